# CuTe-DSL kernel — source=fa4 family=fa4_fwd_sm100
# config = {"dtype": "BFloat16", "causal": true, "use_2cta": true, "q_stage": 2, "head_dim": 96}


// ===== COMPILED SASS (sm_100a) =====

	.target	sm_100a

	.elftype	@"ET_EXEC"


//--------------------- .note.nv.tkinfo           --------------------------
	.section	.note.nv.tkinfo,"",@"SHT_NOTE"
	.sectionflags	@"SHF_NOTE_NV_TKINFO"
	.tkinfo
        /*0018*/ 	.word	0x00000081
        /*0030*/ 	.string	""
        /*0030*/ 	.string	"ptxas"
        /*0030*/ 	.string	"Cuda compilation tools, release 12.9, V12.9.83"
        /*0030*/ 	.string	"Build system must define TOOLS_VERSION_EXTENDED"
        /*0030*/ 	.string	"-O 3 -arch sm_100a "



//--------------------- .note.nv.cuver            --------------------------
	.section	.note.nv.cuver,"",@"SHT_NOTE"
	.sectionflags	@"SHF_NOTE_NV_CUVER"
        /*0018*/ 	.short	0x0001
        /*001a*/ 	.short	0x0064
        /*001c*/ 	.short	0x0001
        /*001e*/ 	.short	0x0000
        /*0020*/ 	.short	0x0001
        /*0022*/ 	.short	0x0000


//--------------------- .nv.info                  --------------------------
	.section	.nv.info,"",@"SHT_CUDA_INFO"
	.align	4


	//----- nvinfo : EIATTR_REGCOUNT
	.align		4
        /*0000*/ 	.byte	0x04, 0x2f
        /*0002*/ 	.short	(.L_6 - .L_5)
	.align		4
.L_5:
        /*0004*/ 	.word	index@(kernel_cutlass_kernel_flash_attncuteflash_fwd_sm100FlashAttentionForwardSm100_object_at__tensor0000o9611101213_tensor0000o9611101213_tensor0000o9610111213_tensor0000o9611101213_tensorptrf_0)
        /*0008*/ 	.word	0x00000080


	//----- nvinfo : EIATTR_FRAME_SIZE
	.align		4
.L_6:
        /*000c*/ 	.byte	0x04, 0x11
        /*000e*/ 	.short	(.L_8 - .L_7)
	.align		4
.L_7:
        /*0010*/ 	.word	index@($__internal_2_$__cuda_sm10x_tcgen05_guardrail_trap_unallocated_columns_being_dealloced)
        /*0014*/ 	.word	0x00000000


	//----- nvinfo : EIATTR_FRAME_SIZE
	.align		4
.L_8:
        /*0018*/ 	.byte	0x04, 0x11
        /*001a*/ 	.short	(.L_10 - .L_9)
	.align		4
.L_9:
        /*001c*/ 	.word	index@($__internal_1_$__cuda_sm10x_tcgen05_guardrail_trap_phase_invalid_during_alloc)
        /*0020*/ 	.word	0x00000000


	//----- nvinfo : EIATTR_FRAME_SIZE
	.align		4
.L_10:
        /*0024*/ 	.byte	0x04, 0x11
        /*0026*/ 	.short	(.L_12 - .L_11)
	.align		4
.L_11:
        /*0028*/ 	.word	index@($__internal_0_$__cuda_sm10x_tcgen05_guardrail_trap_col_being_dealloced_not_returned_by_alloc)
        /*002c*/ 	.word	0x00000000


	//----- nvinfo : EIATTR_FRAME_SIZE
	.align		4
.L_12:
        /*0030*/ 	.byte	0x04, 0x11
        /*0032*/ 	.short	(.L_14 - .L_13)
	.align		4
.L_13:
        /*0034*/ 	.word	index@(kernel_cutlass_kernel_flash_attncuteflash_fwd_sm100FlashAttentionForwardSm100_object_at__tensor0000o9611101213_tensor0000o9611101213_tensor0000o9610111213_tensor0000o9611101213_tensorptrf_0)
        /*0038*/ 	.word	0x00000000


	//----- nvinfo : EIATTR_MIN_STACK_SIZE
	.align		4
.L_14:
        /*003c*/ 	.byte	0x04, 0x12
        /*003e*/ 	.short	(.L_16 - .L_15)
	.align		4
.L_15:
        /*0040*/ 	.word	index@(kernel_cutlass_kernel_flash_attncuteflash_fwd_sm100FlashAttentionForwardSm100_object_at__tensor0000o9611101213_tensor0000o9611101213_tensor0000o9610111213_tensor0000o9611101213_tensorptrf_0)
        /*0044*/ 	.word	0x00000000
.L_16:


//--------------------- .nv.info.kernel_cutlass_kernel_flash_attncuteflash_fwd_sm100FlashAttentionForwardSm100_object_at__tensor0000o9611101213_tensor0000o9611101213_tensor0000o9610111213_tensor0000o9611101213_tensorptrf_0 --------------------------
	.section	.nv.info.kernel_cutlass_kernel_flash_attncuteflash_fwd_sm100FlashAttentionForwardSm100_object_at__tensor0000o9611101213_tensor0000o9611101213_tensor0000o9610111213_tensor0000o9611101213_tensorptrf_0,"",@"SHT_CUDA_INFO"
	.sectionflags	@""
	.align	4


	//----- nvinfo : EIATTR_CUDA_API_VERSION
	.align		4
        /*0000*/ 	.byte	0x04, 0x37
        /*0002*/ 	.short	(.L_18 - .L_17)
.L_17:
        /*0004*/ 	.word	0x00000081


	//----- nvinfo : EIATTR_KPARAM_INFO
	.align		4
.L_18:
        /*0008*/ 	.byte	0x04, 0x17
        /*000a*/ 	.short	(.L_20 - .L_19)
.L_19:
        /*000c*/ 	.word	0x00000000
        /*0010*/ 	.short	0x0018
        /*0012*/ 	.short	0x02e4
        /*0014*/ 	.byte	0x00, 0xf0, 0x11, 0x00


	//----- nvinfo : EIATTR_KPARAM_INFO
	.align		4
.L_20:
        /*0018*/ 	.byte	0x04, 0x17
        /*001a*/ 	.short	(.L_22 - .L_21)
.L_21:
        /*001c*/ 	.word	0x00000000
        /*0020*/ 	.short	0x0017
        /*0022*/ 	.short	0x02d8
        /*0024*/ 	.byte	0x00, 0xf0, 0x31, 0x00


	//----- nvinfo : EIATTR_KPARAM_INFO
	.align		4
.L_22:
        /*0028*/ 	.byte	0x04, 0x17
        /*002a*/ 	.short	(.L_24 - .L_23)
.L_23:
        /*002c*/ 	.word	0x00000000
        /*0030*/ 	.short	0x0016
        /*0032*/ 	.short	0x02d4
        /*0034*/ 	.byte	0x00, 0xf0, 0x11, 0x00


	//----- nvinfo : EIATTR_KPARAM_INFO
	.align		4
.L_24:
        /*0038*/ 	.byte	0x04, 0x17
        /*003a*/ 	.short	(.L_26 - .L_25)
.L_25:
        /*003c*/ 	.word	0x00000000
        /*0040*/ 	.short	0x0015
        /*0042*/ 	.short	0x02c8
        /*0044*/ 	.byte	0x00, 0xf0, 0x31, 0x00


	//----- nvinfo : EIATTR_KPARAM_INFO
	.align		4
.L_26:
        /*0048*/ 	.byte	0x04, 0x17
        /*004a*/ 	.short	(.L_28 - .L_27)
.L_27:
        /*004c*/ 	.word	0x00000000
        /*0050*/ 	.short	0x0014
        /*0052*/ 	.short	0x02bc
        /*0054*/ 	.byte	0x00, 0xf0, 0x31, 0x00


	//----- nvinfo : EIATTR_KPARAM_INFO
	.align		4
.L_28:
        /*0058*/ 	.byte	0x04, 0x17
        /*005a*/ 	.short	(.L_30 - .L_29)
.L_29:
        /*005c*/ 	.word	0x00000000
        /*0060*/ 	.short	0x0013
        /*0062*/ 	.short	0x02b0
        /*0064*/ 	.byte	0x00, 0xf0, 0x31, 0x00


	//----- nvinfo : EIATTR_KPARAM_INFO
	.align		4
.L_30:
        /*0068*/ 	.byte	0x04, 0x17
        /*006a*/ 	.short	(.L_32 - .L_31)
.L_31:
        /*006c*/ 	.word	0x00000000
        /*0070*/ 	.short	0x0012
        /*0072*/ 	.short	0x02a4
        /*0074*/ 	.byte	0x00, 0xf0, 0x31, 0x00


	//----- nvinfo : EIATTR_KPARAM_INFO
	.align		4
.L_32:
        /*0078*/ 	.byte	0x04, 0x17
        /*007a*/ 	.short	(.L_34 - .L_33)
.L_33:
        /*007c*/ 	.word	0x00000000
        /*0080*/ 	.short	0x0011
        /*0082*/ 	.short	0x02a0
        /*0084*/ 	.byte	0x00, 0xf0, 0x11, 0x00


	//----- nvinfo : EIATTR_KPARAM_INFO
	.align		4
.L_34:
        /*0088*/ 	.byte	0x04, 0x17
        /*008a*/ 	.short	(.L_36 - .L_35)
.L_35:
        /*008c*/ 	.word	0x00000000
        /*0090*/ 	.short	0x0010
        /*0092*/ 	.short	0x029c
        /*0094*/ 	.byte	0x00, 0xf0, 0x11, 0x00


	//----- nvinfo : EIATTR_KPARAM_INFO
	.align		4
.L_36:
        /*0098*/ 	.byte	0x04, 0x17
        /*009a*/ 	.short	(.L_38 - .L_37)
.L_37:
        /*009c*/ 	.word	0x00000000
        /*00a0*/ 	.short	0x000f
        /*00a2*/ 	.short	0x0298
        /*00a4*/ 	.byte	0x00, 0xf0, 0x11, 0x00


	//----- nvinfo : EIATTR_KPARAM_INFO
	.align		4
.L_38:
        /*00a8*/ 	.byte	0x04, 0x17
        /*00aa*/ 	.short	(.L_40 - .L_39)
.L_39:
        /*00ac*/ 	.word	0x00000000
        /*00b0*/ 	.short	0x000e
        /*00b2*/ 	.short	0x0294
        /*00b4*/ 	.byte	0x00, 0xf0, 0x11, 0x00


	//----- nvinfo : EIATTR_KPARAM_INFO
	.align		4
.L_40:
        /*00b8*/ 	.byte	0x04, 0x17
        /*00ba*/ 	.short	(.L_42 - .L_41)
.L_41:
        /*00bc*/ 	.word	0x00000000
        /*00c0*/ 	.short	0x000d
        /*00c2*/ 	.short	0x0290
        /*00c4*/ 	.byte	0x00, 0xf0, 0x11, 0x00


	//----- nvinfo : EIATTR_KPARAM_INFO
	.align		4
.L_42:
        /*00c8*/ 	.byte	0x04, 0x17
        /*00ca*/ 	.short	(.L_44 - .L_43)
.L_43:
        /*00cc*/ 	.word	0x00000000
        /*00d0*/ 	.short	0x000c
        /*00d2*/ 	.short	0x028c
        /*00d4*/ 	.byte	0x00, 0xf0, 0x11, 0x00


	//----- nvinfo : EIATTR_KPARAM_INFO
	.align		4
.L_44:
        /*00d8*/ 	.byte	0x04, 0x17
        /*00da*/ 	.short	(.L_46 - .L_45)
.L_45:
        /*00dc*/ 	.word	0x00000000
        /*00e0*/ 	.short	0x000b
        /*00e2*/ 	.short	0x0287
        /*00e4*/ 	.byte	0x00, 0xf0, 0x0d, 0x00


	//----- nvinfo : EIATTR_KPARAM_INFO
	.align		4
.L_46:
        /*00e8*/ 	.byte	0x04, 0x17
        /*00ea*/ 	.short	(.L_48 - .L_47)
.L_47:
        /*00ec*/ 	.word	0x00000000
        /*00f0*/ 	.short	0x000a
        /*00f2*/ 	.short	0x0284
        /*00f4*/ 	.byte	0x00, 0xf0, 0x0d, 0x00


	//----- nvinfo : EIATTR_KPARAM_INFO
	.align		4
.L_48:
        /*00f8*/ 	.byte	0x04, 0x17
        /*00fa*/ 	.short	(.L_50 - .L_49)
.L_49:
        /*00fc*/ 	.word	0x00000000
        /*0100*/ 	.short	0x0009
        /*0102*/ 	.short	0x0280
        /*0104*/ 	.byte	0x00, 0xf0, 0x11, 0x00


	//----- nvinfo : EIATTR_KPARAM_INFO
	.align		4
.L_50:
        /*0108*/ 	.byte	0x04, 0x17
        /*010a*/ 	.short	(.L_52 - .L_51)
.L_51:
        /*010c*/ 	.word	0x00000000
        /*0110*/ 	.short	0x0008
        /*0112*/ 	.short	0x0200
        /*0114*/ 	.byte	0x00, 0xf0, 0x01, 0x02


	//----- nvinfo : EIATTR_KPARAM_INFO
	.align		4
.L_52:
        /*0118*/ 	.byte	0x04, 0x17
        /*011a*/ 	.short	(.L_54 - .L_53)
.L_53:
        /*011c*/ 	.word	0x00000000
        /*0120*/ 	.short	0x0007
        /*0122*/ 	.short	0x0180
        /*0124*/ 	.byte	0x00, 0xf0, 0x01, 0x02


	//----- nvinfo : EIATTR_KPARAM_INFO
	.align		4
.L_54:
        /*0128*/ 	.byte	0x04, 0x17
        /*012a*/ 	.short	(.L_56 - .L_55)
.L_55:
        /*012c*/ 	.word	0x00000000
        /*0130*/ 	.short	0x0006
        /*0132*/ 	.short	0x0100
        /*0134*/ 	.byte	0x00, 0xf0, 0x01, 0x02


	//----- nvinfo : EIATTR_KPARAM_INFO
	.align		4
.L_56:
        /*0138*/ 	.byte	0x04, 0x17
        /*013a*/ 	.short	(.L_58 - .L_57)
.L_57:
        /*013c*/ 	.word	0x00000000
        /*0140*/ 	.short	0x0005
        /*0142*/ 	.short	0x0080
        /*0144*/ 	.byte	0x00, 0xf0, 0x01, 0x02


	//----- nvinfo : EIATTR_KPARAM_INFO
	.align		4
.L_58:
        /*0148*/ 	.byte	0x04, 0x17
        /*014a*/ 	.short	(.L_60 - .L_59)
.L_59:
        /*014c*/ 	.word	0x00000000
        /*0150*/ 	.short	0x0004
        /*0152*/ 	.short	0x0030
        /*0154*/ 	.byte	0x00, 0xf0, 0xa1, 0x00


	//----- nvinfo : EIATTR_KPARAM_INFO
	.align		4
.L_60:
        /*0158*/ 	.byte	0x04, 0x17
        /*015a*/ 	.short	(.L_62 - .L_61)
.L_61:
        /*015c*/ 	.word	0x00000000
        /*0160*/ 	.short	0x0003
        /*0162*/ 	.short	0x0024
        /*0164*/ 	.byte	0x00, 0xf0, 0x31, 0x00


	//----- nvinfo : EIATTR_KPARAM_INFO
	.align		4
.L_62:
        /*0168*/ 	.byte	0x04, 0x17
        /*016a*/ 	.short	(.L_64 - .L_63)
.L_63:
        /*016c*/ 	.word	0x00000000
        /*0170*/ 	.short	0x0002
        /*0172*/ 	.short	0x0018
        /*0174*/ 	.byte	0x00, 0xf0, 0x31, 0x00


	//----- nvinfo : EIATTR_KPARAM_INFO
	.align		4
.L_64:
        /*0178*/ 	.byte	0x04, 0x17
        /*017a*/ 	.short	(.L_66 - .L_65)
.L_65:
        /*017c*/ 	.word	0x00000000
        /*0180*/ 	.short	0x0001
        /*0182*/ 	.short	0x000c
        /*0184*/ 	.byte	0x00, 0xf0, 0x31, 0x00


	//----- nvinfo : EIATTR_KPARAM_INFO
	.align		4
.L_66:
        /*0188*/ 	.byte	0x04, 0x17
        /*018a*/ 	.short	(.L_68 - .L_67)
.L_67:
        /*018c*/ 	.word	0x00000000
        /*0190*/ 	.short	0x0000
        /*0192*/ 	.short	0x0000
        /*0194*/ 	.byte	0x00, 0xf0, 0x31, 0x00


	//----- nvinfo : EIATTR_AT_ENTRY_FRAGMENTS
	.align		4
.L_68:
        /*0198*/ 	.byte	0x04, 0x4f
        /*019a*/ 	.short	(.L_70 - .L_69)


	//   ....[0]....
.L_69:
        /*019c*/ 	.word	0x00000004


	//   ....[1]....
        /*01a0*/ 	.word	0x00000005


	//----- nvinfo : EIATTR_RESERVED_SMEM_USED
	.align		4
.L_70:
        /*01a4*/ 	.byte	0x01, 0x41
	.zero		2


	//----- nvinfo : EIATTR_SPARSE_MMA_MASK
	.align		4
        /*01a8*/ 	.byte	0x03, 0x50
        /*01aa*/ 	.short	0x0000


	//----- nvinfo : EIATTR_TCGEN05_2CTA_USED
	.align		4
        /*01ac*/ 	.byte	0x01, 0x52
	.zero		2


	//----- nvinfo : EIATTR_MAXREG_COUNT
	.align		4
        /*01b0*/ 	.byte	0x03, 0x1b
        /*01b2*/ 	.short	0x0080


	//----- nvinfo : EIATTR_NUM_BARRIERS
	.align		4
        /*01b4*/ 	.byte	0x02, 0x4c
        /*01b6*/ 	.byte	0x10
	.zero		1


	//----- nvinfo : EIATTR_INT_WARP_WIDE_INSTR_OFFSETS
	.align		4
        /*01b8*/ 	.byte	0x04, 0x31
        /*01ba*/ 	.short	(.L_72 - .L_71)


	//   ....[0]....
.L_71:
        /*01bc*/ 	.word	0x000053d0


	//   ....[1]....
        /*01c0*/ 	.word	0x00005400


	//----- nvinfo : EIATTR_COOP_GROUP_MASK_REGIDS
	.align		4
.L_72:
        /*01c4*/ 	.byte	0x04, 0x29
        /*01c6*/ 	.short	(.L_74 - .L_73)


	//   ....[0]....
.L_73:
        /*01c8*/ 	.word	0xffffffff


	//   ....[1]....
        /*01cc*/ 	.word	0xffffffff


	//   ....[2]....
        /*01d0*/ 	.word	0xffffffff


	//   ....[3]....
        /*01d4*/ 	.word	0xffffffff


	//   ....[4]....
        /*01d8*/ 	.word	0xffffffff


	//   ....[5]....
        /*01dc*/ 	.word	0xffffffff


	//   ....[6]....
        /*01e0*/ 	.word	0xffffffff


	//   ....[7]....
        /*01e4*/ 	.word	0xffffffff


	//   ....[8]....
        /*01e8*/ 	.word	0xffffffff


	//   ....[9]....
        /*01ec*/ 	.word	0xffffffff


	//----- nvinfo : EIATTR_COOP_GROUP_INSTR_OFFSETS
	.align		4
.L_74:
        /*01f0*/ 	.byte	0x04, 0x28
        /*01f2*/ 	.short	(.L_76 - .L_75)


	//   ....[0]....
.L_75:
        /*01f4*/ 	.word	0x00000980


	//   ....[1]....
        /*01f8*/ 	.word	0x00002550


	//   ....[2]....
        /*01fc*/ 	.word	0x00002bb0


	//   ....[3]....
        /*0200*/ 	.word	0x00005250


	//   ....[4]....
        /*0204*/ 	.word	0x000054c0


	//   ....[5]....
        /*0208*/ 	.word	0x00008920


	//   ....[6]....
        /*020c*/ 	.word	0x0000acf0


	//   ....[7]....
        /*0210*/ 	.word	0x0000ce40


	//   ....[8]....
        /*0214*/ 	.word	0x0000ddf0


	//   ....[9]....
        /*0218*/ 	.word	0x0000e280


	//----- nvinfo : EIATTR_REG_RECONFIG
	.align		4
.L_76:
        /*021c*/ 	.byte	0x01, 0x54
	.zero		2


	//----- nvinfo : EIATTR_VRC_CTA_INIT_COUNT
	.align		4
        /*0220*/ 	.byte	0x02, 0x4a
        /*0222*/ 	.byte	0x80
	.zero		1


	//----- nvinfo : EIATTR_MBARRIER_INSTR_OFFSETS
	.align		4
        /*0224*/ 	.byte	0x04, 0x39
        /*0226*/ 	.short	(.L_78 - .L_77)


	//   ....[0]....
.L_77:
        /*0228*/ 	.word	0x00000350
        /*022c*/ 	.word	0x000000ff
        /*0230*/ 	.word	0x00000180
        /*0234*/ 	.short	0x0100
        /*0236*/ 	.byte	0x06
	.zero		1


	//   ....[1]....
        /*0238*/ 	.word	0x00000410
        /*023c*/ 	.word	0x000000ff
        /*0240*/ 	.word	0x00000000
        /*0244*/ 	.short	0x0100
        /*0246*/ 	.byte	0x04
	.zero		1


	//   ....[2]....
        /*0248*/ 	.word	0x00000420
        /*024c*/ 	.word	0x000000ff
        /*0250*/ 	.word	0x00000008
        /*0254*/ 	.short	0x0100
        /*0256*/ 	.byte	0x04
	.zero		1


	//   ....[3]....
        /*0258*/ 	.word	0x00000430
        /*025c*/ 	.word	0x000000ff
        /*0260*/ 	.word	0x00000010
        /*0264*/ 	.short	0x0100
        /*0266*/ 	.byte	0x04
	.zero		1


	//   ....[4]....
        /*0268*/ 	.word	0x00000440
        /*026c*/ 	.word	0x000000ff
        /*0270*/ 	.word	0x00000018
        /*0274*/ 	.short	0x0100
        /*0276*/ 	.byte	0x04
	.zero		1


	//   ....[5]....
        /*0278*/ 	.word	0x00000520
        /*027c*/ 	.word	0x000000ff
        /*0280*/ 	.word	0x00000020
        /*0284*/ 	.short	0x0100
        /*0286*/ 	.byte	0x04
	.zero		1


	//   ....[6]....
        /*0288*/ 	.word	0x00000530
        /*028c*/ 	.word	0x000000ff
        /*0290*/ 	.word	0x00000028
        /*0294*/ 	.short	0x0100
        /*0296*/ 	.byte	0x04
	.zero		1


	//   ....[7]....
        /*0298*/ 	.word	0x00000540
        /*029c*/ 	.word	0x000000ff
        /*02a0*/ 	.word	0x00000030
        /*02a4*/ 	.short	0x0100
        /*02a6*/ 	.byte	0x04
	.zero		1


	//   ....[8]....
        /*02a8*/ 	.word	0x00000550
        /*02ac*/ 	.word	0x000000ff
        /*02b0*/ 	.word	0x00000038
        /*02b4*/ 	.short	0x0100
        /*02b6*/ 	.byte	0x04
	.zero		1


	//   ....[9]....
        /*02b8*/ 	.word	0x00000560
        /*02bc*/ 	.word	0x000000ff
        /*02c0*/ 	.word	0x00000040
        /*02c4*/ 	.short	0x0100
        /*02c6*/ 	.byte	0x04
	.zero		1


	//   ....[10]....
        /*02c8*/ 	.word	0x00000570
        /*02cc*/ 	.word	0x000000ff
        /*02d0*/ 	.word	0x00000048
        /*02d4*/ 	.short	0x0100
        /*02d6*/ 	.byte	0x04
	.zero		1


	//   ....[11]....
        /*02d8*/ 	.word	0x00000580
        /*02dc*/ 	.word	0x000000ff
        /*02e0*/ 	.word	0x00000050
        /*02e4*/ 	.short	0x0100
        /*02e6*/ 	.byte	0x04
	.zero		1


	//   ....[12]....
        /*02e8*/ 	.word	0x00000590
        /*02ec*/ 	.word	0x000000ff
        /*02f0*/ 	.word	0x00000058
        /*02f4*/ 	.short	0x0100
        /*02f6*/ 	.byte	0x04
	.zero		1


	//   ....[13]....
        /*02f8*/ 	.word	0x000005a0
        /*02fc*/ 	.word	0x000000ff
        /*0300*/ 	.word	0x00000060
        /*0304*/ 	.short	0x0100
        /*0306*/ 	.byte	0x04
	.zero		1


	//   ....[14]....
        /*0308*/ 	.word	0x000005b0
        /*030c*/ 	.word	0x000000ff
        /*0310*/ 	.word	0x00000068
        /*0314*/ 	.short	0x0100
        /*0316*/ 	.byte	0x04
	.zero		1


	//   ....[15]....
        /*0318*/ 	.word	0x000005c0
        /*031c*/ 	.word	0x000000ff
        /*0320*/ 	.word	0x00000070
        /*0324*/ 	.short	0x0100
        /*0326*/ 	.byte	0x04
	.zero		1


	//   ....[16]....
        /*0328*/ 	.word	0x000005d0
        /*032c*/ 	.word	0x000000ff
        /*0330*/ 	.word	0x00000078
        /*0334*/ 	.short	0x0100
        /*0336*/ 	.byte	0x04
	.zero		1


	//   ....[17]....
        /*0338*/ 	.word	0x000005e0
        /*033c*/ 	.word	0x000000ff
        /*0340*/ 	.word	0x00000080
        /*0344*/ 	.short	0x0100
        /*0346*/ 	.byte	0x04
	.zero		1


	//   ....[18]....
        /*0348*/ 	.word	0x000005f0
        /*034c*/ 	.word	0x000000ff
        /*0350*/ 	.word	0x00000088
        /*0354*/ 	.short	0x0100
        /*0356*/ 	.byte	0x04
	.zero		1


	//   ....[19]....
        /*0358*/ 	.word	0x00000600
        /*035c*/ 	.word	0x000000ff
        /*0360*/ 	.word	0x00000090
        /*0364*/ 	.short	0x0100
        /*0366*/ 	.byte	0x04
	.zero		1


	//   ....[20]....
        /*0368*/ 	.word	0x00000610
        /*036c*/ 	.word	0x000000ff
        /*0370*/ 	.word	0x00000098
        /*0374*/ 	.short	0x0100
        /*0376*/ 	.byte	0x04
	.zero		1


	//   ....[21]....
        /*0378*/ 	.word	0x00000620
        /*037c*/ 	.word	0x000000ff
        /*0380*/ 	.word	0x000000a0
        /*0384*/ 	.short	0x0100
        /*0386*/ 	.byte	0x04
	.zero		1


	//   ....[22]....
        /*0388*/ 	.word	0x00000630
        /*038c*/ 	.word	0x000000ff
        /*0390*/ 	.word	0x000000a8
        /*0394*/ 	.short	0x0100
        /*0396*/ 	.byte	0x04
	.zero		1


	//   ....[23]....
        /*0398*/ 	.word	0x00000640
        /*039c*/ 	.word	0x000000ff
        /*03a0*/ 	.word	0x000000b0
        /*03a4*/ 	.short	0x0100
        /*03a6*/ 	.byte	0x04
	.zero		1


	//   ....[24]....
        /*03a8*/ 	.word	0x00000650
        /*03ac*/ 	.word	0x000000ff
        /*03b0*/ 	.word	0x000000b8
        /*03b4*/ 	.short	0x0100
        /*03b6*/ 	.byte	0x04
	.zero		1


	//   ....[25]....
        /*03b8*/ 	.word	0x00000660
        /*03bc*/ 	.word	0x000000ff
        /*03c0*/ 	.word	0x000000c0
        /*03c4*/ 	.short	0x0100
        /*03c6*/ 	.byte	0x04
	.zero		1


	//   ....[26]....
        /*03c8*/ 	.word	0x00000670
        /*03cc*/ 	.word	0x000000ff
        /*03d0*/ 	.word	0x000000c8
        /*03d4*/ 	.short	0x0100
        /*03d6*/ 	.byte	0x04
	.zero		1


	//   ....[27]....
        /*03d8*/ 	.word	0x00000680
        /*03dc*/ 	.word	0x000000ff
        /*03e0*/ 	.word	0x000000d0
        /*03e4*/ 	.short	0x0100
        /*03e6*/ 	.byte	0x04
	.zero		1


	//   ....[28]....
        /*03e8*/ 	.word	0x00000690
        /*03ec*/ 	.word	0x000000ff
        /*03f0*/ 	.word	0x000000d8
        /*03f4*/ 	.short	0x0100
        /*03f6*/ 	.byte	0x04
	.zero		1


	//   ....[29]....
        /*03f8*/ 	.word	0x00000830
        /*03fc*/ 	.word	0x000000ff
        /*0400*/ 	.word	0x000000e0
        /*0404*/ 	.short	0x0100
        /*0406*/ 	.byte	0x04
	.zero		1


	//   ....[30]....
        /*0408*/ 	.word	0x00000840
        /*040c*/ 	.word	0x000000ff
        /*0410*/ 	.word	0x000000e8
        /*0414*/ 	.short	0x0100
        /*0416*/ 	.byte	0x04
	.zero		1


	//   ....[31]....
        /*0418*/ 	.word	0x00000850
        /*041c*/ 	.word	0x000000ff
        /*0420*/ 	.word	0x000000f0
        /*0424*/ 	.short	0x0100
        /*0426*/ 	.byte	0x04
	.zero		1


	//   ....[32]....
        /*0428*/ 	.word	0x00000860
        /*042c*/ 	.word	0x000000ff
        /*0430*/ 	.word	0x000000f8
        /*0434*/ 	.short	0x0100
        /*0436*/ 	.byte	0x04
	.zero		1


	//   ....[33]....
        /*0438*/ 	.word	0x00000870
        /*043c*/ 	.word	0x000000ff
        /*0440*/ 	.word	0x00000100
        /*0444*/ 	.short	0x0100
        /*0446*/ 	.byte	0x04
	.zero		1


	//   ....[34]....
        /*0448*/ 	.word	0x00000880
        /*044c*/ 	.word	0x000000ff
        /*0450*/ 	.word	0x00000108
        /*0454*/ 	.short	0x0100
        /*0456*/ 	.byte	0x04
	.zero		1


	//   ....[35]....
        /*0458*/ 	.word	0x00000890
        /*045c*/ 	.word	0x000000ff
        /*0460*/ 	.word	0x00000110
        /*0464*/ 	.short	0x0100
        /*0466*/ 	.byte	0x04
	.zero		1


	//   ....[36]....
        /*0468*/ 	.word	0x000008a0
        /*046c*/ 	.word	0x000000ff
        /*0470*/ 	.word	0x00000118
        /*0474*/ 	.short	0x0100
        /*0476*/ 	.byte	0x04
	.zero		1


	//   ....[37]....
        /*0478*/ 	.word	0x000008b0
        /*047c*/ 	.word	0x000000ff
        /*0480*/ 	.word	0x00000120
        /*0484*/ 	.short	0x0100
        /*0486*/ 	.byte	0x04
	.zero		1


	//   ....[38]....
        /*0488*/ 	.word	0x000008c0
        /*048c*/ 	.word	0x000000ff
        /*0490*/ 	.word	0x00000128
        /*0494*/ 	.short	0x0100
        /*0496*/ 	.byte	0x04
	.zero		1


	//   ....[39]....
        /*0498*/ 	.word	0x000008d0
        /*049c*/ 	.word	0x000000ff
        /*04a0*/ 	.word	0x00000130
        /*04a4*/ 	.short	0x0100
        /*04a6*/ 	.byte	0x04
	.zero		1


	//   ....[40]....
        /*04a8*/ 	.word	0x000008e0
        /*04ac*/ 	.word	0x000000ff
        /*04b0*/ 	.word	0x00000138
        /*04b4*/ 	.short	0x0100
        /*04b6*/ 	.byte	0x04
	.zero		1


	//   ....[41]....
        /*04b8*/ 	.word	0x000008f0
        /*04bc*/ 	.word	0x000000ff
        /*04c0*/ 	.word	0x00000140
        /*04c4*/ 	.short	0x0100
        /*04c6*/ 	.byte	0x04
	.zero		1


	//   ....[42]....
        /*04c8*/ 	.word	0x00000900
        /*04cc*/ 	.word	0x000000ff
        /*04d0*/ 	.word	0x00000148
        /*04d4*/ 	.short	0x0100
        /*04d6*/ 	.byte	0x04
	.zero		1


	//   ....[43]....
        /*04d8*/ 	.word	0x00000910
        /*04dc*/ 	.word	0x000000ff
        /*04e0*/ 	.word	0x00000150
        /*04e4*/ 	.short	0x0100
        /*04e6*/ 	.byte	0x04
	.zero		1


	//   ....[44]....
        /*04e8*/ 	.word	0x00000920
        /*04ec*/ 	.word	0x000000ff
        /*04f0*/ 	.word	0x00000158
        /*04f4*/ 	.short	0x0100
        /*04f6*/ 	.byte	0x04
	.zero		1


	//   ....[45]....
        /*04f8*/ 	.word	0x00000e10
        /*04fc*/ 	.word	0x000000ff
        /*0500*/ 	.word	0x00000070
        /*0504*/ 	.short	0x010a
        /*0506*/ 	.byte	0x0e
	.zero		1


	//   ....[46]....
        /*0508*/ 	.word	0x00001340
        /*050c*/ 	.word	0x000000ff
        /*0510*/ 	.word	0x00000010
        /*0514*/ 	.short	0x010a
        /*0516*/ 	.byte	0x0e
	.zero		1


	//   ....[47]....
        /*0518*/ 	.word	0x00001560
        /*051c*/ 	.word	0x000000ff
        /*0520*/ 	.word	0x00000018
        /*0524*/ 	.short	0x010a
        /*0526*/ 	.byte	0x0e
	.zero		1


	//   ....[48]....
        /*0528*/ 	.word	0x00001850
        /*052c*/ 	.word	0x000000ff
        /*0530*/ 	.word	0x00000078
        /*0534*/ 	.short	0x010a
        /*0536*/ 	.byte	0x0e
	.zero		1


	//   ....[49]....
        /*0538*/ 	.word	0x00001c50
        /*053c*/ 	.word	0x000000ff
        /*0540*/ 	.word	0x00000070
        /*0544*/ 	.short	0x010a
        /*0546*/ 	.byte	0x05
	.zero		1


	//   ....[50]....
        /*0548*/ 	.word	0x00001e40
        /*054c*/ 	.word	0x000000ff
        /*0550*/ 	.word	0x00000070
        /*0554*/ 	.short	0x010a
        /*0556*/ 	.byte	0x04
	.zero		1


	//   ....[51]....
        /*0558*/ 	.word	0x00002350
        /*055c*/ 	.word	0x000000ff
        /*0560*/ 	.word	0x00000070
        /*0564*/ 	.short	0x010a
        /*0566*/ 	.byte	0x05
	.zero		1


	//   ....[52]....
        /*0568*/ 	.word	0x000023d0
        /*056c*/ 	.word	0x000000ff
        /*0570*/ 	.word	0x00000018
        /*0574*/ 	.short	0x010a
        /*0576*/ 	.byte	0x04
	.zero		1


	//   ....[53]....
        /*0578*/ 	.word	0x00002450
        /*057c*/ 	.word	0x000000ff
        /*0580*/ 	.word	0x00000018
        /*0584*/ 	.short	0x010a
        /*0586*/ 	.byte	0x04
	.zero		1


	//   ....[54]....
        /*0588*/ 	.word	0x00002520
        /*058c*/ 	.word	0x000000ff
        /*0590*/ 	.word	0x00000180
        /*0594*/ 	.short	0x0100
        /*0596*/ 	.byte	0x06
	.zero		1


	//   ....[55]....
        /*0598*/ 	.word	0x000027d0
        /*059c*/ 	.word	0x00000006
        /*05a0*/ 	.word	0x00000000
        /*05a4*/ 	.short	0x010a
        /*05a6*/ 	.byte	0xff
	.zero		1


	//   ....[56]....
        /*05a8*/ 	.word	0x000027f0
        /*05ac*/ 	.word	0x00000006
        /*05b0*/ 	.word	0x00000000
        /*05b4*/ 	.short	0x010a
        /*05b6*/ 	.byte	0xff
	.zero		1


	//   ....[57]....
        /*05b8*/ 	.word	0x00002a10
        /*05bc*/ 	.word	0x00000005
        /*05c0*/ 	.word	0x00000000
        /*05c4*/ 	.short	0x010a
        /*05c6*/ 	.byte	0xff
	.zero		1


	//   ....[58]....
        /*05c8*/ 	.word	0x00002a30
        /*05cc*/ 	.word	0x00000005
        /*05d0*/ 	.word	0x00000000
        /*05d4*/ 	.short	0x010a
        /*05d6*/ 	.byte	0xff
	.zero		1


	//   ....[59]....
        /*05d8*/ 	.word	0x00002b30
        /*05dc*/ 	.word	0x00000006
        /*05e0*/ 	.word	0x00000000
        /*05e4*/ 	.short	0x0101
        /*05e6*/ 	.byte	0xff
	.zero		1


	//   ....[60]....
        /*05e8*/ 	.word	0x000030e0
        /*05ec*/ 	.word	0x000000ff
        /*05f0*/ 	.word	0x00000000
        /*05f4*/ 	.short	0x010a
        /*05f6*/ 	.byte	0x04
	.zero		1


	//   ....[61]....
        /*05f8*/ 	.word	0x00003100
        /*05fc*/ 	.word	0x000000ff
        /*0600*/ 	.word	0x00000020
        /*0604*/ 	.short	0x010a
        /*0606*/ 	.byte	0x04
	.zero		1


	//   ....[62]....
        /*0608*/ 	.word	0x00003490
        /*060c*/ 	.word	0x000000ff
        /*0610*/ 	.word	0x00000008
        /*0614*/ 	.short	0x010a
        /*0616*/ 	.byte	0x04
	.zero		1


	//   ....[63]....
        /*0618*/ 	.word	0x00003a20
        /*061c*/ 	.word	0x000000ff
        /*0620*/ 	.word	0x00000000
        /*0624*/ 	.short	0x010a
        /*0626*/ 	.byte	0x2a
	.zero		1


	//   ....[64]....
        /*0628*/ 	.word	0x00003aa0
        /*062c*/ 	.word	0x000000ff
        /*0630*/ 	.word	0x000000d0
        /*0634*/ 	.short	0x010a
        /*0636*/ 	.byte	0x04
	.zero		1


	//   ....[65]....
        /*0638*/ 	.word	0x00003d70
        /*063c*/ 	.word	0x000000ff
        /*0640*/ 	.word	0x000000e0
        /*0644*/ 	.short	0x010a
        /*0646*/ 	.byte	0x04
	.zero		1


	//   ....[66]....
        /*0648*/ 	.word	0x00003f20
        /*064c*/ 	.word	0x000000ff
        /*0650*/ 	.word	0x00000000
        /*0654*/ 	.short	0x010a
        /*0656*/ 	.byte	0x26
	.zero		1


	//   ....[67]....
        /*0658*/ 	.word	0x000042c0
        /*065c*/ 	.word	0x000000ff
        /*0660*/ 	.word	0x000000d8
        /*0664*/ 	.short	0x010a
        /*0666*/ 	.byte	0x04
	.zero		1


	//   ....[68]....
        /*0668*/ 	.word	0x00004490
        /*066c*/ 	.word	0x000000ff
        /*0670*/ 	.word	0x000000e8
        /*0674*/ 	.short	0x010a
        /*0676*/ 	.byte	0x04
	.zero		1


	//   ....[69]....
        /*0678*/ 	.word	0x000047c0
        /*067c*/ 	.word	0x000000ff
        /*0680*/ 	.word	0x00000020
        /*0684*/ 	.short	0x010a
        /*0686*/ 	.byte	0x13
	.zero		1


	//   ....[70]....
        /*0688*/ 	.word	0x000047e0
        /*068c*/ 	.word	0x000000ff
        /*0690*/ 	.word	0x000000d0
        /*0694*/ 	.short	0x010a
        /*0696*/ 	.byte	0x04
	.zero		1


	//   ....[71]....
        /*0698*/ 	.word	0x00004bd0
        /*069c*/ 	.word	0x000000ff
        /*06a0*/ 	.word	0x000000e0
        /*06a4*/ 	.short	0x010a
        /*06a6*/ 	.byte	0x04
	.zero		1


	//   ....[72]....
        /*06a8*/ 	.word	0x00004d50
        /*06ac*/ 	.word	0x000000ff
        /*06b0*/ 	.word	0x000000d8
        /*06b4*/ 	.short	0x010a
        /*06b6*/ 	.byte	0x04
	.zero		1


	//   ....[73]....
        /*06b8*/ 	.word	0x00004fe0
        /*06bc*/ 	.word	0x000000ff
        /*06c0*/ 	.word	0x000000e8
        /*06c4*/ 	.short	0x010a
        /*06c6*/ 	.byte	0x04
	.zero		1


	//   ....[74]....
        /*06c8*/ 	.word	0x00005220
        /*06cc*/ 	.word	0x000000ff
        /*06d0*/ 	.word	0x00000000
        /*06d4*/ 	.short	0x0101
        /*06d6*/ 	.byte	0x05
	.zero		1


	//   ....[75]....
        /*06d8*/ 	.word	0x00005230
        /*06dc*/ 	.word	0x000000ff
        /*06e0*/ 	.word	0x00000180
        /*06e4*/ 	.short	0x010a
        /*06e6*/ 	.byte	0x04
	.zero		1


	//   ....[76]....
        /*06e8*/ 	.word	0x00005530
        /*06ec*/ 	.word	0x000000ff
        /*06f0*/ 	.word	0x00000180
        /*06f4*/ 	.short	0x0100
        /*06f6*/ 	.byte	0x04
	.zero		1


	//   ....[77]....
        /*06f8*/ 	.word	0x000059c0
        /*06fc*/ 	.word	0x000000ff
        /*0700*/ 	.word	0x00000140
        /*0704*/ 	.short	0x010a
        /*0706*/ 	.byte	0x04
	.zero		1


	//   ....[78]....
        /*0708*/ 	.word	0x00005b20
        /*070c*/ 	.word	0x000000ff
        /*0710*/ 	.word	0x00000148
        /*0714*/ 	.short	0x010a
        /*0716*/ 	.byte	0x04
	.zero		1


	//   ....[79]....
        /*0718*/ 	.word	0x00005c40
        /*071c*/ 	.word	0x000000ff
        /*0720*/ 	.word	0x00000150
        /*0724*/ 	.short	0x0101
        /*0726*/ 	.byte	0x04
	.zero		1


	//   ....[80]....
        /*0728*/ 	.word	0x00005c60
        /*072c*/ 	.word	0x000000ff
        /*0730*/ 	.word	0x00000158
        /*0734*/ 	.short	0x0101
        /*0736*/ 	.byte	0x04
	.zero		1


	//   ....[81]....
        /*0738*/ 	.word	0x00005e50
        /*073c*/ 	.word	0x000000ff
        /*0740*/ 	.word	0x00000130
        /*0744*/ 	.short	0x010a
        /*0746*/ 	.byte	0x15
	.zero		1


	//   ....[82]....
        /*0748*/ 	.word	0x00005f50
        /*074c*/ 	.word	0x000000ff
        /*0750*/ 	.word	0x00000000
        /*0754*/ 	.short	0x010a
        /*0756*/ 	.byte	0x0e
	.zero		1


	//   ....[83]....
        /*0758*/ 	.word	0x00008500
        /*075c*/ 	.word	0x000000ff
        /*0760*/ 	.word	0x00000000
        /*0764*/ 	.short	0x0101
        /*0766*/ 	.byte	0x0f
	.zero		1


	//   ....[84]....
        /*0768*/ 	.word	0x00008940
        /*076c*/ 	.word	0x000000ff
        /*0770*/ 	.word	0x00000000
        /*0774*/ 	.short	0x0101
        /*0776*/ 	.byte	0x04
	.zero		1


	//   ....[85]....
        /*0778*/ 	.word	0x00008970
        /*077c*/ 	.word	0x000000ff
        /*0780*/ 	.word	0x00000000
        /*0784*/ 	.short	0x010a
        /*0786*/ 	.byte	0x0d
	.zero		1


	//   ....[86]....
        /*0788*/ 	.word	0x00008b40
        /*078c*/ 	.word	0x000000ff
        /*0790*/ 	.word	0x00000000
        /*0794*/ 	.short	0x010a
        /*0796*/ 	.byte	0x0e
	.zero		1


	//   ....[87]....
        /*0798*/ 	.word	0x0000a9e0
        /*079c*/ 	.word	0x000000ff
        /*07a0*/ 	.word	0x00000000
        /*07a4*/ 	.short	0x0101
        /*07a6*/ 	.byte	0x0f
	.zero		1


	//   ....[88]....
        /*07a8*/ 	.word	0x0000ad10
        /*07ac*/ 	.word	0x000000ff
        /*07b0*/ 	.word	0x00000000
        /*07b4*/ 	.short	0x0101
        /*07b6*/ 	.byte	0x0c
	.zero		1


	//   ....[89]....
        /*07b8*/ 	.word	0x0000ad20
        /*07bc*/ 	.word	0x000000ff
        /*07c0*/ 	.word	0x00000000
        /*07c4*/ 	.short	0x010a
        /*07c6*/ 	.byte	0x0d
	.zero		1


	//   ....[90]....
        /*07c8*/ 	.word	0x0000b3c0
        /*07cc*/ 	.word	0x000000ff
        /*07d0*/ 	.word	0x000000c0
        /*07d4*/ 	.short	0x010a
        /*07d6*/ 	.byte	0x07
	.zero		1


	//   ....[91]....
        /*07d8*/ 	.word	0x0000cbb0
        /*07dc*/ 	.word	0x000000ff
        /*07e0*/ 	.word	0x00000000
        /*07e4*/ 	.short	0x0101
        /*07e6*/ 	.byte	0x0f
	.zero		1


	//   ....[92]....
        /*07e8*/ 	.word	0x0000ce60
        /*07ec*/ 	.word	0x000000ff
        /*07f0*/ 	.word	0x00000000
        /*07f4*/ 	.short	0x0101
        /*07f6*/ 	.byte	0x0e
	.zero		1


	//   ....[93]....
        /*07f8*/ 	.word	0x0000ce70
        /*07fc*/ 	.word	0x000000ff
        /*0800*/ 	.word	0x00000130
        /*0804*/ 	.short	0x010a
        /*0806*/ 	.byte	0x07
	.zero		1


	//   ....[94]....
        /*0808*/ 	.word	0x0000d460
        /*080c*/ 	.word	0x000000ff
        /*0810*/ 	.word	0x00000130
        /*0814*/ 	.short	0x010a
        /*0816*/ 	.byte	0x04
	.zero		1


	//   ....[95]....
        /*0818*/ 	.word	0x0000d550
        /*081c*/ 	.word	0x000000ff
        /*0820*/ 	.word	0x00000180
        /*0824*/ 	.short	0x0100
        /*0826*/ 	.byte	0x06
	.zero		1


	//   ....[96]....
        /*0828*/ 	.word	0x0000d650
        /*082c*/ 	.word	0x000000ff
        /*0830*/ 	.word	0x00000180
        /*0834*/ 	.short	0x0100
        /*0836*/ 	.byte	0x06
	.zero		1


	//   ....[97]....
        /*0838*/ 	.word	0x0000da60
        /*083c*/ 	.word	0x000000ff
        /*0840*/ 	.word	0x00000000
        /*0844*/ 	.short	0x0101
        /*0846*/ 	.byte	0x09
	.zero		1


	//   ....[98]....
        /*0848*/ 	.word	0x0000da90
        /*084c*/ 	.word	0x000000ff
        /*0850*/ 	.word	0x00000000
        /*0854*/ 	.short	0x0101
        /*0856*/ 	.byte	0x0b
	.zero		1


	//   ....[99]....
        /*0858*/ 	.word	0x0000dcc0
        /*085c*/ 	.word	0x000000ff
        /*0860*/ 	.word	0x00000130
        /*0864*/ 	.short	0x0101
        /*0866*/ 	.byte	0x07
	.zero		1


	//   ....[100]....
        /*0868*/ 	.word	0x0000e210
        /*086c*/ 	.word	0x000000ff
        /*0870*/ 	.word	0x00000000
        /*0874*/ 	.short	0x0101
        /*0876*/ 	.byte	0x09
	.zero		1


	//   ....[101]....
        /*0878*/ 	.word	0x0000e240
        /*087c*/ 	.word	0x000000ff
        /*0880*/ 	.word	0x00000138
        /*0884*/ 	.short	0x0101
        /*0886*/ 	.byte	0x07
	.zero		1


	//   ....[102]....
        /*0888*/ 	.word	0x0000e6a0
        /*088c*/ 	.word	0x000000ff
        /*0890*/ 	.word	0x00000000
        /*0894*/ 	.short	0x0101
        /*0896*/ 	.byte	0x0b
	.zero		1


	//   ....[103]....
        /*0898*/ 	.word	0x0000e6b0
        /*089c*/ 	.word	0x000000ff
        /*08a0*/ 	.word	0x00000130
        /*08a4*/ 	.short	0x0101
        /*08a6*/ 	.byte	0x07
	.zero		1


	//   ....[104]....
        /*08a8*/ 	.word	0x0000e6d0
        /*08ac*/ 	.word	0x000000ff
        /*08b0*/ 	.word	0x00000138
        /*08b4*/ 	.short	0x0101
        /*08b6*/ 	.byte	0x07
	.zero		1


	//   ....[105]....
        /*08b8*/ 	.word	0x0000e740
        /*08bc*/ 	.word	0x000000ff
        /*08c0*/ 	.word	0x00000130
        /*08c4*/ 	.short	0x0101
        /*08c6*/ 	.byte	0x07
	.zero		1


	//   ....[106]....
        /*08c8*/ 	.word	0x0000e750
        /*08cc*/ 	.word	0x000000ff
        /*08d0*/ 	.word	0x00000100
        /*08d4*/ 	.short	0x010a
        /*08d6*/ 	.byte	0x07
	.zero		1


	//   ....[107]....
        /*08d8*/ 	.word	0x0000e7a0
        /*08dc*/ 	.word	0x000000ff
        /*08e0*/ 	.word	0x00000150
        /*08e4*/ 	.short	0x010a
        /*08e6*/ 	.byte	0x07
	.zero		1


	//   ....[108]....
        /*08e8*/ 	.word	0x0000efa0
        /*08ec*/ 	.word	0x000000ff
        /*08f0*/ 	.word	0x00000000
        /*08f4*/ 	.short	0x0101
        /*08f6*/ 	.byte	0x09
	.zero		1


	//   ....[109]....
        /*08f8*/ 	.word	0x0000efb0
        /*08fc*/ 	.word	0x000000ff
        /*0900*/ 	.word	0x00000140
        /*0904*/ 	.short	0x0101
        /*0906*/ 	.byte	0x07
	.zero		1


	//   ....[110]....
        /*0908*/ 	.word	0x0000eff0
        /*090c*/ 	.word	0x000000ff
        /*0910*/ 	.word	0x00000138
        /*0914*/ 	.short	0x0101
        /*0916*/ 	.byte	0x07
	.zero		1


	//   ....[111]....
        /*0918*/ 	.word	0x0000f000
        /*091c*/ 	.word	0x000000ff
        /*0920*/ 	.word	0x00000108
        /*0924*/ 	.short	0x010a
        /*0926*/ 	.byte	0x07
	.zero		1


	//   ....[112]....
        /*0928*/ 	.word	0x0000f020
        /*092c*/ 	.word	0x000000ff
        /*0930*/ 	.word	0x00000158
        /*0934*/ 	.short	0x010a
        /*0936*/ 	.byte	0x07
	.zero		1


	//   ....[113]....
        /*0938*/ 	.word	0x0000fb20
        /*093c*/ 	.word	0x000000ff
        /*0940*/ 	.word	0x00000000
        /*0944*/ 	.short	0x0101
        /*0946*/ 	.byte	0x0b
	.zero		1


	//   ....[114]....
        /*0948*/ 	.word	0x0000fb60
        /*094c*/ 	.word	0x000000ff
        /*0950*/ 	.word	0x00000148
        /*0954*/ 	.short	0x0101
        /*0956*/ 	.byte	0x07
	.zero		1


	//   ....[115]....
        /*0958*/ 	.word	0x0000fbb0
        /*095c*/ 	.word	0x000000ff
        /*0960*/ 	.word	0x00000158
        /*0964*/ 	.short	0x010a
        /*0966*/ 	.byte	0x07
	.zero		1


	//   ....[116]....
        /*0968*/ 	.word	0x0000fc90
        /*096c*/ 	.word	0x000000ff
        /*0970*/ 	.word	0x00000180
        /*0974*/ 	.short	0x0100
        /*0976*/ 	.byte	0x06
	.zero		1


	//   ....[117]....
        /*0978*/ 	.word	0x0000fd70
        /*097c*/ 	.word	0x000000ff
        /*0980*/ 	.word	0x00000180
        /*0984*/ 	.short	0x0100
        /*0986*/ 	.byte	0x06
	.zero		1


	//   ....[118]....
        /*0988*/ 	.word	0x0000fde0
        /*098c*/ 	.word	0x00000004
        /*0990*/ 	.word	0x00000070
        /*0994*/ 	.short	0x010a
        /*0996*/ 	.byte	0xff
	.zero		1


	//   ....[119]....
        /*0998*/ 	.word	0x0000fe60
        /*099c*/ 	.word	0x00000004
        /*09a0*/ 	.word	0x00000010
        /*09a4*/ 	.short	0x010a
        /*09a6*/ 	.byte	0xff
	.zero		1


	//   ....[120]....
        /*09a8*/ 	.word	0x0000fee0
        /*09ac*/ 	.word	0x00000004
        /*09b0*/ 	.word	0x00000018
        /*09b4*/ 	.short	0x010a
        /*09b6*/ 	.byte	0xff
	.zero		1


	//   ....[121]....
        /*09b8*/ 	.word	0x0000ff60
        /*09bc*/ 	.word	0x00000004
        /*09c0*/ 	.word	0x00000078
        /*09c4*/ 	.short	0x010a
        /*09c6*/ 	.byte	0xff
	.zero		1


	//   ....[122]....
        /*09c8*/ 	.word	0x0000ffd0
        /*09cc*/ 	.word	0x00000004
        /*09d0*/ 	.word	0x00000070
        /*09d4*/ 	.short	0x010a
        /*09d6*/ 	.byte	0xff
	.zero		1


	//   ....[123]....
        /*09d8*/ 	.word	0x00010050
        /*09dc*/ 	.word	0x00000004
        /*09e0*/ 	.word	0x00000070
        /*09e4*/ 	.short	0x010a
        /*09e6*/ 	.byte	0xff
	.zero		1


	//   ....[124]....
        /*09e8*/ 	.word	0x000100c0
        /*09ec*/ 	.word	0x00000004
        /*09f0*/ 	.word	0x00000070
        /*09f4*/ 	.short	0x010a
        /*09f6*/ 	.byte	0xff
	.zero		1


	//   ....[125]....
        /*09f8*/ 	.word	0x00010130
        /*09fc*/ 	.word	0x00000004
        /*0a00*/ 	.word	0x00000018
        /*0a04*/ 	.short	0x010a
        /*0a06*/ 	.byte	0xff
	.zero		1


	//   ....[126]....
        /*0a08*/ 	.word	0x000101a0
        /*0a0c*/ 	.word	0x00000004
        /*0a10*/ 	.word	0x00000018
        /*0a14*/ 	.short	0x010a
        /*0a16*/ 	.byte	0xff
	.zero		1


	//   ....[127]....
        /*0a18*/ 	.word	0x00010200
        /*0a1c*/ 	.word	0x00000006
        /*0a20*/ 	.word	0x00000000
        /*0a24*/ 	.short	0x010a
        /*0a26*/ 	.byte	0xff
	.zero		1


	//   ....[128]....
        /*0a28*/ 	.word	0x00010260
        /*0a2c*/ 	.word	0x00000005
        /*0a30*/ 	.word	0x00000000
        /*0a34*/ 	.short	0x010a
        /*0a36*/ 	.byte	0xff
	.zero		1


	//   ....[129]....
        /*0a38*/ 	.word	0x000102c0
        /*0a3c*/ 	.word	0x00000004
        /*0a40*/ 	.word	0x00000000
        /*0a44*/ 	.short	0x010a
        /*0a46*/ 	.byte	0xff
	.zero		1


	//   ....[130]....
        /*0a48*/ 	.word	0x00010320
        /*0a4c*/ 	.word	0x00000004
        /*0a50*/ 	.word	0x00000020
        /*0a54*/ 	.short	0x010a
        /*0a56*/ 	.byte	0xff
	.zero		1


	//   ....[131]....
        /*0a58*/ 	.word	0x00010380
        /*0a5c*/ 	.word	0x00000004
        /*0a60*/ 	.word	0x00000008
        /*0a64*/ 	.short	0x010a
        /*0a66*/ 	.byte	0xff
	.zero		1


	//   ....[132]....
        /*0a68*/ 	.word	0x00010400
        /*0a6c*/ 	.word	0x0000000e
        /*0a70*/ 	.word	0x00000000
        /*0a74*/ 	.short	0x010a
        /*0a76*/ 	.byte	0xff
	.zero		1


	//   ....[133]....
        /*0a78*/ 	.word	0x00010480
        /*0a7c*/ 	.word	0x00000010
        /*0a80*/ 	.word	0x000000d0
        /*0a84*/ 	.short	0x010a
        /*0a86*/ 	.byte	0xff
	.zero		1


	//   ....[134]....
        /*0a88*/ 	.word	0x00010500
        /*0a8c*/ 	.word	0x00000010
        /*0a90*/ 	.word	0x000000e0
        /*0a94*/ 	.short	0x010a
        /*0a96*/ 	.byte	0xff
	.zero		1


	//   ....[135]....
        /*0a98*/ 	.word	0x00010580
        /*0a9c*/ 	.word	0x0000000e
        /*0aa0*/ 	.word	0x00000000
        /*0aa4*/ 	.short	0x010a
        /*0aa6*/ 	.byte	0xff
	.zero		1


	//   ....[136]....
        /*0aa8*/ 	.word	0x00010600
        /*0aac*/ 	.word	0x00000010
        /*0ab0*/ 	.word	0x000000d8
        /*0ab4*/ 	.short	0x010a
        /*0ab6*/ 	.byte	0xff
	.zero		1


	//   ....[137]....
        /*0ab8*/ 	.word	0x00010680
        /*0abc*/ 	.word	0x0000000e
        /*0ac0*/ 	.word	0x000000e8
        /*0ac4*/ 	.short	0x010a
        /*0ac6*/ 	.byte	0xff
	.zero		1


	//   ....[138]....
        /*0ac8*/ 	.word	0x00010720
        /*0acc*/ 	.word	0x00000004
        /*0ad0*/ 	.word	0x00000020
        /*0ad4*/ 	.short	0x010a
        /*0ad6*/ 	.byte	0xff
	.zero		1


	//   ....[139]....
        /*0ad8*/ 	.word	0x000107a0
        /*0adc*/ 	.word	0x00000004
        /*0ae0*/ 	.word	0x000000d0
        /*0ae4*/ 	.short	0x010a
        /*0ae6*/ 	.byte	0xff
	.zero		1


	//   ....[140]....
        /*0ae8*/ 	.word	0x00010820
        /*0aec*/ 	.word	0x00000004
        /*0af0*/ 	.word	0x000000e0
        /*0af4*/ 	.short	0x010a
        /*0af6*/ 	.byte	0xff
	.zero		1


	//   ....[141]....
        /*0af8*/ 	.word	0x000108a0
        /*0afc*/ 	.word	0x00000004
        /*0b00*/ 	.word	0x000000d8
        /*0b04*/ 	.short	0x010a
        /*0b06*/ 	.byte	0xff
	.zero		1


	//   ....[142]....
        /*0b08*/ 	.word	0x00010930
        /*0b0c*/ 	.word	0x00000003
        /*0b10*/ 	.word	0x000000e8
        /*0b14*/ 	.short	0x010a
        /*0b16*/ 	.byte	0xff
	.zero		1


	//   ....[143]....
        /*0b18*/ 	.word	0x00010990
        /*0b1c*/ 	.word	0x00000003
        /*0b20*/ 	.word	0x00000180
        /*0b24*/ 	.short	0x010a
        /*0b26*/ 	.byte	0xff
	.zero		1


	//   ....[144]....
        /*0b28*/ 	.word	0x000109f0
        /*0b2c*/ 	.word	0x00000003
        /*0b30*/ 	.word	0x00000140
        /*0b34*/ 	.short	0x010a
        /*0b36*/ 	.byte	0xff
	.zero		1


	//   ....[145]....
        /*0b38*/ 	.word	0x00010a50
        /*0b3c*/ 	.word	0x00000003
        /*0b40*/ 	.word	0x00000148
        /*0b44*/ 	.short	0x010a
        /*0b46*/ 	.byte	0xff
	.zero		1


	//   ....[146]....
        /*0b48*/ 	.word	0x00010ad0
        /*0b4c*/ 	.word	0x00000003
        /*0b50*/ 	.word	0x00000000
        /*0b54*/ 	.short	0x010a
        /*0b56*/ 	.byte	0xff
	.zero		1


	//   ....[147]....
        /*0b58*/ 	.word	0x00010b30
        /*0b5c*/ 	.word	0x00000003
        /*0b60*/ 	.word	0x00000000
        /*0b64*/ 	.short	0x010a
        /*0b66*/ 	.byte	0xff
	.zero		1


	//   ....[148]....
        /*0b68*/ 	.word	0x00010b90
        /*0b6c*/ 	.word	0x00000004
        /*0b70*/ 	.word	0x00000000
        /*0b74*/ 	.short	0x010a
        /*0b76*/ 	.byte	0xff
	.zero		1


	//   ....[149]....
        /*0b78*/ 	.word	0x00010c10
        /*0b7c*/ 	.word	0x00000004
        /*0b80*/ 	.word	0x00000000
        /*0b84*/ 	.short	0x010a
        /*0b86*/ 	.byte	0xff
	.zero		1


	//   ....[150]....
        /*0b88*/ 	.word	0x00010c90
        /*0b8c*/ 	.word	0x00000004
        /*0b90*/ 	.word	0x00000000
        /*0b94*/ 	.short	0x010a
        /*0b96*/ 	.byte	0xff
	.zero		1


	//   ....[151]....
        /*0b98*/ 	.word	0x00010d20
        /*0b9c*/ 	.word	0x00000004
        /*0ba0*/ 	.word	0x00000000
        /*0ba4*/ 	.short	0x010a
        /*0ba6*/ 	.byte	0xff
	.zero		1


	//   ....[152]....
        /*0ba8*/ 	.word	0x00010db0
        /*0bac*/ 	.word	0x00000004
        /*0bb0*/ 	.word	0x00000000
        /*0bb4*/ 	.short	0x010a
        /*0bb6*/ 	.byte	0xff
	.zero		1


	//   ....[153]....
        /*0bb8*/ 	.word	0x00010e40
        /*0bbc*/ 	.word	0x00000002
        /*0bc0*/ 	.word	0x00000000
        /*0bc4*/ 	.short	0x010a
        /*0bc6*/ 	.byte	0xff
	.zero		1


	//   ....[154]....
        /*0bc8*/ 	.word	0x00010ea0
        /*0bcc*/ 	.word	0x00000004
        /*0bd0*/ 	.word	0x00000100
        /*0bd4*/ 	.short	0x010a
        /*0bd6*/ 	.byte	0xff
	.zero		1


	//   ....[155]....
        /*0bd8*/ 	.word	0x00010f20
        /*0bdc*/ 	.word	0x00000004
        /*0be0*/ 	.word	0x00000150
        /*0be4*/ 	.short	0x010a
        /*0be6*/ 	.byte	0xff
	.zero		1


	//   ....[156]....
        /*0be8*/ 	.word	0x00010f80
        /*0bec*/ 	.word	0x00000004
        /*0bf0*/ 	.word	0x00000108
        /*0bf4*/ 	.short	0x010a
        /*0bf6*/ 	.byte	0xff
	.zero		1


	//   ....[157]....
        /*0bf8*/ 	.word	0x00011000
        /*0bfc*/ 	.word	0x00000004
        /*0c00*/ 	.word	0x00000158
        /*0c04*/ 	.short	0x010a
        /*0c06*/ 	.byte	0xff
	.zero		1


	//   ....[158]....
        /*0c08*/ 	.word	0x00011070
        /*0c0c*/ 	.word	0x00000000
        /*0c10*/ 	.word	0x00000158
        /*0c14*/ 	.short	0x010a
        /*0c16*/ 	.byte	0xff
	.zero		1


	//----- nvinfo : EIATTR_NUM_MBARRIERS
	.align		4
.L_78:
        /*0c18*/ 	.byte	0x03, 0x38
        /*0c1a*/ 	.short	0x0033


	//----- nvinfo : EIATTR_EXIT_INSTR_OFFSETS
	.align		4
        /*0c1c*/ 	.byte	0x04, 0x1c
        /*0c1e*/ 	.short	(.L_80 - .L_79)


	//   ....[0]....
.L_79:
        /*0c20*/ 	.word	0x0000fda0


	//----- nvinfo : EIATTR_REQNTID
	.align		4
.L_80:
        /*0c24*/ 	.byte	0x04, 0x10
        /*0c26*/ 	.short	(.L_82 - .L_81)
.L_81:
        /*0c28*/ 	.word	0x00000200
        /*0c2c*/ 	.word	0x00000001
        /*0c30*/ 	.word	0x00000001


	//----- nvinfo : EIATTR_CRS_STACK_SIZE
	.align		4
.L_82:
        /*0c34*/ 	.byte	0x04, 0x1e
        /*0c36*/ 	.short	(.L_84 - .L_83)
.L_83:
        /*0c38*/ 	.word	0x00000000


	//----- nvinfo : EIATTR_CBANK_PARAM_SIZE
	.align		4
.L_84:
        /*0c3c*/ 	.byte	0x03, 0x19
        /*0c3e*/ 	.short	0x02e8


	//----- nvinfo : EIATTR_PARAM_CBANK
	.align		4
        /*0c40*/ 	.byte	0x04, 0x0a
        /*0c42*/ 	.short	(.L_86 - .L_85)
	.align		4
.L_85:
        /*0c44*/ 	.word	index@(.nv.constant0.kernel_cutlass_kernel_flash_attncuteflash_fwd_sm100FlashAttentionForwardSm100_object_at__tensor0000o9611101213_tensor0000o9611101213_tensor0000o9610111213_tensor0000o9611101213_tensorptrf_0)
        /*0c48*/ 	.short	0x0380
        /*0c4a*/ 	.short	0x02e8


	//----- nvinfo : EIATTR_SW_WAR
	.align		4
.L_86:
        /*0c4c*/ 	.byte	0x04, 0x36
        /*0c4e*/ 	.short	(.L_88 - .L_87)
.L_87:
        /*0c50*/ 	.word	0x00000008
.L_88:


//--------------------- .nv.compat                --------------------------
	.section	.nv.compat,"",@"SHT_CUDA_COMPAT_INFO"
	.align	4
        /*0000*/ 	.byte	0x02, 0x02, 0x02, 0x00, 0x02, 0x05, 0x05, 0x00, 0x02, 0x03, 0x01, 0x00, 0x02, 0x06, 0x01, 0x00


//--------------------- .nv.callgraph             --------------------------
	.section	.nv.callgraph,"",@"SHT_CUDA_CALLGRAPH"
	.align	4
	.sectionentsize	8
	.align		4
        /*0000*/ 	.word	0x00000000
	.align		4
        /*0004*/ 	.word	0xffffffff
	.align		4
        /*0008*/ 	.word	0x00000000
	.align		4
        /*000c*/ 	.word	0xfffffffe
	.align		4
        /*0010*/ 	.word	0x00000000
	.align		4
        /*0014*/ 	.word	0xfffffffd
	.align		4
        /*0018*/ 	.word	0x00000000
	.align		4
        /*001c*/ 	.word	0xfffffffc


//--------------------- .text.kernel_cutlass_kernel_flash_attncuteflash_fwd_sm100FlashAttentionForwardSm100_object_at__tensor0000o9611101213_tensor0000o9611101213_tensor0000o9610111213_tensor0000o9611101213_tensorptrf_0 --------------------------
	.section	.text.kernel_cutlass_kernel_flash_attncuteflash_fwd_sm100FlashAttentionForwardSm100_object_at__tensor0000o9611101213_tensor0000o9611101213_tensor0000o9610111213_tensor0000o9611101213_tensorptrf_0,"ax",@progbits
	.align	128
        .global         kernel_cutlass_kernel_flash_attncuteflash_fwd_sm100FlashAttentionForwardSm100_object_at__tensor0000o9611101213_tensor0000o9611101213_tensor0000o9610111213_tensor0000o9611101213_tensorptrf_0
        .type           kernel_cutlass_kernel_flash_attncuteflash_fwd_sm100FlashAttentionForwardSm100_object_at__tensor0000o9611101213_tensor0000o9611101213_tensor0000o9610111213_tensor0000o9611101213_tensorptrf_0,@function
        .size           kernel_cutlass_kernel_flash_attncuteflash_fwd_sm100FlashAttentionForwardSm100_object_at__tensor0000o9611101213_tensor0000o9611101213_tensor0000o9610111213_tensor0000o9611101213_tensorptrf_0,(.L_x_181 - kernel_cutlass_kernel_flash_attncuteflash_fwd_sm100FlashAttentionForwardSm100_object_at__tensor0000o9611101213_tensor0000o9611101213_tensor0000o9610111213_tensor0000o9611101213_tensorptrf_0)
        .other          kernel_cutlass_kernel_flash_attncuteflash_fwd_sm100FlashAttentionForwardSm100_object_at__tensor0000o9611101213_tensor0000o9611101213_tensor0000o9610111213_tensor0000o9611101213_tensorptrf_0,@"STO_CUDA_ENTRY STV_DEFAULT"
kernel_cutlass_kernel_flash_attncuteflash_fwd_sm100FlashAttentionForwardSm100_object_at__tensor0000o9611101213_tensor0000o9611101213_tensor0000o9610111213_tensor0000o9611101213_tensorptrf_0:
.text.kernel_cutlass_kernel_flash_attncuteflash_fwd_sm100FlashAttentionForwardSm100_object_at__tensor0000o9611101213_tensor0000o9611101213_tensor0000o9610111213_tensor0000o9611101213_tensorptrf_0:
[----:B------:R-:W1:Y:S01]  /*0000*/  LDC R1, c[0x0][0x37c] ;  /* 0x0000df00ff017b82 */ /* 0x000e620000000800 */
[----:B------:R-:W2:Y:S07]  /*0010*/  S2R R2, SR_TID.X ;  /* 0x0000000000027919 */ /* 0x000eae0000002100 */
[----:B------:R-:W3:Y:S01]  /*0020*/  S2UR UR16, SR_CgaCtaId ;  /* 0x00000000001079c3 */ /* 0x000ee20000008800 */
[----:B------:R-:W4:Y:S01]  /*0030*/  LDCU UR7, c[0x0][0x36c] ;  /* 0x00006d80ff0777ac */ /* 0x000f220008000800 */
[----:B------:R-:W-:-:S06]  /*0040*/  UMOV UR9, 0x1 ;  /* 0x0000000100097882 */ /* 0x000fcc0000000000 */
[----:B------:R-:W5:Y:S01]  /*0050*/  S2UR UR6, SR_CTAID.X ;  /* 0x00000000000679c3 */ /* 0x000f620000002500 */
[----:B----4-:R-:W-:Y:S02]  /*0060*/  UISETP.EQ.U32.AND UP4, UPT, UR7, 0x1, UPT ;  /* 0x000000010700788c */ /* 0x010fe4000bf82070 */
[----:B---3--:R-:W-:-:S04]  /*0070*/  ULEA.HI UR5, UR16, UR16, URZ, 0x1 ;  /* 0x0000001010057291 */ /* 0x008fc8000f8f08ff */
[----:B------:R-:W-:Y:S02]  /*0080*/  ULOP3.LUT UR4, UR5, 0xfffffffe, URZ, 0xc0, !UPT ;  /* 0xfffffffe05047892 */ /* 0x000fe4000f8ec0ff */
[----:B------:R-:W-:Y:S01]  /*0090*/  USHF.R.U32.HI UR5, URZ, 0x1, UR5 ;  /* 0x00000001ff057899 */ /* 0x000fe20008011605 */
[----:B--2---:R-:W-:Y:S01]  /*00a0*/  SHF.R.U32.HI R0, RZ, 0x5, R2 ;  /* 0x00000005ff007819 */ /* 0x004fe20000011602 */
[----:B------:R-:W-:Y:S02]  /*00b0*/  UISETP.NE.AND UP0, UPT, UR16, UR4, UPT ;  /* 0x000000041000728c */ /* 0x000fe4000bf05270 */
[----:B-----5:R-:W-:Y:S01]  /*00c0*/  ULOP3.LUT UR6, UR6, 0x1, URZ, 0xc0, !UPT ;  /* 0x0000000106067892 */ /* 0x020fe2000f8ec0ff */
[----:B------:R-:W-:Y:S01]  /*00d0*/  R2UR UR63, R0 ;  /* 0x00000000003f72ca */ /* 0x000fe200000e0000 */
[----:B------:R-:W-:-:S04]  /*00e0*/  UISETP.LT.AND UP0, UPT, UR16, URZ, UP0 ;  /* 0x000000ff1000728c */ /* 0x000fc80008701270 */
[----:B------:R-:W-:Y:S01]  /*00f0*/  IMAD.U32 R0, RZ, RZ, UR6 ;  /* 0x00000006ff007e24 */ /* 0x000fe2000f8e00ff */
[----:B------:R-:W-:Y:S02]  /*0100*/  UIADD3 UR6, UPT, UPT, -UR4, UR16, URZ ;  /* 0x0000001004067290 */ /* 0x000fe4000fffe1ff */
[----:B------:R-:W-:Y:S02]  /*0110*/  UIADD3 UR4, UPT, UPT, UR5, -0x1, URZ ;  /* 0xffffffff05047890 */ /* 0x000fe4000fffe0ff */
[----:B------:R-:W-:Y:S02]  /*0120*/  ULOP3.LUT UR7, UR6, 0x1, URZ, 0x3c, !UPT ;  /* 0x0000000106077892 */ /* 0x000fe4000f8e3cff */
[----:B------:R-:W-:Y:S02]  /*0130*/  USHF.L.U32 UR8, UR9, UR6, URZ ;  /* 0x0000000609087299 */ /* 0x000fe400080006ff */
[----:B------:R-:W-:Y:S02]  /*0140*/  UISETP.NE.AND UP6, UPT, UR63, URZ, UPT ;  /* 0x000000ff3f00728c */ /* 0x000fe4000bfc5270 */
[----:B------:R-:W-:-:S02]  /*0150*/  USHF.L.U32 UR6, UR9, UR7, URZ ;  /* 0x0000000709067299 */ /* 0x000fc400080006ff */
[----:B------:R-:W-:Y:S02]  /*0160*/  @!UP0 UIADD3 UR4, UPT, UPT, UR5, URZ, URZ ;  /* 0x000000ff05048290 */ /* 0x000fe4000fffe0ff */
[----:B------:R-:W-:Y:S02]  /*0170*/  ULOP3.LUT UR5, UR6, UR8, URZ, 0xfc, !UPT ;  /* 0x0000000806057292 */ /* 0x000fe4000f8efcff */
[----:B------:R-:W-:Y:S02]  /*0180*/  UIADD3 UR4, UPT, UPT, UR4, UR4, URZ ;  /* 0x0000000404047290 */ /* 0x000fe4000fffe0ff */
[----:B------:R-:W-:Y:S02]  /*0190*/  UISETP.NE.AND UP5, UPT, UR63, 0xc, UPT ;  /* 0x0000000c3f00788c */ /* 0x000fe4000bfa5270 */
[----:B------:R-:W-:Y:S02]  /*01a0*/  MOV R3, UR5 ;  /* 0x0000000500037c02 */ /* 0x000fe40008000f00 */
[----:B------:R-:W-:Y:S01]  /*01b0*/  IMAD.U32 R0, RZ, RZ, UR4 ;  /* 0x00000004ff007e24 */ /* 0x000fe2000f8e00ff */
[----:B-1----:R-:W-:Y:S06]  /*01c0*/  BRA.U UP6, `(.L_x_0) ;  /* 0x0000000106387547 */ /* 0x002fec000b800000 */
[----:B------:R-:W1:Y:S02]  /*01d0*/  LDCU.64 UR4, c[0x0][0x348] ;  /* 0x00006900ff0477ac */ /* 0x000e640008000a00 */
[----:B-1----:R-:W-:Y:S02]  /*01e0*/  UIADD3 UR10, UP3, UPT, UR4, 0x80, URZ ;  /* 0x00000080040a7890 */ /* 0x002fe4000ff7e0ff */
[----:B------:R-:W-:Y:S02]  /*01f0*/  UIADD3 UR8, UP2, UPT, UR4, 0x100, URZ ;  /* 0x0000010004087890 */ /* 0x000fe4000ff5e0ff */
[----:B------:R-:W-:Y:S02]  /*0200*/  UIADD3 UR6, UP1, UPT, UR4, 0x180, URZ ;  /* 0x0000018004067890 */ /* 0x000fe4000ff3e0ff */
[----:B------:R-:W-:Y:S02]  /*0210*/  UIADD3 UR4, UP0, UPT, UR4, 0x200, URZ ;  /* 0x0000020004047890 */ /* 0x000fe4000ff1e0ff */
[----:B------:R-:W-:-:S02]  /*0220*/  UIADD3.X UR11, UPT, UPT, URZ, UR5, URZ, UP3, !UPT ;  /* 0x00000005ff0b7290 */ /* 0x000fc40009ffe4ff */
[----:B------:R-:W-:Y:S02]  /*0230*/  UIADD3.X UR9, UPT, UPT, URZ, UR5, URZ, UP2, !UPT ;  /* 0x00000005ff097290 */ /* 0x000fe400097fe4ff */
[----:B------:R-:W-:Y:S02]  /*0240*/  UIADD3.X UR7, UPT, UPT, URZ, UR5, URZ, UP1, !UPT ;  /* 0x00000005ff077290 */ /* 0x000fe40008ffe4ff */
[----:B------:R-:W-:-:S03]  /*0250*/  UIADD3.X UR5, UPT, UPT, URZ, UR5, URZ, UP0, !UPT ;  /* 0x00000005ff057290 */ /* 0x000fc600087fe4ff */
[----:B------:R1:W-:Y:S02]  /*0260*/  UTMACCTL.PF [UR10] ;  /* 0x000000000a0079b9 */ /* 0x0003e40008040000 */
[----:B------:R1:W-:Y:S02]  /*0270*/  UTMACCTL.PF [UR8] ;  /* 0x00000000080079b9 */ /* 0x0003e40008040000 */
[----:B------:R1:W-:Y:S02]  /*0280*/  UTMACCTL.PF [UR6] ;  /* 0x00000000060079b9 */ /* 0x0003e40008040000 */
[----:B------:R1:W-:Y:S02]  /*0290*/  UTMACCTL.PF [UR4] ;  /* 0x00000000040079b9 */ /* 0x0003e40008040000 */
[----:B-1----:R-:W-:Y:S01]  /*02a0*/  NOP ;  /* 0x0000000000007918 */ /* 0x002fe20000000000 */
.L_x_0:
[----:B------:R-:W-:Y:S05]  /*02b0*/  BRA.U UP5, `(.L_x_1) ;  /* 0x00000001052c7547 */ /* 0x000fea000b800000 */
[----:B------:R-:W1:Y:S01]  /*02c0*/  S2UR UR6, SR_CgaCtaId ;  /* 0x00000000000679c3 */ /* 0x000e620000008800 */
[----:B------:R-:W-:Y:S01]  /*02d0*/  UMOV UR4, 0x400 ;  /* 0x0000040000047882 */ /* 0x000fe20000000000 */
[----:B------:R-:W-:Y:S01]  /*02e0*/  UMOV UR5, 0x20 ;  /* 0x0000002000057882 */ /* 0x000fe20000000000 */
[----:B------:R-:W-:Y:S01]  /*02f0*/  ELECT P0, URZ, PT ;  /* 0x0000000000ff782f */ /* 0x000fe20003800000 */
[----:B-1----:R-:W-:Y:S02]  /*0300*/  ULEA UR6, UR6, UR4, 0x18 ;  /* 0x0000000406067291 */ /* 0x002fe4000f8ec0ff */
[----:B------:R-:W-:-:S04]  /*0310*/  UIADD3 UR4, UPT, UPT, -UR5, 0x100000, URZ ;  /* 0x0010000005047890 */ /* 0x000fc8000fffe1ff */
[----:B------:R-:W-:Y:S02]  /*0320*/  USHF.L.U32 UR5, UR4, 0xb, URZ ;  /* 0x0000000b04057899 */ /* 0x000fe400080006ff */
[----:B------:R-:W-:Y:S01]  /*0330*/  USHF.L.U32 UR4, UR4, 0x1, URZ ;  /* 0x0000000104047899 */ /* 0x000fe200080006ff */
[----:B------:R-:W1:Y:S11]  /*0340*/  FENCE.VIEW.ASYNC.S ;  /* 0x00000000000073c6 */ /* 0x000e760000000000 */
[----:B-1----:R1:W2:Y:S01]  /*0350*/  SYNCS.EXCH.64 URZ, [UR6+0x180], UR4 ;  /* 0x0001800406ff75b2 */ /* 0x0022a20008000100 */
[----:B------:R-:W-:Y:S01]  /*0360*/  NOP ;  /* 0x0000000000007918 */ /* 0x000fe20000000000 */
.L_x_1:
[----:B------:R-:W-:Y:S01]  /*0370*/  NOP ;  /* 0x0000000000007918 */ /* 0x000fe20000000000 */
[----:B------:R-:W-:Y:S05]  /*0380*/  BRA.U UP6, `(.L_x_2) ;  /* 0x0000000106347547 */ /* 0x000fea000b800000 */
[----:B-1----:R-:W1:Y:S01]  /*0390*/  S2UR UR4, SR_CgaCtaId ;  /* 0x00000000000479c3 */ /* 0x002e620000008800 */
[----:B------:R-:W-:Y:S01]  /*03a0*/  UMOV UR5, 0x400 ;  /* 0x0000040000057882 */ /* 0x000fe20000000000 */
[----:B------:R-:W-:Y:S02]  /*03b0*/  UMOV UR6, 0x1 ;  /* 0x0000000100067882 */ /* 0x000fe40000000000 */
[----:B------:R-:W-:-:S04]  /*03c0*/  UIADD3 UR6, UPT, UPT, -UR6, 0x100000, URZ ;  /* 0x0010000006067890 */ /* 0x000fc8000fffe1ff */
[----:B------:R-:W-:Y:S02]  /*03d0*/  USHF.L.U32 UR7, UR6, 0xb, URZ ;  /* 0x0000000b06077899 */ /* 0x000fe400080006ff */
[----:B------:R-:W-:Y:S02]  /*03e0*/  USHF.L.U32 UR6, UR6, 0x1, URZ ;  /* 0x0000000106067899 */ /* 0x000fe400080006ff */
[----:B-1----:R-:W-:Y:S01]  /*03f0*/  ULEA UR4, UR4, UR5, 0x18 ;  /* 0x0000000504047291 */ /* 0x002fe2000f8ec0ff */
[----:B------:R-:W1:Y:S11]  /*0400*/  FENCE.VIEW.ASYNC.S ;  /* 0x00000000000073c6 */ /* 0x000e760000000000 */
[----:B-1----:R3:W4:Y:S01]  /*0410*/  SYNCS.EXCH.64 URZ, [UR4], UR6 ;  /* 0x0000000604ff75b2 */ /* 0x0027220008000100 */
[----:B------:R3:W5:Y:S01]  /*0420*/  SYNCS.EXCH.64 URZ, [UR4+0x8], UR6 ;  /* 0x0000080604ff75b2 */ /* 0x0007620008000100 */
[----:B------:R3:W1:Y:S01]  /*0430*/  SYNCS.EXCH.64 URZ, [UR4+0x10], UR6 ;  /* 0x0000100604ff75b2 */ /* 0x0006620008000100 */
[----:B------:R3:W2:Y:S02]  /*0440*/  SYNCS.EXCH.64 URZ, [UR4+0x18], UR6 ;  /* 0x0000180604ff75b2 */ /* 0x0006a40008000100 */
[----:B---3--:R-:W-:Y:S01]  /*0450*/  NOP ;  /* 0x0000000000007918 */ /* 0x008fe20000000000 */
.L_x_2:
[----:B------:R-:W-:Y:S05]  /*0460*/  BRA.U UP6, `(.L_x_3) ;  /* 0x0000000106907547 */ /* 0x000fea000b800000 */
[----:B-1----:R-:W-:Y:S01]  /*0470*/  UMOV UR4, 0x400 ;  /* 0x0000040000047882 */ /* 0x002fe20000000000 */
[----:B------:R-:W-:Y:S01]  /*0480*/  UMOV UR6, 0x1 ;  /* 0x0000000100067882 */ /* 0x000fe20000000000 */
[----:B------:R-:W-:Y:S02]  /*0490*/  ULEA UR4, UR16, UR4, 0x18 ;  /* 0x0000000410047291 */ /* 0x000fe4000f8ec0ff */
[----:B------:R-:W-:-:S04]  /*04a0*/  UIADD3 UR6, UPT, UPT, -UR6, 0x100000, URZ ;  /* 0x0010000006067890 */ /* 0x000fc8000fffe1ff */
[----:B------:R-:W-:Y:S02]  /*04b0*/  USHF.L.U32 UR7, UR6, 0xb, URZ ;  /* 0x0000000b06077899 */ /* 0x000fe400080006ff */
[----:B------:R-:W-:Y:S01]  /*04c0*/  USHF.L.U32 UR6, UR6, 0x1, URZ ;  /* 0x0000000106067899 */ /* 0x000fe200080006ff */
[----:B------:R-:W-:Y:S02]  /*04d0*/  UMOV UR8, 0x200 ;  /* 0x0000020000087882 */ /* 0x000fe40000000000 */
[----:B------:R-:W-:-:S04]  /*04e0*/  UIADD3 UR8, UPT, UPT, -UR8, 0x100000, URZ ;  /* 0x0010000008087890 */ /* 0x000fc8000fffe1ff */
[----:B------:R-:W-:Y:S02]  /*04f0*/  USHF.L.U32 UR9, UR8, 0xb, URZ ;  /* 0x0000000b08097899 */ /* 0x000fe400080006ff */
[----:B------:R-:W-:Y:S01]  /*0500*/  USHF.L.U32 UR8, UR8, 0x1, URZ ;  /* 0x0000000108087899 */ /* 0x000fe200080006ff */
[----:B------:R-:W1:Y:S02]  /*0510*/  FENCE.VIEW.ASYNC.S ;  /* 0x00000000000073c6 */ /* 0x000e640000000000 */
[----:B-1----:R3:W1:Y:S01]  /*0520*/  SYNCS.EXCH.64 URZ, [UR4+0x20], UR6 ;  /* 0x0000200604ff75b2 */ /* 0x0026620008000100 */
[----:B------:R3:W5:Y:S01]  /*0530*/  SYNCS.EXCH.64 URZ, [UR4+0x28], UR6 ;  /* 0x0000280604ff75b2 */ /* 0x0007620008000100 */
[----:B------:R3:W4:Y:S01]  /*0540*/  SYNCS.EXCH.64 URZ, [UR4+0x30], UR6 ;  /* 0x0000300604ff75b2 */ /* 0x0007220008000100 */
[----:B------:R3:W2:Y:S01]  /*0550*/  SYNCS.EXCH.64 URZ, [UR4+0x38], UR6 ;  /* 0x0000380604ff75b2 */ /* 0x0006a20008000100 */
[----:B------:R3:W1:Y:S01]  /*0560*/  SYNCS.EXCH.64 URZ, [UR4+0x40], UR6 ;  /* 0x0000400604ff75b2 */ /* 0x0006620008000100 */
        /* <DEDUP_REMOVED lines=18> */
[----:B------:R3:W1:Y:S02]  /*0690*/  SYNCS.EXCH.64 URZ, [UR4+0xd8], UR8 ;  /* 0x0000d80804ff75b2 */ /* 0x0006640008000100 */
[----:B---3--:R-:W-:Y:S01]  /*06a0*/  NOP ;  /* 0x0000000000007918 */ /* 0x008fe20000000000 */
.L_x_3:
[----:B------:R-:W-:Y:S05]  /*06b0*/  BRA.U UP6, `(.L_x_4) ;  /* 0x0000000106a07547 */ /* 0x000fea000b800000 */
[----:B-1----:R-:W-:Y:S01]  /*06c0*/  UMOV UR4, 0x400 ;  /* 0x0000040000047882 */ /* 0x002fe20000000000 */
[----:B------:R-:W-:Y:S01]  /*06d0*/  UMOV UR14, 0x8 ;  /* 0x00000008000e7882 */ /* 0x000fe20000000000 */
[----:B------:R-:W-:Y:S01]  /*06e0*/  UMOV UR8, 0x1 ;  /* 0x0000000100087882 */ /* 0x000fe20000000000 */
[----:B------:R-:W-:Y:S02]  /*06f0*/  ULEA UR4, UR16, UR4, 0x18 ;  /* 0x0000000410047291 */ /* 0x000fe4000f8ec0ff */
[----:B------:R-:W-:-:S04]  /*0700*/  UIADD3 UR14, UPT, UPT, -UR14, 0x100000, URZ ;  /* 0x001000000e0e7890 */ /* 0x000fc8000fffe1ff */
[----:B------:R-:W-:Y:S02]  /*0710*/  USHF.L.U32 UR15, UR14, 0xb, URZ ;  /* 0x0000000b0e0f7899 */ /* 0x000fe400080006ff */
[----:B------:R-:W-:Y:S01]  /*0720*/  USHF.L.U32 UR14, UR14, 0x1, URZ ;  /* 0x000000010e0e7899 */ /* 0x000fe200080006ff */
[----:B------:R-:W-:Y:S01]  /*0730*/  UMOV UR12, 0x100 ;  /* 0x00000100000c7882 */ /* 0x000fe20000000000 */
        /* <DEDUP_REMOVED lines=10> */
[----:B------:R-:W-:Y:S02]  /*07e0*/  USHF.L.U32 UR6, UR6, 0x1, URZ ;  /* 0x0000000106067899 */ /* 0x000fe400080006ff */
        /* <DEDUP_REMOVED lines=21> */
.L_x_4:
[----:B------:R-:W-:Y:S01]  /*0940*/  NOP ;  /* 0x0000000000007918 */ /* 0x000fe20000000000 */
[----:B------:R-:W-:Y:S05]  /*0950*/  BRA.U !UP4, `(.L_x_5) ;  /* 0x000000010c087547 */ /* 0x000fea000b800000 */
[----:B-12-45:R-:W-:Y:S01]  /*0960*/  UCGABAR_ARV ;  /* 0x00000000000079c7 */ /* 0x036fe20008000000 */
[----:B------:R-:W-:Y:S05]  /*0970*/  BRA `(.L_x_6) ;  /* 0x0000000000047947 */ /* 0x000fea0003800000 */
.L_x_5:
[----:B-12-45:R-:W-:Y:S01]  /*0980*/  NOP ;  /* 0x0000000000007918 */ /* 0x036fe20000000000 */
.L_x_6:
[----:B------:R-:W-:Y:S05]  /*0990*/  BRA.U !UP4, `(.L_x_7) ;  /* 0x000000010c0c7547 */ /* 0x000fea000b800000 */
[----:B------:R-:W-:Y:S01]  /*09a0*/  UCGABAR_WAIT ;  /* 0x0000000000007dc7 */ /* 0x000fe20008000000 */
[----:B------:R-:W-:Y:S01]  /*09b0*/  CCTL.IVALL ;  /* 0x00000000ff00798f */ /* 0x000fe20002000000 */
[----:B------:R-:W-:Y:S05]  /*09c0*/  BRA `(.L_x_8) ;  /* 0x0000000000047947 */ /* 0x000fea0003800000 */
.L_x_7:
[----:B------:R-:W-:Y:S06]  /*09d0*/  BAR.SYNC.DEFER_BLOCKING 0x0 ;  /* 0x0000000000007b1d */ /* 0x000fec0000010000 */
.L_x_8:
[----:B------:R-:W-:Y:S01]  /*09e0*/  UISETP.NE.AND UP0, UPT, UR63, 0xe, UPT ;  /* 0x0000000e3f00788c */ /* 0x000fe2000bf05270 */
[----:B------:R-:W-:Y:S08]  /*09f0*/  BSSY.RECONVERGENT B1, `(.L_x_9) ;  /* 0x00004b7000017945 */ /* 0x000ff00003800200 */
[----:B------:R-:W-:Y:S05]  /*0a00*/  BRA.U !UP0, `(.L_x_10) ;  /* 0x0000000108147547 */ /* 0x000fea000b800000 */
[----:B------:R-:W-:-:S09]  /*0a10*/  UISETP.NE.AND UP0, UPT, UR63, 0xf, UPT ;  /* 0x0000000f3f00788c */ /* 0x000fd2000bf05270 */
[----:B------:R-:W-:Y:S05]  /*0a20*/  BRA.U UP0, `(.L_x_11) ;  /* 0x0000001900947547 */ /* 0x000fea000b800000 */
[----:B------:R-:W-:-:S08]  /*0a30*/  NOP ;  /* 0x0000000000007918 */ /* 0x000fd00000000000 */
[----:B------:R-:W1:-:S00]  /*0a40*/  USETMAXREG.DEALLOC.CTAPOOL 0x30 ;  /* 0x00000030000079c8 */ /* 0x000e4000080e0500 */
[----:B-1----:R-:W-:Y:S05]  /*0a50*/  BRA `(.L_x_12) ;  /* 0x0000004800bc7947 */ /* 0x002fea0003800000 */
.L_x_10:
[----:B------:R-:W-:-:S08]  /*0a60*/  NOP ;  /* 0x0000000000007918 */ /* 0x000fd00000000000 */
[----:B------:R-:W1:-:S00]  /*0a70*/  USETMAXREG.DEALLOC.CTAPOOL 0x30 ;  /* 0x00000030000079c8 */ /* 0x000e4000080e0500 */
[----:B------:R-:W2:Y:S01]  /*0a80*/  S2UR UR11, SR_CTAID.X ;  /* 0x00000000000b79c3 */ /* 0x000ea20000002500 */
[----:B------:R-:W2:Y:S01]  /*0a90*/  LDCU UR4, c[0x0][0x640] ;  /* 0x0000c800ff0477ac */ /* 0x000ea20008000800 */
[----:B-1----:R-:W-:Y:S01]  /*0aa0*/  HFMA2 R7, -RZ, RZ, 0, 5.9604644775390625e-08 ;  /* 0x00000001ff077431 */ /* 0x002fe200000001ff */
[----:B------:R-:W-:Y:S01]  /*0ab0*/  MOV R5, 0x1 ;  /* 0x0000000100057802 */ /* 0x000fe20000000f00 */
[----:B------:R-:W1:Y:S01]  /*0ac0*/  LDCU.U8 UR8, c[0x0][0x644] ;  /* 0x0000c880ff0877ac */ /* 0x000e620008000000 */
[----:B------:R-:W3:Y:S01]  /*0ad0*/  LDCU.U8 UR7, c[0x0][0x645] ;  /* 0x0000c8a0ff0777ac */ /* 0x000ee20008000000 */
[----:B------:R-:W4:Y:S01]  /*0ae0*/  LDCU UR6, c[0x0][0x654] ;  /* 0x0000ca80ff0677ac */ /* 0x000f220008000800 */
[----:B------:R-:W5:Y:S01]  /*0af0*/  LDCU.U8 UR14, c[0x0][0x638] ;  /* 0x0000c700ff0e77ac */ /* 0x000f620008000000 */
[----:B------:R-:W5:Y:S01]  /*0b00*/  LDCU.U8 UR15, c[0x0][0x650] ;  /* 0x0000ca00ff0f77ac */ /* 0x000f620008000000 */
[----:B--2---:R-:W-:Y:S01]  /*0b10*/  UIMAD.WIDE.U32 UR4, UR11, UR4, URZ ;  /* 0x000000040b0472a5 */ /* 0x004fe2000f8e00ff */
[----:B------:R-:W2:Y:S03]  /*0b20*/  LDCU.U8 UR12, c[0x0][0x639] ;  /* 0x0000c720ff0c77ac */ /* 0x000ea60008000000 */
[----:B------:R-:W-:Y:S01]  /*0b30*/  UIADD3 UR4, UPT, UPT, -UR5, UR11, URZ ;  /* 0x0000000b05047290 */ /* 0x000fe2000fffe1ff */
[----:B------:R-:W2:Y:S03]  /*0b40*/  LDCU.U8 UR13, c[0x0][0x651] ;  /* 0x0000ca20ff0d77ac */ /* 0x000ea60008000000 */
[----:B-1----:R-:W-:Y:S01]  /*0b50*/  USHF.R.U32.HI UR4, URZ, UR8, UR4 ;  /* 0x00000008ff047299 */ /* 0x002fe20008011604 */
[----:B------:R-:W1:Y:S03]  /*0b60*/  LDCU.64 UR8, c[0x0][0x630] ;  /* 0x0000c600ff0877ac */ /* 0x000e660008000a00 */
[----:B------:R-:W-:Y:S01]  /*0b70*/  UIADD3 UR4, UPT, UPT, UR5, UR4, URZ ;  /* 0x0000000405047290 */ /* 0x000fe2000fffe0ff */
[----:B------:R-:W1:Y:S03]  /*0b80*/  LDCU.U8 UR18, c[0x0][0x62c] ;  /* 0x0000c580ff1277ac */ /* 0x000e660008000000 */
[----:B---3--:R-:W-:Y:S01]  /*0b90*/  USHF.R.U32.HI UR10, URZ, UR7, UR4 ;  /* 0x00000007ff0a7299 */ /* 0x008fe20008011604 */
[----:B------:R-:W3:Y:S03]  /*0ba0*/  LDCU UR7, c[0x0][0x63c] ;  /* 0x0000c780ff0777ac */ /* 0x000ee60008000800 */
[----:B----4-:R-:W-:-:S02]  /*0bb0*/  UISETP.GE.AND UP0, UPT, UR10, UR6, UPT ;  /* 0x000000060a00728c */ /* 0x010fc4000bf06270 */
[----:B------:R-:W-:Y:S02]  /*0bc0*/  UIADD3 UR4, UPT, UPT, -UR10, URZ, URZ ;  /* 0x000000ff0a047290 */ /* 0x000fe4000fffe1ff */
[----:B-----5:R-:W-:Y:S01]  /*0bd0*/  USEL UR6, UR14, UR15, !UP0 ;  /* 0x0000000f0e067287 */ /* 0x020fe2000c000000 */
[----:B------:R-:W4:Y:S03]  /*0be0*/  LDCU.U8 UR14, c[0x0][0x62d] ;  /* 0x0000c5a0ff0e77ac */ /* 0x000f260008000000 */
[----:B------:R-:W-:-:S03]  /*0bf0*/  ULOP3.LUT UR6, UR6, 0xff, URZ, 0xc0, !UPT ;  /* 0x000000ff06067892 */ /* 0x000fc6000f8ec0ff */
[----:B-1----:R-:W1:Y:S01]  /*0c00*/  @UP0 LDCU UR9, c[0x0][0x64c] ;  /* 0x0000c980ff0907ac */ /* 0x002e620008000800 */
[----:B---3--:R-:W-:Y:S01]  /*0c10*/  UIMAD UR7, UR4, UR7, UR11 ;  /* 0x00000007040772a4 */ /* 0x008fe2000f8e020b */
[----:B------:R-:W3:Y:S03]  /*0c20*/  @UP0 LDCU UR8, c[0x0][0x648] ;  /* 0x0000c900ff0807ac */ /* 0x000ee60008000800 */
[----:B-1----:R-:W-:Y:S02]  /*0c30*/  UIMAD.WIDE.U32 UR4, UR7, UR9, URZ ;  /* 0x00000009070472a5 */ /* 0x002fe4000f8e00ff */
[----:B--2---:R-:W-:Y:S02]  /*0c40*/  USEL UR9, UR12, UR13, !UP0 ;  /* 0x0000000d0c097287 */ /* 0x004fe4000c000000 */
[----:B------:R-:W-:Y:S01]  /*0c50*/  UIADD3 UR4, UPT, UPT, UR7, -UR5, URZ ;  /* 0x8000000507047290 */ /* 0x000fe2000fffe0ff */
[----:B------:R-:W1:Y:S03]  /*0c60*/  LDCU.64 UR12, c[0x0][0x620] ;  /* 0x0000c400ff0c77ac */ /* 0x000e660008000a00 */
[----:B------:R-:W-:-:S02]  /*0c70*/  USHF.R.U32.HI UR4, URZ, UR6, UR4 ;  /* 0x00000006ff047299 */ /* 0x000fc40008011604 */
[----:B------:R-:W-:Y:S02]  /*0c80*/  ULOP3.LUT UR6, UR9, 0xff, URZ, 0xc0, !UPT ;  /* 0x000000ff09067892 */ /* 0x000fe4000f8ec0ff */
[----:B------:R-:W-:Y:S01]  /*0c90*/  UIADD3 UR4, UPT, UPT, UR5, UR4, URZ ;  /* 0x0000000405047290 */ /* 0x000fe2000fffe0ff */
[----:B------:R-:W2:Y:S03]  /*0ca0*/  LDCU UR5, c[0x0][0x628] ;  /* 0x0000c500ff0577ac */ /* 0x000ea60008000800 */
[----:B------:R-:W-:-:S04]  /*0cb0*/  USHF.R.U32.HI UR15, URZ, UR6, UR4 ;  /* 0x00000006ff0f7299 */ /* 0x000fc80008011604 */
[----:B------:R-:W-:-:S04]  /*0cc0*/  UIADD3 UR4, UPT, UPT, -UR15, URZ, URZ ;  /* 0x000000ff0f047290 */ /* 0x000fc8000fffe1ff */
[----:B---3--:R-:W-:-:S04]  /*0cd0*/  UIMAD UR4, UR8, UR4, UR7 ;  /* 0x00000004080472a4 */ /* 0x008fc8000f8e0207 */
[----:B-1----:R-:W-:-:S04]  /*0ce0*/  UIMAD UR6, UR10, UR12, UR4 ;  /* 0x0000000c0a0672a4 */ /* 0x002fc8000f8e0204 */
[----:B--2---:R-:W-:-:S07]  /*0cf0*/  UIMAD.WIDE.U32 UR4, UR6, UR5, URZ ;  /* 0x00000005060472a5 */ /* 0x004fce000f8e00ff */
[----:B------:R-:W-:Y:S02]  /*0d00*/  UMOV UR4, UR5 ;  /* 0x0000000500047c82 */ /* 0x000fe40008000000 */
[----:B------:R-:W-:Y:S02]  /*0d10*/  UIADD3 UR53, UPT, UPT, UR6, -UR4, URZ ;  /* 0x8000000406357290 */ /* 0x000fe4000fffe0ff */
[----:B------:R-:W1:Y:S02]  /*0d20*/  LDCU UR5, c[0x0][0x60c] ;  /* 0x0000c180ff0577ac */ /* 0x000e640008000800 */
[----:B------:R-:W-:-:S04]  /*0d30*/  USHF.R.U32.HI UR53, URZ, UR18, UR53 ;  /* 0x00000012ff357299 */ /* 0x000fc80008011635 */
[----:B------:R-:W-:-:S03]  /*0d40*/  UIADD3 UR53, UPT, UPT, UR4, UR53, URZ ;  /* 0x0000003504357290 */ /* 0x000fc6000fffe0ff */
[----:B------:R-:W-:Y:S01]  /*0d50*/  UMOV UR4, URZ ;  /* 0x000000ff00047c82 */ /* 0x000fe20008000000 */
[----:B----4-:R-:W-:-:S04]  /*0d60*/  USHF.R.U32.HI UR53, URZ, UR14, UR53 ;  /* 0x0000000eff357299 */ /* 0x010fc80008011635 */
[----:B------:R-:W-:Y:S02]  /*0d70*/  UIADD3 UR52, UPT, UPT, -UR53, URZ, URZ ;  /* 0x000000ff35347290 */ /* 0x000fe4000fffe1ff */
[----:B-1----:R-:W-:Y:S02]  /*0d80*/  UISETP.GE.AND UP0, UPT, UR11, UR5, UPT ;  /* 0x000000050b00728c */ /* 0x002fe4000bf06270 */
[----:B------:R-:W-:-:S07]  /*0d90*/  UIMAD UR52, UR52, UR13, UR6 ;  /* 0x0000000d343472a4 */ /* 0x000fce000f8e0206 */
[----:B------:R-:W-:Y:S05]  /*0da0*/  BRA.U UP0, `(.L_x_13) ;  /* 0x0000001100b87547 */ /* 0x000fea000b800000 */
[----:B------:R-:W-:Y:S01]  /*0db0*/  UMOV UR14, 0x400 ;  /* 0x00000400000e7882 */ /* 0x000fe20000000000 */
[----:B------:R-:W1:Y:S01]  /*0dc0*/  S2UR UR4, SR_CTAID.X ;  /* 0x00000000000479c3 */ /* 0x000e620000002500 */
[----:B------:R-:W-:Y:S01]  /*0dd0*/  ULEA UR14, UR16, UR14, 0x18 ;  /* 0x0000000e100e7291 */ /* 0x000fe2000f8ec0ff */
[----:B------:R-:W-:Y:S01]  /*0de0*/  MOV R5, 0x80000000 ;  /* 0x8000000000057802 */ /* 0x000fe20000000f00 */
[----:B------:R-:W2:Y:S01]  /*0df0*/  LDCU UR24, c[0x0][0x614] ;  /* 0x0000c280ff1877ac */ /* 0x000ea20008000800 */
[----:B------:R-:W3:Y:S06]  /*0e00*/  LDCU UR9, c[0x0][0x38c] ;  /* 0x00007180ff0977ac */ /* 0x000eec0008000800 */
[----:B------:R-:W4:Y:S01]  /*0e10*/  SYNCS.PHASECHK.TRANS64.TRYWAIT P0, [UR14+0x70], R5 ;  /* 0x00007005ff0075a7 */ /* 0x000f22000800110e */
[----:B------:R-:W-:Y:S01]  /*0e20*/  UMOV UR22, 0x0 ;  /* 0x0000000000167882 */ /* 0x000fe20000000000 */
[----:B------:R-:W-:Y:S01]  /*0e30*/  UMOV UR23, 0x1 ;  /* 0x0000000100177882 */ /* 0x000fe20000000000 */
[----:B------:R-:W5:Y:S01]  /*0e40*/  LDCU.64 UR20, c[0x0][0x348] ;  /* 0x00006900ff1477ac */ /* 0x000f620008000a00 */
[----:B------:R-:W2:Y:S01]  /*0e50*/  LDCU.64 UR12, c[0x0][0x348] ;  /* 0x00006900ff0c77ac */ /* 0x000ea20008000a00 */
[----:B------:R-:W3:Y:S01]  /*0e60*/  LDCU.64 UR18, c[0x0][0x348] ;  /* 0x00006900ff1277ac */ /* 0x000ee20008000a00 */
[----:B-1----:R-:W-:Y:S01]  /*0e70*/  ULOP3.LUT UR5, UR4, 0x1, URZ, 0xc0, !UPT ;  /* 0x0000000104057892 */ /* 0x002fe2000f8ec0ff */
[----:B------:R-:W1:Y:S03]  /*0e80*/  LDCU UR4, c[0x0][0x380] ;  /* 0x00007000ff0477ac */ /* 0x000e660008000800 */
[----:B------:R-:W-:-:S02]  /*0e90*/  USHF.L.U32 UR31, UR5, 0x6, URZ ;  /* 0x00000006051f7899 */ /* 0x000fc400080006ff */
[----:B------:R-:W-:Y:S02]  /*0ea0*/  UISETP.NE.AND UP6, UPT, UR5, URZ, UPT ;  /* 0x000000ff0500728c */ /* 0x000fe4000bfc5270 */
[----:B--2---:R-:W-:Y:S02]  /*0eb0*/  UIADD3 UR5, UPT, UPT, -UR15, UR24, URZ ;  /* 0x000000180f057290 */ /* 0x004fe4000fffe1ff */
[----:B---3--:R-:W-:Y:S02]  /*0ec0*/  UIADD3 UR7, UPT, UPT, -UR9, URZ, URZ ;  /* 0x000000ff09077290 */ /* 0x008fe4000fffe1ff */
[----:B------:R-:W-:Y:S02]  /*0ed0*/  UIADD3 UR10, UPT, UPT, UR9, -0x1, URZ ;  /* 0xffffffff090a7890 */ /* 0x000fe4000fffe0ff */
[----:B------:R-:W-:Y:S02]  /*0ee0*/  USHF.R.S32.HI UR7, URZ, 0x1f, UR7 ;  /* 0x0000001fff077899 */ /* 0x000fe40008011407 */
[----:B------:R-:W-:-:S02]  /*0ef0*/  UISETP.GT.AND UP3, UPT, UR9, URZ, UPT ;  /* 0x000000ff0900728c */ /* 0x000fc4000bf64270 */
[----:B-1----:R-:W-:Y:S02]  /*0f00*/  UIADD3 UR4, UPT, UPT, UR9, -UR4, URZ ;  /* 0x8000000409047290 */ /* 0x002fe4000fffe0ff */
[----:B------:R-:W-:Y:S02]  /*0f10*/  USHF.R.S32.HI UR8, URZ, 0x1f, UR10 ;  /* 0x0000001fff087899 */ /* 0x000fe4000801140a */
[----:B------:R-:W-:Y:S02]  /*0f20*/  ULEA UR4, UR5, UR4, 0x8 ;  /* 0x0000000405047291 */ /* 0x000fe4000f8e40ff */
[----:B------:R-:W-:Y:S02]  /*0f30*/  ULEA.HI UR9, UR7, -UR9, URZ, 0x7 ;  /* 0x8000000907097291 */ /* 0x000fe4000f8f38ff */
[----:B------:R-:W-:Y:S02]  /*0f40*/  UIADD3 UR6, UPT, UPT, -UR4, URZ, URZ ;  /* 0x000000ff04067290 */ /* 0x000fe4000fffe1ff */
[----:B------:R-:W-:-:S02]  /*0f50*/  UIADD3 UR5, UPT, UPT, UR4, -0x1, URZ ;  /* 0xffffffff04057890 */ /* 0x000fc4000fffe0ff */
[----:B------:R-:W-:Y:S02]  /*0f60*/  USHF.R.S32.HI UR6, URZ, 0x1f, UR6 ;  /* 0x0000001fff067899 */ /* 0x000fe40008011406 */
[----:B------:R-:W-:Y:S02]  /*0f70*/  UISETP.GT.AND UP4, UPT, UR4, URZ, UPT ;  /* 0x000000ff0400728c */ /* 0x000fe4000bf84270 */
[----:B------:R-:W-:Y:S02]  /*0f80*/  ULEA.HI UR4, UR6, -UR4, URZ, 0x7 ;  /* 0x8000000406047291 */ /* 0x000fe4000f8f38ff */
[----:B------:R-:W-:Y:S02]  /*0f90*/  USHF.R.S32.HI UR7, URZ, 0x1f, UR5 ;  /* 0x0000001fff077899 */ /* 0x000fe40008011405 */
[----:B------:R-:W-:Y:S02]  /*0fa0*/  ULEA.HI UR10, UR8, UR10, URZ, 0x7 ;  /* 0x0000000a080a7291 */ /* 0x000fe4000f8f38ff */
[----:B------:R-:W-:-:S02]  /*0fb0*/  USHF.R.S32.HI UR4, URZ, 0x7, UR4 ;  /* 0x00000007ff047899 */ /* 0x000fc40008011404 */
[----:B------:R-:W-:Y:S02]  /*0fc0*/  USHF.R.S32.HI UR8, URZ, 0x7, UR9 ;  /* 0x00000007ff087899 */ /* 0x000fe40008011409 */
[----:B------:R-:W-:Y:S02]  /*0fd0*/  ULEA.HI UR5, UR7, UR5, URZ, 0x7 ;  /* 0x0000000507057291 */ /* 0x000fe4000f8f38ff */
[----:B------:R-:W-:Y:S02]  /*0fe0*/  UIADD3 UR6, UPT, UPT, -UR4, URZ, URZ ;  /* 0x000000ff04067290 */ /* 0x000fe4000fffe1ff */
[----:B------:R-:W-:Y:S02]  /*0ff0*/  @UP3 UIMAD.WIDE UR16, UR10, 0x2000000, UR22 ;  /* 0x020000000a1038a5 */ /* 0x000fe4000f8e0216 */
[----:B------:R-:W-:Y:S02]  /*1000*/  ULEA.HI.SX32 UR5, UR5, 0x1, 0x19 ;  /* 0x0000000105057891 */ /* 0x000fe4000f8fcaff */
[----:B------:R-:W-:-:S02]  /*1010*/  UIADD3 UR4, UPT, UPT, -UR8, URZ, URZ ;  /* 0x000000ff08047290 */ /* 0x000fc4000fffe1ff */
[----:B------:R-:W-:Y:S02]  /*1020*/  UIADD3 UR33, UPT, UPT, UR14, 0x20, URZ ;  /* 0x000000200e217890 */ /* 0x000fe4000fffe0ff */
[----:B-----5:R-:W-:Y:S01]  /*1030*/  UIADD3 UR7, UP0, UPT, UR20, 0x100, URZ ;  /* 0x0000010014077890 */ /* 0x020fe2000ff1e0ff */
[----:B------:R-:W-:Y:S02]  /*1040*/  @!UP4 UMOV UR5, UR6 ;  /* 0x000000060005cc82 */ /* 0x000fe40008000000 */
[----:B------:R-:W-:Y:S01]  /*1050*/  @UP3 UMOV UR4, UR17 ;  /* 0x0000001100043c82 */ /* 0x000fe20008000000 */
[----:B------:R-:W-:Y:S02]  /*1060*/  ULOP3.LUT UR33, UR33, 0xfefffc20, URZ, 0xc0, !UPT ;  /* 0xfefffc2021217892 */ /* 0x000fe4000f8ec0ff */
[----:B------:R-:W-:Y:S02]  /*1070*/  UISETP.LT.AND UP3, UPT, UR5, UR4, UPT ;  /* 0x000000040500728c */ /* 0x000fe4000bf61270 */
[----:B------:R-:W-:-:S02]  /*1080*/  UIADD3 UR12, UP2, UPT, UR12, 0x100, URZ ;  /* 0x000001000c0c7890 */ /* 0x000fc4000ff5e0ff */
[----:B------:R-:W-:Y:S02]  /*1090*/  USEL UR30, UR5, UR4, UP3 ;  /* 0x00000004051e7287 */ /* 0x000fe40009800000 */
[----:B------:R-:W-:Y:S02]  /*10a0*/  UIADD3 UR10, UP1, UPT, UR18, 0x100, URZ ;  /* 0x00000100120a7890 */ /* 0x000fe4000ff3e0ff */
[----:B------:R-:W-:Y:S02]  /*10b0*/  USHF.L.U32 UR23, UR30, 0x7, URZ ;  /* 0x000000071e177899 */ /* 0x000fe400080006ff */
[----:B------:R-:W-:Y:S02]  /*10c0*/  UIADD3.X UR4, UPT, UPT, URZ, UR21, URZ, UP0, !UPT ;  /* 0x00000015ff047290 */ /* 0x000fe400087fe4ff */
[----:B------:R-:W-:Y:S01]  /*10d0*/  UIADD3 UR27, UPT, UPT, UR23, -0x80, URZ ;  /* 0xffffff80171b7890 */ /* 0x000fe2000fffe0ff */
[----:B------:R-:W-:Y:S01]  /*10e0*/  UMOV UR34, URZ ;  /* 0x000000ff00227c82 */ /* 0x000fe20008000000 */
[----:B------:R-:W-:Y:S01]  /*10f0*/  UMOV UR36, UR52 ;  /* 0x0000003400247c82 */ /* 0x000fe20008000000 */
[----:B------:R-:W-:Y:S01]  /*1100*/  UMOV UR37, UR53 ;  /* 0x0000003500257c82 */ /* 0x000fe20008000000 */
[----:B------:R-:W-:-:S02]  /*1110*/  UIADD3.X UR13, UPT, UPT, URZ, UR13, URZ, UP2, !UPT ;  /* 0x0000000dff0d7290 */ /* 0x000fc400097fe4ff */
[----:B------:R-:W-:Y:S02]  /*1120*/  UIADD3.X UR11, UPT, UPT, URZ, UR19, URZ, UP1, !UPT ;  /* 0x00000013ff0b7290 */ /* 0x000fe40008ffe4ff */
[----:B------:R-:W-:Y:S02]  /*1130*/  UIADD3 UR32, UPT, UPT, UR14, 0x18c00, URZ ;  /* 0x00018c000e207890 */ /* 0x000fe4000fffe0ff */
[----:B------:R-:W-:Y:S02]  /*1140*/  UIADD3 UR16, UPT, UPT, UR14, 0x19c00, URZ ;  /* 0x00019c000e107890 */ /* 0x000fe4000fffe0ff */
[----:B------:R-:W-:Y:S02]  /*1150*/  UIADD3 UR8, UPT, UPT, UR14, 0x1ac00, URZ ;  /* 0x0001ac000e087890 */ /* 0x000fe4000fffe0ff */
[----:B------:R-:W-:Y:S01]  /*1160*/  UIADD3 UR35, UPT, UPT, UR31, UR27, URZ ;  /* 0x0000001b1f237290 */ /* 0x000fe2000fffe0ff */
[----:B------:R-:W-:Y:S01]  /*1170*/  UMOV UR18, 0x20 ;  /* 0x0000002000127882 */ /* 0x000fe20000000000 */
[----:B------:R-:W-:Y:S01]  /*1180*/  UMOV UR20, UR52 ;  /* 0x0000003400147c82 */ /* 0x000fe20008000000 */
[----:B------:R-:W-:Y:S01]  /*1190*/  UMOV UR21, UR53 ;  /* 0x0000003500157c82 */ /* 0x000fe20008000000 */
[----:B------:R-:W-:Y:S01]  /*11a0*/  UMOV UR17, UR33 ;  /* 0x0000002100117c82 */ /* 0x000fe20008000000 */
[----:B----4-:R-:W-:Y:S07]  /*11b0*/  @!P0 BRA `(.L_x_14) ;  /* 0x000000e800fc8947 */ /* 0x010fee0003800000 */
.L_x_100:
[----:B------:R-:W-:Y:S05]  /*11c0*/  BRA.U UP6, `(.L_x_15) ;  /* 0x00000001060c7547 */ /* 0x000fea000b800000 */
[----:B------:R-:W-:-:S13]  /*11d0*/  ELECT P0, URZ, PT ;  /* 0x0000000000ff782f */ /* 0x000fda0003800000 */
[----:B-1----:R-:W-:-:S04]  /*11e0*/  @P0 MOV R4, 0x6000 ;  /* 0x0000600000040802 */ /* 0x002fc80000000f00 */
[----:B------:R2:W-:Y:S03]  /*11f0*/  @P0 SYNCS.ARRIVE.TRANS64 RZ, [UR14+0x20], R4 ;  /* 0x00002004ffff09a7 */ /* 0x0005e6000800000e */
.L_x_15:
[----:B------:R-:W-:Y:S01]  /*1200*/  UMOV UR19, UR35 ;  /* 0x0000002300137c82 */ /* 0x000fe20008000000 */
[----:B------:R3:W-:Y:S01]  /*1210*/  UTMALDG.4D.2CTA [UR32], [UR12], desc[URZ] ;  /* 0x0000ff200c0075b4 */ /* 0x0007e20008219000 */
[----:B------:R-:W-:Y:S01]  /*1220*/  UMOV UR5, UR4 ;  /* 0x0000000400057c82 */ /* 0x000fe20008000000 */
[----:B------:R-:W-:Y:S01]  /*1230*/  UMOV UR9, UR33 ;  /* 0x0000002100097c82 */ /* 0x000fe20008000000 */
[----:B------:R-:W-:Y:S01]  /*1240*/  UMOV UR4, UR7 ;  /* 0x0000000700047c82 */ /* 0x000fe20008000000 */
[----:B------:R-:W4:Y:S01]  /*1250*/  S2UR UR22, SR_CTAID.X ;  /* 0x00000000001679c3 */ /* 0x000f220000002500 */
[----:B------:R-:W5:Y:S01]  /*1260*/  LDCU.64 UR6, c[0x0][0x348] ;  /* 0x00006900ff0677ac */ /* 0x000f620008000a00 */
[----:B------:R1:W-:Y:S01]  /*1270*/  UTMALDG.4D.2CTA [UR16], [UR10], desc[URZ] ;  /* 0x0000ff100a0075b4 */ /* 0x0003e20008219000 */
[----:B----4-:R-:W-:Y:S01]  /*1280*/  ULOP3.LUT UR22, UR22, 0x1, URZ, 0xc0, !UPT ;  /* 0x0000000116167892 */ /* 0x010fe2000f8ec0ff */
[----:B---3--:R-:W-:Y:S01]  /*1290*/  UMOV UR12, UR52 ;  /* 0x00000034000c7c82 */ /* 0x008fe20008000000 */
[----:B------:R-:W-:Y:S01]  /*12a0*/  UMOV UR13, UR53 ;  /* 0x00000035000d7c82 */ /* 0x000fe20008000000 */
[----:B------:R-:W-:Y:S01]  /*12b0*/  ULOP3.LUT UR33, UR14, 0xfefffc00, URZ, 0xc0, !UPT ;  /* 0xfefffc000e217892 */ /* 0x000fe2000f8ec0ff */
[----:B------:R-:W-:Y:S01]  /*12c0*/  UMOV UR34, URZ ;  /* 0x000000ff00227c82 */ /* 0x000fe20008000000 */
[----:B------:R-:W-:Y:S01]  /*12d0*/  UMOV UR36, UR52 ;  /* 0x0000003400247c82 */ /* 0x000fe20008000000 */
[----:B------:R-:W-:Y:S01]  /*12e0*/  UMOV UR37, UR53 ;  /* 0x0000003500257c82 */ /* 0x000fe20008000000 */
[----:B------:R-:W-:Y:S01]  /*12f0*/  UIADD3 UR32, UPT, UPT, UR14, 0xcc00, URZ ;  /* 0x0000cc000e207890 */ /* 0x000fe2000fffe0ff */
[----:B-1----:R-:W-:Y:S01]  /*1300*/  UMOV UR10, 0x40 ;  /* 0x00000040000a7882 */ /* 0x002fe20000000000 */
[----:B------:R-:W-:Y:S01]  /*1310*/  UMOV UR11, UR35 ;  /* 0x00000023000b7c82 */ /* 0x000fe20008000000 */
[----:B------:R-:W-:Y:S01]  /*1320*/  UMOV UR18, 0x20 ;  /* 0x0000002000127882 */ /* 0x000fe20000000000 */
[----:B------:R1:W-:Y:S01]  /*1330*/  UTMALDG.4D.2CTA [UR8], [UR4], desc[URZ] ;  /* 0x0000ff08040075b4 */ /* 0x0003e20008219000 */
[----:B------:R-:W3:Y:S01]  /*1340*/  SYNCS.PHASECHK.TRANS64.TRYWAIT P0, [UR14+0x10], R5 ;  /* 0x00001005ff0075a7 */ /* 0x000ee2000800110e */
[----:B------:R-:W-:Y:S01]  /*1350*/  UIADD3 UR16, UPT, UPT, UR14, 0xec00, URZ ;  /* 0x0000ec000e107890 */ /* 0x000fe2000fffe0ff */
[----:B------:R-:W-:Y:S01]  /*1360*/  UMOV UR20, UR52 ;  /* 0x0000003400147c82 */ /* 0x000fe20008000000 */
[----:B------:R-:W-:Y:S01]  /*1370*/  UMOV UR21, UR53 ;  /* 0x0000003500157c82 */ /* 0x000fe20008000000 */
[----:B------:R-:W-:Y:S01]  /*1380*/  UMOV UR17, UR33 ;  /* 0x0000002100117c82 */ /* 0x000fe20008000000 */
[----:B-1----:R-:W1:Y:S01]  /*1390*/  LDCU.64 UR8, c[0x0][0x348] ;  /* 0x00006900ff0877ac */ /* 0x002e620008000a00 */
[----:B------:R-:W4:Y:S01]  /*13a0*/  LDCU.64 UR12, c[0x0][0x348] ;  /* 0x00006900ff0c77ac */ /* 0x000f220008000a00 */
[----:B------:R-:W-:-:S02]  /*13b0*/  ULOP3.LUT UR4, URZ, UR15, URZ, 0x33, !UPT ;  /* 0x0000000fff047292 */ /* 0x000fc4000f8e33ff */
[----:B-----5:R-:W-:Y:S02]  /*13c0*/  UIADD3 UR10, UP2, UPT, UR6, 0x80, URZ ;  /* 0x00000080060a7890 */ /* 0x020fe4000ff5e0ff */
[----:B------:R-:W-:Y:S02]  /*13d0*/  UIADD3 UR4, UPT, UPT, UR4, UR24, URZ ;  /* 0x0000001804047290 */ /* 0x000fe4000fffe0ff */
[----:B------:R-:W-:Y:S02]  /*13e0*/  UIADD3.X UR11, UPT, UPT, URZ, UR7, URZ, UP2, !UPT ;  /* 0x00000007ff0b7290 */ /* 0x000fe400097fe4ff */
[----:B------:R-:W-:Y:S02]  /*13f0*/  ULEA UR4, UR4, UR22, 0x2 ;  /* 0x0000001604047291 */ /* 0x000fe4000f8e10ff */
[----:B-1----:R-:W-:Y:S02]  /*1400*/  UIADD3 UR6, UP1, UPT, UR8, 0x80, URZ ;  /* 0x0000008008067890 */ /* 0x002fe4000ff3e0ff */
[----:B------:R-:W-:-:S02]  /*1410*/  USHF.L.U32 UR35, UR4, 0x7, URZ ;  /* 0x0000000704237899 */ /* 0x000fc400080006ff */
[----:B----4-:R-:W-:Y:S02]  /*1420*/  UIADD3 UR15, UP0, UPT, UR12, 0x80, URZ ;  /* 0x000000800c0f7890 */ /* 0x010fe4000ff1e0ff */
[----:B------:R-:W-:Y:S02]  /*1430*/  UIADD3.X UR7, UPT, UPT, URZ, UR9, URZ, UP1, !UPT ;  /* 0x00000009ff077290 */ /* 0x000fe40008ffe4ff */
[----:B------:R-:W-:Y:S02]  /*1440*/  UIADD3.X UR5, UPT, UPT, URZ, UR13, URZ, UP0, !UPT ;  /* 0x0000000dff057290 */ /* 0x000fe400087fe4ff */
[----:B------:R-:W-:Y:S01]  /*1450*/  UIADD3 UR8, UPT, UPT, UR14, 0x10c00, URZ ;  /* 0x00010c000e087890 */ /* 0x000fe2000fffe0ff */
[----:B------:R-:W-:Y:S01]  /*1460*/  UMOV UR19, UR35 ;  /* 0x0000002300137c82 */ /* 0x000fe20008000000 */
[----:B---3--:R-:W-:Y:S06]  /*1470*/  @!P0 BRA `(.L_x_16) ;  /* 0x000000e8006c8947 */ /* 0x008fec0003800000 */
.L_x_102:
[----:B------:R-:W-:Y:S05]  /*1480*/  BRA.U UP6, `(.L_x_17) ;  /* 0x00000001060c7547 */ /* 0x000fea000b800000 */
[----:B------:R-:W-:-:S13]  /*1490*/  ELECT P0, URZ, PT ;  /* 0x0000000000ff782f */ /* 0x000fda0003800000 */
[----:B-12---:R-:W-:-:S04]  /*14a0*/  @P0 MOV R4, 0xc000 ;  /* 0x0000c00000040802 */ /* 0x006fc80000000f00 */
[----:B------:R3:W-:Y:S03]  /*14b0*/  @P0 SYNCS.ARRIVE.TRANS64 RZ, [UR14], R4 ;  /* 0x00000004ffff09a7 */ /* 0x0007e6000800000e */
.L_x_17:
[----:B------:R4:W-:Y:S01]  /*14c0*/  UTMALDG.4D.2CTA [UR32], [UR10], desc[URZ] ;  /* 0x0000ff200a0075b4 */ /* 0x0009e20008219000 */
[----:B------:R-:W-:Y:S01]  /*14d0*/  UMOV UR12, UR52 ;  /* 0x00000034000c7c82 */ /* 0x000fe20008000000 */
[----:B------:R-:W-:Y:S01]  /*14e0*/  UMOV UR13, UR53 ;  /* 0x00000035000d7c82 */ /* 0x000fe20008000000 */
[----:B------:R-:W-:Y:S01]  /*14f0*/  UMOV UR9, UR33 ;  /* 0x0000002100097c82 */ /* 0x000fe20008000000 */
[----:B------:R-:W-:Y:S01]  /*1500*/  UMOV UR4, UR15 ;  /* 0x0000000f00047c82 */ /* 0x000fe20008000000 */
[----:B------:R5:W-:Y:S01]  /*1510*/  UTMALDG.4D.2CTA [UR16], [UR6], desc[URZ] ;  /* 0x0000ff10060075b4 */ /* 0x000be20008219000 */
[----:B----4-:R-:W-:Y:S01]  /*1520*/  UMOV UR10, 0x40 ;  /* 0x00000040000a7882 */ /* 0x010fe20000000000 */
[----:B------:R-:W-:Y:S01]  /*1530*/  UMOV UR11, UR35 ;  /* 0x00000023000b7c82 */ /* 0x000fe20008000000 */
[----:B------:R-:W-:Y:S01]  /*1540*/  UIADD3 UR33, UPT, UPT, UR14, 0x8, URZ ;  /* 0x000000080e217890 */ /* 0x000fe2000fffe0ff */
[----:B------:R4:W-:Y:S01]  /*1550*/  UTMALDG.4D.2CTA [UR8], [UR4], desc[URZ] ;  /* 0x0000ff08040075b4 */ /* 0x0009e20008219000 */
[----:B------:R-:W1:Y:S01]  /*1560*/  SYNCS.PHASECHK.TRANS64.TRYWAIT P0, [UR14+0x18], R5 ;  /* 0x00001805ff0075a7 */ /* 0x000e62000800110e */
[----:B------:R-:W-:-:S02]  /*1570*/  UIADD3 UR35, UPT, UPT, UR35, 0x100, URZ ;  /* 0x0000010023237890 */ /* 0x000fc4000fffe0ff */
[----:B------:R-:W-:Y:S01]  /*1580*/  ULOP3.LUT UR33, UR33, 0xfefffc08, URZ, 0xc0, !UPT ;  /* 0xfefffc0821217892 */ /* 0x000fe2000f8ec0ff */
[----:B------:R-:W-:Y:S01]  /*1590*/  UMOV UR34, URZ ;  /* 0x000000ff00227c82 */ /* 0x000fe20008000000 */
[----:B------:R-:W-:Y:S01]  /*15a0*/  UMOV UR36, UR52 ;  /* 0x0000003400247c82 */ /* 0x000fe20008000000 */
[----:B------:R-:W-:Y:S01]  /*15b0*/  UMOV UR37, UR53 ;  /* 0x0000003500257c82 */ /* 0x000fe20008000000 */
[----:B-----5:R-:W-:Y:S01]  /*15c0*/  UMOV UR18, 0x20 ;  /* 0x0000002000127882 */ /* 0x020fe20000000000 */
[----:B------:R-:W-:Y:S02]  /*15d0*/  UIADD3 UR32, UPT, UPT, UR14, 0x12c00, URZ ;  /* 0x00012c000e207890 */ /* 0x000fe4000fffe0ff */
[----:B------:R-:W-:Y:S01]  /*15e0*/  UIADD3 UR16, UPT, UPT, UR14, 0x14c00, URZ ;  /* 0x00014c000e107890 */ /* 0x000fe2000fffe0ff */
[----:B------:R-:W-:Y:S01]  /*15f0*/  UMOV UR20, UR52 ;  /* 0x0000003400147c82 */ /* 0x000fe20008000000 */
[----:B------:R-:W-:Y:S01]  /*1600*/  UMOV UR21, UR53 ;  /* 0x0000003500157c82 */ /* 0x000fe20008000000 */
[----:B------:R-:W-:Y:S01]  /*1610*/  UMOV UR17, UR33 ;  /* 0x0000002100117c82 */ /* 0x000fe20008000000 */
[----:B------:R-:W-:Y:S01]  /*1620*/  UMOV UR19, UR35 ;  /* 0x0000002300137c82 */ /* 0x000fe20008000000 */
[----:B----4-:R-:W4:Y:S01]  /*1630*/  LDCU.64 UR4, c[0x0][0x348] ;  /* 0x00006900ff0477ac */ /* 0x010f220008000a00 */
[----:B------:R-:W5:Y:S01]  /*1640*/  LDCU.64 UR8, c[0x0][0x348] ;  /* 0x00006900ff0877ac */ /* 0x000f620008000a00 */
[----:B------:R-:W2:Y:S01]  /*1650*/  LDCU.64 UR10, c[0x0][0x348] ;  /* 0x00006900ff0a77ac */ /* 0x000ea20008000a00 */
[----:B----4-:R-:W-:-:S02]  /*1660*/  UIADD3 UR6, UP2, UPT, UR4, 0x80, URZ ;  /* 0x0000008004067890 */ /* 0x010fc4000ff5e0ff */
[----:B-----5:R-:W-:Y:S02]  /*1670*/  UIADD3 UR4, UP1, UPT, UR8, 0x80, URZ ;  /* 0x0000008008047890 */ /* 0x020fe4000ff3e0ff */
[----:B------:R-:W-:Y:S02]  /*1680*/  UIADD3.X UR7, UPT, UPT, URZ, UR5, URZ, UP2, !UPT ;  /* 0x00000005ff077290 */ /* 0x000fe400097fe4ff */
[----:B--2---:R-:W-:Y:S02]  /*1690*/  UIADD3 UR22, UP0, UPT, UR10, 0x80, URZ ;  /* 0x000000800a167890 */ /* 0x004fe4000ff1e0ff */
[----:B------:R-:W-:Y:S02]  /*16a0*/  UIADD3.X UR5, UPT, UPT, URZ, UR9, URZ, UP1, !UPT ;  /* 0x00000009ff057290 */ /* 0x000fe40008ffe4ff */
[----:B------:R-:W-:Y:S02]  /*16b0*/  UIADD3.X UR15, UPT, UPT, URZ, UR11, URZ, UP0, !UPT ;  /* 0x0000000bff0f7290 */ /* 0x000fe400087fe4ff */
[----:B------:R-:W-:Y:S01]  /*16c0*/  UIADD3 UR8, UPT, UPT, UR14, 0x16c00, URZ ;  /* 0x00016c000e087890 */ /* 0x000fe2000fffe0ff */
[----:B-1----:R-:W-:Y:S11]  /*16d0*/  @!P0 BRA `(.L_x_18) ;  /* 0x000000e400f48947 */ /* 0x002ff60003800000 */
.L_x_104:
[----:B------:R-:W-:Y:S05]  /*16e0*/  BRA.U UP6, `(.L_x_19) ;  /* 0x00000001060c7547 */ /* 0x000fea000b800000 */
[----:B------:R-:W-:-:S13]  /*16f0*/  ELECT P0, URZ, PT ;  /* 0x0000000000ff782f */ /* 0x000fda0003800000 */
[----:B-1-3--:R-:W-:-:S04]  /*1700*/  @P0 MOV R4, 0xc000 ;  /* 0x0000c00000040802 */ /* 0x00afc80000000f00 */
[----:B------:R2:W-:Y:S03]  /*1710*/  @P0 SYNCS.ARRIVE.TRANS64 RZ, [UR14+0x8], R4 ;  /* 0x00000804ffff09a7 */ /* 0x0005e6000800000e */
.L_x_19:
[----:B------:R-:W-:Y:S01]  /*1720*/  UTMALDG.4D.2CTA [UR32], [UR6], desc[URZ] ;  /* 0x0000ff20060075b4 */ /* 0x000fe20008219000 */
[----:B------:R-:W-:Y:S01]  /*1730*/  UMOV UR10, 0x40 ;  /* 0x00000040000a7882 */ /* 0x000fe20000000000 */
[----:B------:R-:W-:Y:S01]  /*1740*/  UMOV UR12, UR52 ;  /* 0x00000034000c7c82 */ /* 0x000fe20008000000 */
[----:B------:R-:W-:Y:S01]  /*1750*/  UMOV UR13, UR53 ;  /* 0x00000035000d7c82 */ /* 0x000fe20008000000 */
[----:B------:R-:W-:Y:S01]  /*1760*/  UMOV UR9, UR33 ;  /* 0x0000002100097c82 */ /* 0x000fe20008000000 */
[----:B------:R-:W-:Y:S01]  /*1770*/  UMOV UR11, UR35 ;  /* 0x00000023000b7c82 */ /* 0x000fe20008000000 */
[----:B------:R-:W4:Y:S01]  /*1780*/  S2UR UR24, SR_CTAID.X ;  /* 0x00000000001879c3 */ /* 0x000f220000002500 */
[----:B------:R-:W-:Y:S01]  /*1790*/  UIADD3 UR25, UPT, UPT, UR14, 0x28, URZ ;  /* 0x000000280e197890 */ /* 0x000fe2000fffe0ff */
[----:B------:R5:W-:Y:S01]  /*17a0*/  UTMALDG.4D.2CTA [UR16], [UR4], desc[URZ] ;  /* 0x0000ff10040075b4 */ /* 0x000be20008219000 */
[----:B------:R-:W-:Y:S01]  /*17b0*/  UMOV UR28, UR52 ;  /* 0x00000034001c7c82 */ /* 0x000fe20008000000 */
[----:B------:R-:W-:Y:S01]  /*17c0*/  UMOV UR29, UR53 ;  /* 0x00000035001d7c82 */ /* 0x000fe20008000000 */
[----:B------:R-:W-:-:S02]  /*17d0*/  ULOP3.LUT UR25, UR25, 0xfefffc28, URZ, 0xc0, !UPT ;  /* 0xfefffc2819197892 */ /* 0x000fc4000f8ec0ff */
[----:B----4-:R-:W-:-:S04]  /*17e0*/  ULOP3.LUT UR24, UR24, 0x1, URZ, 0xc0, !UPT ;  /* 0x0000000118187892 */ /* 0x010fc8000f8ec0ff */
[----:B------:R-:W-:Y:S02]  /*17f0*/  UIMAD UR26, UR24, 0x30, URZ ;  /* 0x00000030181a78a4 */ /* 0x000fe4000f8e02ff */
[----:B------:R-:W-:Y:S01]  /*1800*/  UIADD3 UR24, UPT, UPT, UR14, 0x1bc00, URZ ;  /* 0x0001bc000e187890 */ /* 0x000fe2000fffe0ff */
[----:B-----5:R-:W-:Y:S01]  /*1810*/  UMOV UR4, UR22 ;  /* 0x0000001600047c82 */ /* 0x020fe20008000000 */
[----:B------:R-:W-:Y:S01]  /*1820*/  UMOV UR5, UR15 ;  /* 0x0000000f00057c82 */ /* 0x000fe20008000000 */
[----:B------:R-:W-:Y:S01]  /*1830*/  UMOV UR20, UR52 ;  /* 0x0000003400147c82 */ /* 0x000fe20008000000 */
[----:B------:R4:W-:Y:S01]  /*1840*/  UTMALDG.4D.2CTA [UR8], [UR4], desc[URZ] ;  /* 0x0000ff08040075b4 */ /* 0x0009e20008219000 */
[----:B------:R-:W5:Y:S01]  /*1850*/  SYNCS.PHASECHK.TRANS64.TRYWAIT P0, [UR14+0x78], R5 ;  /* 0x00007805ff0075a7 */ /* 0x000f62000800110e */
[----:B------:R-:W-:Y:S01]  /*1860*/  UMOV UR21, UR53 ;  /* 0x0000003500157c82 */ /* 0x000fe20008000000 */
[----:B------:R-:W-:Y:S02]  /*1870*/  UIADD3 UR18, UPT, UPT, UR26, 0x10, URZ ;  /* 0x000000101a127890 */ /* 0x000fe4000fffe0ff */
[----:B------:R-:W-:Y:S01]  /*1880*/  UIADD3 UR16, UPT, UPT, UR14, 0x1cc00, URZ ;  /* 0x0001cc000e107890 */ /* 0x000fe2000fffe0ff */
[----:B------:R-:W-:Y:S01]  /*1890*/  UMOV UR17, UR25 ;  /* 0x0000001900117c82 */ /* 0x000fe20008000000 */
[----:B------:R-:W-:Y:S01]  /*18a0*/  UMOV UR19, UR27 ;  /* 0x0000001b00137c82 */ /* 0x000fe20008000000 */
[----:B----4-:R-:W4:Y:S01]  /*18b0*/  LDCU.64 UR4, c[0x0][0x348] ;  /* 0x00006900ff0477ac */ /* 0x010f220008000a00 */
[----:B------:R-:W1:Y:S01]  /*18c0*/  LDCU.64 UR8, c[0x0][0x348] ;  /* 0x00006900ff0877ac */ /* 0x000e620008000a00 */
[----:B------:R-:W2:Y:S01]  /*18d0*/  LDCU.64 UR12, c[0x0][0x348] ;  /* 0x00006900ff0c77ac */ /* 0x000ea20008000a00 */
[----:B------:R-:W-:-:S02]  /*18e0*/  UIADD3 UR10, UPT, UPT, UR26, 0x20, URZ ;  /* 0x000000201a0a7890 */ /* 0x000fc4000fffe0ff */
[----:B----4-:R-:W-:Y:S02]  /*18f0*/  UIADD3 UR6, UP2, UPT, UR4, 0x180, URZ ;  /* 0x0000018004067890 */ /* 0x010fe4000ff5e0ff */
[----:B-1----:R-:W-:Y:S02]  /*1900*/  UIADD3 UR4, UP1, UPT, UR8, 0x180, URZ ;  /* 0x0000018008047890 */ /* 0x002fe4000ff3e0ff */
[----:B------:R-:W-:Y:S02]  /*1910*/  UIADD3.X UR7, UPT, UPT, URZ, UR5, URZ, UP2, !UPT ;  /* 0x00000005ff077290 */ /* 0x000fe400097fe4ff */
[----:B--2---:R-:W-:Y:S02]  /*1920*/  UIADD3 UR15, UP0, UPT, UR12, 0x180, URZ ;  /* 0x000001800c0f7890 */ /* 0x004fe4000ff1e0ff */
[----:B------:R-:W-:Y:S02]  /*1930*/  UIADD3.X UR5, UPT, UPT, URZ, UR9, URZ, UP1, !UPT ;  /* 0x00000009ff057290 */ /* 0x000fe40008ffe4ff */
[----:B------:R-:W-:Y:S01]  /*1940*/  UIADD3 UR8, UPT, UPT, UR14, 0x1dc00, URZ ;  /* 0x0001dc000e087890 */ /* 0x000fe2000fffe0ff */
[----:B-----5:R-:W-:Y:S11]  /*1950*/  @!P0 BRA `(.L_x_20) ;  /* 0x000000e400748947 */ /* 0x020ff60003800000 */
.L_x_106:
[----:B------:R-:W-:Y:S05]  /*1960*/  BRA.U UP6, `(.L_x_21) ;  /* 0x00000001060c7547 */ /* 0x000fea000b800000 */
[----:B------:R-:W-:-:S13]  /*1970*/  ELECT P0, URZ, PT ;  /* 0x0000000000ff782f */ /* 0x000fda0003800000 */
[----:B-1-3--:R-:W-:-:S04]  /*1980*/  @P0 MOV R4, 0x6000 ;  /* 0x0000600000040802 */ /* 0x00afc80000000f00 */
[----:B------:R2:W-:Y:S03]  /*1990*/  @P0 SYNCS.ARRIVE.TRANS64 RZ, [UR14+0x28], R4 ;  /* 0x00002804ffff09a7 */ /* 0x0005e6000800000e */
.L_x_21:
[----:B------:R-:W-:Y:S01]  /*19a0*/  UTMALDG.4D.2CTA [UR24], [UR6], desc[URZ] ;  /* 0x0000ff18060075b4 */ /* 0x000fe20008219000 */
[----:B------:R-:W-:Y:S01]  /*19b0*/  HFMA2 R5, -RZ, RZ, 0, 5.9604644775390625e-08 ;  /* 0x00000001ff057431 */ /* 0x000fe200000001ff */
[----:B------:R-:W-:Y:S01]  /*19c0*/  UMOV UR12, UR52 ;  /* 0x00000034000c7c82 */ /* 0x000fe20008000000 */
[----:B------:R-:W-:Y:S01]  /*19d0*/  UMOV UR9, UR25 ;  /* 0x0000001900097c82 */ /* 0x000fe20008000000 */
[----:B------:R-:W-:Y:S01]  /*19e0*/  UMOV UR11, UR27 ;  /* 0x0000001b000b7c82 */ /* 0x000fe20008000000 */
[----:B-1----:R-:W-:Y:S01]  /*19f0*/  MOV R7, RZ ;  /* 0x000000ff00077202 */ /* 0x002fe20000000f00 */
[----:B------:R1:W-:Y:S02]  /*1a00*/  UTMALDG.4D.2CTA [UR16], [UR4], desc[URZ] ;  /* 0x0000ff10040075b4 */ /* 0x0003e40008219000 */
[----:B-1----:R-:W-:Y:S02]  /*1a10*/  UIADD3.X UR5, UPT, UPT, URZ, UR13, URZ, UP0, !UPT ;  /* 0x0000000dff057290 */ /* 0x002fe400087fe4ff */
[----:B------:R-:W-:Y:S01]  /*1a20*/  UISETP.GE.AND UP0, UPT, UR30, 0x2, UPT ;  /* 0x000000021e00788c */ /* 0x000fe2000bf06270 */
[----:B------:R-:W-:Y:S01]  /*1a30*/  UMOV UR13, UR53 ;  /* 0x00000035000d7c82 */ /* 0x000fe20008000000 */
[----:B------:R-:W-:-:S05]  /*1a40*/  UMOV UR4, UR15 ;  /* 0x0000000f00047c82 */ /* 0x000fca0008000000 */
[----:B------:R1:W-:Y:S02]  /*1a50*/  UTMALDG.4D.2CTA [UR8], [UR4], desc[URZ] ;  /* 0x0000ff08040075b4 */ /* 0x0003e40008219000 */
[----:B-1----:R-:W-:Y:S01]  /*1a60*/  UMOV UR4, 0x2 ;  /* 0x0000000200047882 */ /* 0x002fe20000000000 */
[----:B------:R-:W-:Y:S05]  /*1a70*/  BRA.U !UP0, `(.L_x_13) ;  /* 0x0000000508847547 */ /* 0x000fea000b800000 */
[----:B------:R-:W1:Y:S01]  /*1a80*/  S2UR UR6, SR_CTAID.X ;  /* 0x00000000000679c3 */ /* 0x000e620000002500 */
[----:B------:R-:W4:Y:S01]  /*1a90*/  LDCU.64 UR4, c[0x0][0x348] ;  /* 0x00006900ff0477ac */ /* 0x000f220008000a00 */
[----:B------:R-:W-:Y:S01]  /*1aa0*/  MOV R5, 0x1 ;  /* 0x0000000100057802 */ /* 0x000fe20000000f00 */
[----:B------:R-:W-:Y:S02]  /*1ab0*/  UIADD3 UR15, UPT, UPT, -UR30, URZ, URZ ;  /* 0x000000ff1e0f7290 */ /* 0x000fe4000fffe1ff */
[----:B------:R-:W-:Y:S01]  /*1ac0*/  ULOP3.LUT UR22, UR23, UR31, URZ, 0xfc, !UPT ;  /* 0x0000001f17167292 */ /* 0x000fe2000f8efcff */
[----:B------:R-:W-:Y:S01]  /*1ad0*/  UMOV UR50, URZ ;  /* 0x000000ff00327c82 */ /* 0x000fe20008000000 */
[----:B------:R-:W-:Y:S01]  /*1ae0*/  UMOV UR42, 0x20 ;  /* 0x00000020002a7882 */ /* 0x000fe20000000000 */
[----:B------:R-:W-:Y:S01]  /*1af0*/  UMOV UR34, 0x40 ;  /* 0x0000004000227882 */ /* 0x000fe20000000000 */
[----:B----4-:R-:W-:Y:S02]  /*1b00*/  UIADD3 UR30, UP0, UPT, UR4, 0x180, URZ ;  /* 0x00000180041e7890 */ /* 0x010fe4000ff1e0ff */
[----:B------:R-:W-:-:S02]  /*1b10*/  UIADD3 UR58, UP5, UPT, UR4, 0x100, URZ ;  /* 0x00000100043a7890 */ /* 0x000fc4000ffbe0ff */
[----:B------:R-:W-:Y:S02]  /*1b20*/  UIADD3 UR56, UP4, UPT, UR4, 0x100, URZ ;  /* 0x0000010004387890 */ /* 0x000fe4000ff9e0ff */
[----:B------:R-:W-:Y:S02]  /*1b30*/  UIADD3 UR54, UP3, UPT, UR4, 0x100, URZ ;  /* 0x0000010004367890 */ /* 0x000fe4000ff7e0ff */
[----:B------:R-:W-:Y:S02]  /*1b40*/  UIADD3 UR46, UP2, UPT, UR4, 0x180, URZ ;  /* 0x00000180042e7890 */ /* 0x000fe4000ff5e0ff */
[----:B------:R-:W-:Y:S02]  /*1b50*/  UIADD3 UR38, UP1, UPT, UR4, 0x180, URZ ;  /* 0x0000018004267890 */ /* 0x000fe4000ff3e0ff */
[----:B-1----:R-:W-:Y:S02]  /*1b60*/  ULOP3.LUT UR6, UR6, 0x1, URZ, 0xc0, !UPT ;  /* 0x0000000106067892 */ /* 0x002fe4000f8ec0ff */
[----:B------:R-:W-:-:S02]  /*1b70*/  UIADD3.X UR31, UPT, UPT, URZ, UR5, URZ, UP0, !UPT ;  /* 0x00000005ff1f7290 */ /* 0x000fc400087fe4ff */
[----:B------:R-:W-:Y:S02]  /*1b80*/  UIADD3.X UR59, UPT, UPT, URZ, UR5, URZ, UP5, !UPT ;  /* 0x00000005ff3b7290 */ /* 0x000fe4000affe4ff */
[----:B------:R-:W-:Y:S02]  /*1b90*/  UIADD3.X UR57, UPT, UPT, URZ, UR5, URZ, UP4, !UPT ;  /* 0x00000005ff397290 */ /* 0x000fe4000a7fe4ff */
[----:B------:R-:W-:Y:S02]  /*1ba0*/  UIADD3.X UR55, UPT, UPT, URZ, UR5, URZ, UP3, !UPT ;  /* 0x00000005ff377290 */ /* 0x000fe40009ffe4ff */
[----:B------:R-:W-:Y:S02]  /*1bb0*/  UIADD3.X UR47, UPT, UPT, URZ, UR5, URZ, UP2, !UPT ;  /* 0x00000005ff2f7290 */ /* 0x000fe400097fe4ff */
[----:B------:R-:W-:Y:S02]  /*1bc0*/  UIADD3.X UR39, UPT, UPT, URZ, UR5, URZ, UP1, !UPT ;  /* 0x00000005ff277290 */ /* 0x000fe40008ffe4ff */
[----:B------:R-:W-:Y:S01]  /*1bd0*/  UISETP.NE.AND UP0, UPT, UR6, URZ, UPT ;  /* 0x000000ff0600728c */ /* 0x000fe2000bf05270 */
[----:B------:R-:W-:-:S10]  /*1be0*/  UMOV UR4, 0x2 ;  /* 0x0000000200047882 */ /* 0x000fd40000000000 */
.L_x_26:
[----:B------:R-:W-:Y:S01]  /*1bf0*/  ULEA UR5, UR4, UR14, 0x3 ;  /* 0x0000000e04057291 */ /* 0x000fe2000f8e18ff */
[----:B------:R-:W-:Y:S01]  /*1c00*/  SHF.L.U32 R8, R5, 0x1f, RZ ;  /* 0x0000001f05087819 */ /* 0x000fe200000006ff */
[----:B------:R-:W-:Y:S02]  /*1c10*/  UIMAD UR48, UR4, 0x3000, UR14 ;  /* 0x00003000043078a4 */ /* 0x000fe4000f8e020e */
[----:B------:R-:W-:Y:S02]  /*1c20*/  UIMAD UR40, UR4, 0x3000, UR14 ;  /* 0x00003000042878a4 */ /* 0x000fe4000f8e020e */
[----:B------:R-:W-:Y:S02]  /*1c30*/  UIMAD UR32, UR4, 0x3000, UR14 ;  /* 0x00003000042078a4 */ /* 0x000fe4000f8e020e */
[----:B------:R-:W-:Y:S01]  /*1c40*/  UIADD3 UR4, UPT, UPT, UR4, 0x1, URZ ;  /* 0x0000000104047890 */ /* 0x000fe2000fffe0ff */
[----:B------:R-:W1:Y:S01]  /*1c50*/  SYNCS.PHASECHK.TRANS64.TRYWAIT P0, [UR5+0x70], R8 ;  /* 0x00007008ff0075a7 */ /* 0x000e620008001105 */
[----:B------:R-:W-:-:S02]  /*1c60*/  UIADD3 UR49, UPT, UPT, UR5, 0x20, URZ ;  /* 0x0000002005317890 */ /* 0x000fc4000fffe0ff */
[----:B------:R-:W-:Y:S02]  /*1c70*/  UISETP.NE.AND UP1, UPT, UR4, 0xa, UPT ;  /* 0x0000000a0400788c */ /* 0x000fe4000bf25270 */
[----:B------:R-:W-:Y:S02]  /*1c80*/  UIADD3 UR51, UPT, UPT, UR22, -0x100, URZ ;  /* 0xffffff0016337890 */ /* 0x000fe4000fffe0ff */
[----:B------:R-:W-:Y:S02]  /*1c90*/  UIADD3 UR48, UPT, UPT, UR48, 0x18c00, URZ ;  /* 0x00018c0030307890 */ /* 0x000fe4000fffe0ff */
[----:B------:R-:W-:Y:S02]  /*1ca0*/  UIADD3 UR40, UPT, UPT, UR40, 0x19c00, URZ ;  /* 0x00019c0028287890 */ /* 0x000fe4000fffe0ff */
[----:B------:R-:W-:Y:S02]  /*1cb0*/  UIADD3 UR32, UPT, UPT, UR32, 0x1ac00, URZ ;  /* 0x0001ac0020207890 */ /* 0x000fe4000fffe0ff */
[----:B------:R-:W-:-:S02]  /*1cc0*/  USEL UR6, UR4, URZ, UP1 ;  /* 0x000000ff04067287 */ /* 0x000fc40008800000 */
[----:B------:R-:W-:Y:S02]  /*1cd0*/  USEL UR7, URZ, 0x1, UP1 ;  /* 0x00000001ff077887 */ /* 0x000fe40008800000 */
[----:B------:R-:W-:Y:S01]  /*1ce0*/  ULOP3.LUT UR49, UR49, 0xfefffff8, URZ, 0xc0, !UPT ;  /* 0xfefffff831317892 */ /* 0x000fe2000f8ec0ff */
[----:B------:R-:W-:Y:S01]  /*1cf0*/  UMOV UR44, UR52 ;  /* 0x00000034002c7c82 */ /* 0x000fe20008000000 */
[----:B------:R-:W-:Y:S01]  /*1d00*/  UMOV UR45, UR53 ;  /* 0x00000035002d7c82 */ /* 0x000fe20008000000 */
[----:B------:R-:W-:Y:S01]  /*1d10*/  UMOV UR36, UR52 ;  /* 0x0000003400247c82 */ /* 0x000fe20008000000 */
[----:B------:R-:W-:Y:S01]  /*1d20*/  UMOV UR37, UR53 ;  /* 0x0000003500257c82 */ /* 0x000fe20008000000 */
[----:B-1--45:R-:W-:Y:S07]  /*1d30*/  @!P0 BRA `(.L_x_22) ;  /* 0x000000e0009c8947 */ /* 0x032fee0003800000 */
.L_x_108:
[----:B------:R-:W-:Y:S01]  /*1d40*/  LOP3.LUT R5, R5, UR7, RZ, 0x3c, !PT ;  /* 0x0000000705057c12 */ /* 0x000fe2000f8e3cff */
[----:B------:R-:W-:Y:S01]  /*1d50*/  ULEA UR4, UR6, UR14, 0x3 ;  /* 0x0000000e06047291 */ /* 0x000fe2000f8e18ff */
[----:B------:R-:W-:Y:S02]  /*1d60*/  UMOV UR43, UR51 ;  /* 0x00000033002b7c82 */ /* 0x000fe40008000000 */
[----:B------:R-:W-:Y:S01]  /*1d70*/  SHF.L.U32 R6, R5, 0x1f, RZ ;  /* 0x0000001f05067819 */ /* 0x000fe200000006ff */
[----:B------:R-:W-:Y:S01]  /*1d80*/  UMOV UR35, UR51 ;  /* 0x0000003300237c82 */ /* 0x000fe20008000000 */
[----:B------:R-:W-:Y:S01]  /*1d90*/  UMOV UR41, UR49 ;  /* 0x0000003100297c82 */ /* 0x000fe20008000000 */
[----:B------:R-:W-:Y:S01]  /*1da0*/  UMOV UR33, UR49 ;  /* 0x0000003100217c82 */ /* 0x000fe20008000000 */
[----:B------:R-:W-:Y:S05]  /*1db0*/  BRA.U UP6, `(.L_x_23) ;  /* 0x00000001060c7547 */ /* 0x000fea000b800000 */
[----:B------:R-:W-:-:S13]  /*1dc0*/  ELECT P0, URZ, PT ;  /* 0x0000000000ff782f */ /* 0x000fda0003800000 */
[----:B-123--:R-:W-:-:S04]  /*1dd0*/  @P0 MOV R4, 0x6000 ;  /* 0x0000600000040802 */ /* 0x00efc80000000f00 */
[----:B------:R4:W-:Y:S03]  /*1de0*/  @P0 SYNCS.ARRIVE.TRANS64 RZ, [UR5+0x20], R4 ;  /* 0x00002004ffff09a7 */ /* 0x0009e60008000005 */
.L_x_23:
[----:B------:R5:W-:Y:S01]  /*1df0*/  UTMALDG.4D.2CTA [UR48], [UR58], desc[URZ] ;  /* 0x0000ff303a0075b4 */ /* 0x000be20008219000 */
[----:B------:R-:W-:Y:S02]  /*1e00*/  UIADD3 UR27, UPT, UPT, UR23, -0x100, URZ ;  /* 0xffffff00171b7890 */ /* 0x000fe4000fffe0ff */
[----:B------:R-:W-:Y:S01]  /*1e10*/  UPLOP3.LUT UP6, UPT, UPT, UPT, UP0, 0x80, 0x8 ;  /* 0x000000000008789c */ /* 0x000fe20003fcf000 */
[----:B------:R5:W-:Y:S01]  /*1e20*/  UTMALDG.4D.2CTA [UR40], [UR56], desc[URZ] ;  /* 0x0000ff28380075b4 */ /* 0x000be20008219000 */
[----:B------:R5:W-:Y:S01]  /*1e30*/  UTMALDG.4D.2CTA [UR32], [UR54], desc[URZ] ;  /* 0x0000ff20360075b4 */ /* 0x000be20008219000 */
[----:B------:R-:W1:Y:S02]  /*1e40*/  SYNCS.PHASECHK.TRANS64.TRYWAIT P0, [UR4+0x70], R6 ;  /* 0x00007006ff0075a7 */ /* 0x000e640008001104 */
[----:B-1---5:R-:W-:Y:S06]  /*1e50*/  @!P0 BRA `(.L_x_24) ;  /* 0x000000e000708947 */ /* 0x022fec0003800000 */
.L_x_110:
[----:B------:R-:W-:Y:S05]  /*1e60*/  BRA.U UP6, `(.L_x_25) ;  /* 0x00000001060c7547 */ /* 0x000fea000b800000 */
[----:B------:R-:W-:-:S13]  /*1e70*/  ELECT P0, URZ, PT ;  /* 0x0000000000ff782f */ /* 0x000fda0003800000 */
[----:B-1234-:R-:W-:-:S04]  /*1e80*/  @P0 MOV R4, 0x6000 ;  /* 0x0000600000040802 */ /* 0x01efc80000000f00 */
[----:B------:R5:W-:Y:S03]  /*1e90*/  @P0 SYNCS.ARRIVE.TRANS64 RZ, [UR4+0x20], R4 ;  /* 0x00002004ffff09a7 */ /* 0x000be60008000004 */
.L_x_25:
[----:B------:R-:W-:Y:S02]  /*1ea0*/  UIADD3 UR25, UPT, UPT, UR4, 0x20, URZ ;  /* 0x0000002004197890 */ /* 0x000fe4000fffe0ff */
[----:B------:R-:W-:Y:S02]  /*1eb0*/  UIMAD UR24, UR6, 0x3000, UR14 ;  /* 0x00003000061878a4 */ /* 0x000fe4000f8e020e */
[----:B------:R-:W-:Y:S02]  /*1ec0*/  UIMAD UR16, UR6, 0x3000, UR14 ;  /* 0x00003000061078a4 */ /* 0x000fe4000f8e020e */
[----:B------:R-:W-:Y:S02]  /*1ed0*/  UIMAD UR8, UR6, 0x3000, UR14 ;  /* 0x00003000060878a4 */ /* 0x000fe4000f8e020e */
[----:B------:R-:W-:Y:S02]  /*1ee0*/  ULOP3.LUT UR25, UR25, 0xfefffff8, URZ, 0xc0, !UPT ;  /* 0xfefffff819197892 */ /* 0x000fe4000f8ec0ff */
[----:B------:R-:W-:-:S02]  /*1ef0*/  UIADD3 UR24, UPT, UPT, UR24, 0x18c00, URZ ;  /* 0x00018c0018187890 */ /* 0x000fc4000fffe0ff */
[----:B------:R-:W-:Y:S02]  /*1f00*/  UIADD3 UR16, UPT, UPT, UR16, 0x19c00, URZ ;  /* 0x00019c0010107890 */ /* 0x000fe4000fffe0ff */
[----:B------:R-:W-:Y:S01]  /*1f10*/  UIADD3 UR8, UPT, UPT, UR8, 0x1ac00, URZ ;  /* 0x0001ac0008087890 */ /* 0x000fe2000fffe0ff */
[----:B------:R-:W-:Y:S01]  /*1f20*/  UMOV UR28, UR52 ;  /* 0x00000034001c7c82 */ /* 0x000fe20008000000 */
        /* <DEDUP_REMOVED lines=8> */
[----:B------:R1:W-:Y:S01]  /*1fb0*/  UTMALDG.4D.2CTA [UR24], [UR46], desc[URZ] ;  /* 0x0000ff182e0075b4 */ /* 0x0003e20008219000 */
[----:B------:R-:W-:Y:S01]  /*1fc0*/  UMOV UR9, UR25 ;  /* 0x0000001900097c82 */ /* 0x000fe20008000000 */
[----:B------:R-:W-:-:S02]  /*1fd0*/  UIADD3 UR4, UPT, UPT, UR6, 0x1, URZ ;  /* 0x0000000106047890 */ /* 0x000fc4000fffe0ff */
[----:B------:R-:W-:Y:S02]  /*1fe0*/  UIADD3 UR15, UPT, UPT, UR15, 0x1, URZ ;  /* 0x000000010f0f7890 */ /* 0x000fe4000fffe0ff */
[----:B------:R-:W-:Y:S01]  /*1ff0*/  UISETP.NE.AND UP1, UPT, UR4, 0xa, UPT ;  /* 0x0000000a0400788c */ /* 0x000fe2000bf25270 */
[----:B------:R1:W-:Y:S01]  /*2000*/  UTMALDG.4D.2CTA [UR16], [UR38], desc[URZ] ;  /* 0x0000ff10260075b4 */ /* 0x0003e20008219000 */
[----:B------:R-:W-:Y:S02]  /*2010*/  UIADD3 UR22, UPT, UPT, UR22, -0x80, URZ ;  /* 0xffffff8016167890 */ /* 0x000fe4000fffe0ff */
[----:B------:R-:W-:Y:S02]  /*2020*/  USEL UR4, UR4, URZ, UP1 ;  /* 0x000000ff04047287 */ /* 0x000fe40008800000 */
[----:B------:R-:W-:Y:S02]  /*2030*/  USEL UR5, URZ, 0x1, UP1 ;  /* 0x00000001ff057887 */ /* 0x000fe40008800000 */
[----:B------:R-:W-:Y:S01]  /*2040*/  UISETP.NE.AND UP1, UPT, UR15, -0x1, UPT ;  /* 0xffffffff0f00788c */ /* 0x000fe2000bf25270 */
[----:B------:R1:W-:Y:S01]  /*2050*/  UTMALDG.4D.2CTA [UR8], [UR30], desc[URZ] ;  /* 0x0000ff081e0075b4 */ /* 0x0003e20008219000 */
[----:B------:R-:W-:-:S02]  /*2060*/  UIADD3 UR23, UPT, UPT, UR23, -0x80, URZ ;  /* 0xffffff8017177890 */ /* 0x000fc4000fffe0ff */
[----:B------:R-:W-:-:S05]  /*2070*/  LOP3.LUT R5, R5, UR5, RZ, 0x3c, !PT ;  /* 0x0000000505057c12 */ /* 0x000fca000f8e3cff */
[----:B-1----:R-:W-:Y:S05]  /*2080*/  BRA.U UP1, `(.L_x_26) ;  /* 0xfffffff901d87547 */ /* 0x002fea000b83ffff */
.L_x_13:
[----:B------:R-:W-:Y:S01]  /*2090*/  UIADD3 UR5, UPT, UPT, UR4, 0x2, URZ ;  /* 0x0000000204057890 */ /* 0x000fe2000fffe0ff */
[----:B------:R-:W-:Y:S01]  /*20a0*/  S2UR UR16, SR_CgaCtaId ;  /* 0x00000000001079c3 */ /* 0x000fe20000008800 */
[----:B------:R-:W-:-:S04]  /*20b0*/  UISETP.NE.AND UP0, UPT, UR4, 0x9, UPT ;  /* 0x000000090400788c */ /* 0x000fc8000bf05270 */
[----:B------:R-:W-:-:S03]  /*20c0*/  USEL UR5, UR5, 0x1, UP0 ;  /* 0x0000000105057887 */ /* 0x000fc60008000000 */
[----:B------:R-:W1:Y:S01]  /*20d0*/  S2UR UR9, SR_CTAID.X ;  /* 0x00000000000979c3 */ /* 0x000e620000002500 */
[----:B------:R-:W-:Y:S02]  /*20e0*/  UIADD3 UR6, UPT, UPT, UR5, 0x1, URZ ;  /* 0x0000000105067890 */ /* 0x000fe4000fffe0ff */
[----:B------:R-:W-:-:S04]  /*20f0*/  UISETP.NE.AND UP1, UPT, UR5, 0xa, UPT ;  /* 0x0000000a0500788c */ /* 0x000fc8000bf25270 */
[----:B------:R-:W-:Y:S02]  /*2100*/  USEL UR7, UR6, 0x1, UP1 ;  /* 0x0000000106077887 */ /* 0x000fe40008800000 */
[----:B------:R-:W-:Y:S02]  /*2110*/  UISETP.EQ.XOR UP1, UPT, UR4, 0x9, !UP1 ;  /* 0x000000090400788c */ /* 0x000fe4000cf22a70 */
[----:B------:R-:W-:Y:S02]  /*2120*/  UIADD3 UR5, UPT, UPT, UR7, 0x1, URZ ;  /* 0x0000000107057890 */ /* 0x000fe4000fffe0ff */
[----:B------:R-:W-:Y:S02]  /*2130*/  UISETP.NE.AND UP0, UPT, UR7, 0xa, UPT ;  /* 0x0000000a0700788c */ /* 0x000fe4000bf05270 */
[----:B------:R-:W-:Y:S02]  /*2140*/  UISETP.EQ.XOR UP1, UPT, UR7, 0xa, UP1 ;  /* 0x0000000a0700788c */ /* 0x000fe40008f22a70 */
[----:B------:R-:W-:-:S04]  /*2150*/  USEL UR6, UR5, 0x1, UP0 ;  /* 0x0000000105067887 */ /* 0x000fc80008000000 */
[----:B------:R-:W-:Y:S02]  /*2160*/  UIADD3 UR5, UPT, UPT, UR6, 0x1, URZ ;  /* 0x0000000106057890 */ /* 0x000fe4000fffe0ff */
[----:B------:R-:W-:Y:S02]  /*2170*/  UISETP.NE.AND UP0, UPT, UR6, 0xa, UPT ;  /* 0x0000000a0600788c */ /* 0x000fe4000bf05270 */
[----:B------:R-:W-:Y:S02]  /*2180*/  UISETP.EQ.XOR UP1, UPT, UR6, 0xa, UP1 ;  /* 0x0000000a0600788c */ /* 0x000fe40008f22a70 */
[----:B------:R-:W-:Y:S02]  /*2190*/  USEL UR5, UR5, 0x1, UP0 ;  /* 0x0000000105057887 */ /* 0x000fe40008000000 */
[----:B-1----:R-:W-:Y:S02]  /*21a0*/  ULOP3.LUT UR9, UR9, 0x1, URZ, 0xc0, !UPT ;  /* 0x0000000109097892 */ /* 0x002fe4000f8ec0ff */
[----:B------:R-:W-:-:S02]  /*21b0*/  UIADD3 UR8, UPT, UPT, UR5, 0x1, URZ ;  /* 0x0000000105087890 */ /* 0x000fc4000fffe0ff */
[----:B------:R-:W-:Y:S02]  /*21c0*/  UISETP.NE.AND UP0, UPT, UR5, 0xa, UPT ;  /* 0x0000000a0500788c */ /* 0x000fe4000bf05270 */
[----:B------:R-:W-:Y:S02]  /*21d0*/  UISETP.EQ.XOR UP1, UPT, UR5, 0xa, UP1 ;  /* 0x0000000a0500788c */ /* 0x000fe40008f22a70 */
[----:B------:R-:W-:-:S04]  /*21e0*/  USEL UR4, UR8, 0x1, UP0 ;  /* 0x0000000108047887 */ /* 0x000fc80008000000 */
[----:B------:R-:W-:Y:S02]  /*21f0*/  UIADD3 UR7, UPT, UPT, UR4, 0x1, URZ ;  /* 0x0000000104077890 */ /* 0x000fe4000fffe0ff */
        /* <DEDUP_REMOVED lines=10> */
[----:B------:R-:W-:Y:S01]  /*22a0*/  USEL UR5, UR5, 0x1, UP0 ;  /* 0x0000000105057887 */ /* 0x000fe20008000000 */
[----:B------:R-:W-:-:S03]  /*22b0*/  UMOV UR4, 0x400 ;  /* 0x0000040000047882 */ /* 0x000fc60000000000 */
[----:B------:R-:W-:Y:S02]  /*22c0*/  UISETP.EQ.XOR UP1, UPT, UR5, 0xa, UP1 ;  /* 0x0000000a0500788c */ /* 0x000fe40008f22a70 */
[----:B------:R-:W-:Y:S02]  /*22d0*/  UISETP.NE.AND UP0, UPT, UR5, 0xa, UPT ;  /* 0x0000000a0500788c */ /* 0x000fe4000bf05270 */
[----:B------:R-:W-:Y:S02]  /*22e0*/  USEL UR6, URZ, 0x1, !UP1 ;  /* 0x00000001ff067887 */ /* 0x000fe4000c800000 */
[----:B------:R-:W-:Y:S02]  /*22f0*/  ULEA UR4, UR16, UR4, 0x18 ;  /* 0x0000000410047291 */ /* 0x000fe4000f8ec0ff */
[----:B------:R-:W-:Y:S02]  /*2300*/  USEL UR5, UR5, URZ, UP0 ;  /* 0x000000ff05057287 */ /* 0x000fe40008000000 */
[----:B------:R-:W-:Y:S01]  /*2310*/  LOP3.LUT R5, R5, UR6, RZ, 0x3c, !PT ;  /* 0x0000000605057c12 */ /* 0x000fe2000f8e3cff */
[----:B------:R-:W-:-:S02]  /*2320*/  UISETP.NE.AND UP0, UPT, UR9, URZ, UPT ;  /* 0x000000ff0900728c */ /* 0x000fc4000bf05270 */
[----:B------:R-:W-:Y:S01]  /*2330*/  ULEA UR5, UR5, UR4, 0x3 ;  /* 0x0000000405057291 */ /* 0x000fe2000f8e18ff */
[----:B------:R-:W-:-:S08]  /*2340*/  SHF.L.U32 R8, R5, 0x1f, RZ ;  /* 0x0000001f05087819 */ /* 0x000fd000000006ff */
[----:B------:R-:W1:Y:S02]  /*2350*/  SYNCS.PHASECHK.TRANS64.TRYWAIT P0, [UR5+0x70], R8 ;  /* 0x00007008ff0075a7 */ /* 0x000e640008001105 */
[----:B-1----:R-:W-:Y:S05]  /*2360*/  @!P0 BRA `(.L_x_27) ;  /* 0x000000dc004c8947 */ /* 0x002fea0003800000 */
.L_x_112:
[----:B------:R-:W-:Y:S04]  /*2370*/  BSSY.RECONVERGENT B0, `(.L_x_11) ;  /* 0x0000010000007945 */ /* 0x000fe80003800200 */
[----:B------:R-:W-:Y:S05]  /*2380*/  BRA.U UP0, `(.L_x_28) ;  /* 0x00000001002c7547 */ /* 0x000fea000b800000 */
[----:B------:R-:W-:Y:S02]  /*2390*/  ELECT P0, URZ, PT ;  /* 0x0000000000ff782f */ /* 0x000fe40003800000 */
[----:B------:R-:W-:-:S11]  /*23a0*/  SHF.L.U32 R6, R7, 0x1f, RZ ;  /* 0x0000001f07067819 */ /* 0x000fd600000006ff */
[----:B-12345:R-:W-:-:S04]  /*23b0*/  @P0 IMAD.MOV.U32 R4, RZ, RZ, 0x6000 ;  /* 0x00006000ff040424 */ /* 0x03efc800078e00ff */
[----:B------:R1:W-:Y:S01]  /*23c0*/  @P0 SYNCS.ARRIVE.TRANS64 RZ, [UR5+0x20], R4 ;  /* 0x00002004ffff09a7 */ /* 0x0003e20008000005 */
[----:B------:R-:W2:Y:S02]  /*23d0*/  SYNCS.PHASECHK.TRANS64.TRYWAIT P0, [UR4+0x18], R6 ;  /* 0x00001806ff0075a7 */ /* 0x000ea40008001104 */
[----:B-12---:R-:W-:Y:S05]  /*23e0*/  @!P0 BRA `(.L_x_29) ;  /* 0x000000dc00488947 */ /* 0x006fea0003800000 */
.L_x_114:
[----:B------:R-:W-:-:S13]  /*23f0*/  ELECT P0, URZ, PT ;  /* 0x0000000000ff782f */ /* 0x000fda0003800000 */
[----:B------:R-:W-:Y:S05]  /*2400*/  @!P0 BRA `(.L_x_30) ;  /* 0x0000000000188947 */ /* 0x000fea0003800000 */
[----:B-1----:R-:W-:-:S04]  /*2410*/  HFMA2 R4, -RZ, RZ, 0, -2 ;  /* 0x0000c000ff047431 */ /* 0x002fc800000001ff */
[----:B------:R2:W-:Y:S01]  /*2420*/  SYNCS.ARRIVE.TRANS64 RZ, [UR4+0x8], R4 ;  /* 0x00000804ffff79a7 */ /* 0x0005e20008000004 */
[----:B------:R-:W-:Y:S05]  /*2430*/  BRA `(.L_x_30) ;  /* 0x00000000000c7947 */ /* 0x000fea0003800000 */
.L_x_28:
[----:B------:R-:W-:-:S04]  /*2440*/  SHF.L.U32 R6, R7, 0x1f, RZ ;  /* 0x0000001f07067819 */ /* 0x000fc800000006ff */
[----:B------:R-:W1:Y:S02]  /*2450*/  SYNCS.PHASECHK.TRANS64.TRYWAIT P0, [UR4+0x18], R6 ;  /* 0x00001806ff0075a7 */ /* 0x000e640008001104 */
[----:B-1----:R-:W-:Y:S05]  /*2460*/  @!P0 BRA `(.L_x_31) ;  /* 0x000000dc00448947 */ /* 0x002fea0003800000 */
.L_x_30:
[----:B------:R-:W-:Y:S05]  /*2470*/  BSYNC.RECONVERGENT B0 ;  /* 0x0000000000007941 */ /* 0x000fea0003800200 */
.L_x_11:
[----:B------:R-:W-:-:S09]  /*2480*/  UISETP.NE.AND UP0, UPT, UR63, 0xc, UPT ;  /* 0x0000000c3f00788c */ /* 0x000fd2000bf05270 */
[----:B------:R-:W-:Y:S05]  /*2490*/  BRA.U UP0, `(.L_x_12) ;  /* 0x00000031002c7547 */ /* 0x000fea000b800000 */
[----:B------:R-:W-:Y:S01]  /*24a0*/  UMOV UR6, 0x400 ;  /* 0x0000040000067882 */ /* 0x000fe20000000000 */
[----:B------:R-:W-:Y:S01]  /*24b0*/  UMOV UR4, 0x20 ;  /* 0x0000002000047882 */ /* 0x000fe20000000000 */
[----:B------:R-:W-:Y:S02]  /*24c0*/  ULEA UR6, UR16, UR6, 0x18 ;  /* 0x0000000610067291 */ /* 0x000fe4000f8ec0ff */
[----:B------:R-:W-:-:S04]  /*24d0*/  UIADD3 UR4, UPT, UPT, -UR4, 0x100000, URZ ;  /* 0x0010000004047890 */ /* 0x000fc8000fffe1ff */
[----:B------:R-:W-:Y:S02]  /*24e0*/  USHF.L.U32 UR5, UR4, 0xb, URZ ;  /* 0x0000000b04057899 */ /* 0x000fe400080006ff */
[----:B------:R-:W-:Y:S01]  /*24f0*/  USHF.L.U32 UR4, UR4, 0x1, URZ ;  /* 0x0000000104047899 */ /* 0x000fe200080006ff */
[----:B------:R-:W-:Y:S01]  /*2500*/  ELECT P0, URZ, PT ;  /* 0x0000000000ff782f */ /* 0x000fe20003800000 */
[----:B------:R-:W1:Y:S10]  /*2510*/  FENCE.VIEW.ASYNC.S ;  /* 0x00000000000073c6 */ /* 0x000e740000000000 */
[----:B-1----:R1:W2:Y:S01]  /*2520*/  SYNCS.EXCH.64 URZ, [UR6+0x180], UR4 ;  /* 0x0001800406ff75b2 */ /* 0x0022a20008000100 */
[----:B------:R-:W-:Y:S01]  /*2530*/  NOP ;  /* 0x0000000000007918 */ /* 0x000fe20000000000 */
[----:B------:R-:W3:-:S00]  /*2540*/  USETMAXREG.DEALLOC.CTAPOOL 0x30 ;  /* 0x00000030000079c8 */ /* 0x000ec000080e0500 */
[----:B--2---:R-:W-:Y:S01]  /*2550*/  NOP ;  /* 0x0000000000007918 */ /* 0x004fe20000000000 */
[----:B-1----:R-:W-:Y:S01]  /*2560*/  UMOV UR4, 0x40 ;  /* 0x0000004000047882 */ /* 0x002fe20000000000 */
[----:B------:R-:W-:Y:S01]  /*2570*/  UMOV UR5, 0x400 ;  /* 0x0000040000057882 */ /* 0x000fe20000000000 */
[----:B------:R-:W-:Y:S02]  /*2580*/  ULEA UR4, UR16, UR4, 0x18 ;  /* 0x0000000410047291 */ /* 0x000fe4000f8ec0ff */
[----:B------:R-:W-:-:S07]  /*2590*/  ULEA UR5, UR16, UR5, 0x18 ;  /* 0x0000000510057291 */ /* 0x000fce000f8ec0ff */
[----:B---345:R-:W1:Y:S02]  /*25a0*/  LDS.U8 R4, [UR4] ;  /* 0x00000004ff047984 */ /* 0x038e640008000000 */
[----:B-1----:R-:W-:-:S13]  /*25b0*/  ISETP.NE.AND P0, PT, R4, RZ, PT ;  /* 0x000000ff0400720c */ /* 0x002fda0003f05270 */
[----:B------:R-:W-:Y:S05]  /*25c0*/  @P0 BRA `(.L_x_32) ;  /* 0x0000000400640947 */ /* 0x000fea0003800000 */
[----:B------:R-:W-:Y:S02]  /*25d0*/  ULOP3.LUT UR4, UR16, 0x1, URZ, 0xc0, !UPT ;  /* 0x0000000110047892 */ /* 0x000fe4000f8ec0ff */
[----:B------:R-:W-:Y:S02]  /*25e0*/  ULOP3.LUT UR6, UR16, 0x1, URZ, 0x3c, !UPT ;  /* 0x0000000110067892 */ /* 0x000fe4000f8e3cff */
[----:B------:R-:W-:-:S09]  /*25f0*/  UISETP.NE.U32.AND UP0, UPT, UR4, 0x1, UPT ;  /* 0x000000010400788c */ /* 0x000fd2000bf05070 */
[----:B------:R-:W-:Y:S05]  /*2600*/  BRA.U !UP0, `(.L_x_33) ;  /* 0x0000000108d07547 */ /* 0x000fea000b800000 */
[----:B------:R-:W-:Y:S01]  /*2610*/  ELECT P0, URZ, PT ;  /* 0x0000000000ff782f */ /* 0x000fe20003800000 */
[----:B------:R-:W-:-:S12]  /*2620*/  BSSY B0, `(.L_x_33) ;  /* 0x0000032000007945 */ /* 0x000fd80003800000 */
[----:B------:R-:W-:Y:S05]  /*2630*/  @!P0 BRA `(.L_x_34) ;  /* 0x0000000000c08947 */ /* 0x000fea0003800000 */
[----:B------:R-:W-:Y:S01]  /*2640*/  UMOV UR4, 0x10 ;  /* 0x0000001000047882 */ /* 0x000fe20000000000 */
[----:B------:R-:W-:-:S04]  /*2650*/  IMAD.U32 R6, RZ, RZ, UR16 ;  /* 0x00000010ff067e24 */ /* 0x000fc8000f8e00ff */
[----:B------:R-:W-:Y:S04]  /*2660*/  DEPBAR.LE SB1, 0x36 ;  /* 0x00009d800000791a */ /* 0x000fe80000000000 */
[----:B------:R-:W1:Y:S02]  /*2670*/  UTCATOMSWS.2CTA.FIND_AND_SET.ALIGN UP1, UR4, UR4 ;  /* 0x00000004000475e3 */ /* 0x000e640008220800 */
[----:B-1----:R-:W-:Y:S01]  /*2680*/  PLOP3.LUT P0, PT, PT, PT, UP1, 0x80, 0x8 ;  /* 0x000000000008781c */ /* 0x002fe20003f0f018 */
[----:B------:R-:W-:-:S03]  /*2690*/  IMAD.U32 R9, RZ, RZ, UR4 ;  /* 0x00000004ff097e24 */ /* 0x000fc6000f8e00ff */
[----:B------:R-:W-:-:S04]  /*26a0*/  SEL R4, RZ, 0xffffffff, !P0 ;  /* 0xffffffffff047807 */ /* 0x000fc80004000000 */
[----:B------:R-:W-:-:S13]  /*26b0*/  ISETP.NE.AND P0, PT, R4, RZ, PT ;  /* 0x000000ff0400720c */ /* 0x000fda0003f05270 */
[----:B------:R-:W-:Y:S05]  /*26c0*/  @P0 BRA `(.L_x_35) ;  /* 0x0000000000240947 */ /* 0x000fea0003800000 */
.L_x_36:
[----:B------:R-:W-:Y:S05]  /*26d0*/  NANOSLEEP 0x64 ;  /* 0x000000640000795d */ /* 0x000fea0003800000 */
[----:B------:R-:W-:-:S05]  /*26e0*/  UMOV UR4, 0x10 ;  /* 0x0000001000047882 */ /* 0x000fca0000000000 */
[----:B------:R-:W-:Y:S04]  /*26f0*/  DEPBAR.LE SB1, 0x36 ;  /* 0x00009d800000791a */ /* 0x000fe80000000000 */
[----:B------:R-:W1:Y:S02]  /*2700*/  UTCATOMSWS.2CTA.FIND_AND_SET.ALIGN UP1, UR4, UR4 ;  /* 0x00000004000475e3 */ /* 0x000e640008220800 */
[----:B-1----:R-:W-:Y:S01]  /*2710*/  PLOP3.LUT P0, PT, PT, PT, UP1, 0x80, 0x8 ;  /* 0x000000000008781c */ /* 0x002fe20003f0f018 */
[----:B------:R-:W-:-:S03]  /*2720*/  IMAD.U32 R9, RZ, RZ, UR4 ;  /* 0x00000004ff097e24 */ /* 0x000fc6000f8e00ff */
[----:B------:R-:W-:-:S04]  /*2730*/  SEL R4, RZ, 0xffffffff, !P0 ;  /* 0xffffffffff047807 */ /* 0x000fc80004000000 */
[----:B------:R-:W-:-:S13]  /*2740*/  ISETP.NE.AND P0, PT, R4, RZ, PT ;  /* 0x000000ff0400720c */ /* 0x000fda0003f05270 */
[----:B------:R-:W-:Y:S05]  /*2750*/  @!P0 BRA `(.L_x_36) ;  /* 0xfffffffc00dc8947 */ /* 0x000fea000383ffff */
.L_x_35:
[----:B------:R-:W-:Y:S01]  /*2760*/  MOV R5, 0x60 ;  /* 0x0000006000057802 */ /* 0x000fe20000000f00 */
[----:B------:R-:W-:-:S03]  /*2770*/  IMAD.U32 R4, RZ, RZ, UR5 ;  /* 0x00000005ff047e24 */ /* 0x000fc6000f8e00ff */
[----:B------:R-:W-:Y:S02]  /*2780*/  LEA R8, R6, R5, 0x18 ;  /* 0x0000000506087211 */ /* 0x000fe400078ec0ff */
[----:B------:R-:W-:-:S03]  /*2790*/  MOV R5, 0x58 ;  /* 0x0000005800057802 */ /* 0x000fc60000000f00 */
[----:B------:R-:W1:Y:S01]  /*27a0*/  LDS R10, [R8] ;  /* 0x00000000080a7984 */ /* 0x000e620000000800 */
[----:B------:R-:W-:Y:S01]  /*27b0*/  LEA R6, R6, R5, 0x18 ;  /* 0x0000000506067211 */ /* 0x000fe200078ec0ff */
[----:B-1----:R-:W-:-:S04]  /*27c0*/  IMAD.U32 R10, R10, -0x80000000, RZ ;  /* 0x800000000a0a7824 */ /* 0x002fc800078e00ff */
[----:B------:R-:W1:Y:S02]  /*27d0*/  SYNCS.PHASECHK.TRANS64.TRYWAIT P0, [R6+URZ], R10 ;  /* 0x0000000a060075a7 */ /* 0x000e6400080011ff */
[----:B-1----:R-:W-:Y:S05]  /*27e0*/  @P0 BRA `(.L_x_37) ;  /* 0x0000000000080947 */ /* 0x002fea0003800000 */
[----:B------:R-:W1:Y:S02]  /*27f0*/  SYNCS.PHASECHK.TRANS64.TRYWAIT P0, [R6+URZ], R10 ;  /* 0x0000000a060075a7 */ /* 0x000e6400080011ff */
[----:B-1----:R-:W-:Y:S05]  /*2800*/  @!P0 BRA `(.L_x_38) ;  /* 0x000000d800788947 */ /* 0x002fea0003800000 */
.L_x_37:
[----:B------:R-:W-:Y:S01]  /*2810*/  VIADD R4, R4, 0x188 ;  /* 0x0000018804047836 */ /* 0x000fe20000000000 */
[C---:B------:R-:W-:Y:S01]  /*2820*/  SHF.L.U32 R7, R9.reuse, 0x5, RZ ;  /* 0x0000000509077819 */ /* 0x040fe200000006ff */
[----:B------:R-:W-:Y:S01]  /*2830*/  IMAD.U32 R5, RZ, RZ, UR6 ;  /* 0x00000006ff057e24 */ /* 0x000fe2000f8e00ff */
[----:B------:R-:W-:Y:S01]  /*2840*/  IADD3 R10, PT, PT, R9, 0x10, RZ ;  /* 0x00000010090a7810 */ /* 0x000fe20007ffe0ff */
[----:B-1----:R-:W-:-:S03]  /*2850*/  IMAD.MOV.U32 R11, RZ, RZ, 0x1 ;  /* 0x00000001ff0b7424 */ /* 0x002fc600078e00ff */
[C---:B------:R-:W-:Y:S02]  /*2860*/  PRMT R4, R5.reuse, 0x654, R4 ;  /* 0x0000065405047816 */ /* 0x040fe40000000004 */
[----:B------:R-:W-:Y:S01]  /*2870*/  PRMT R5, R5, 0x654, R6 ;  /* 0x0000065405057816 */ /* 0x000fe20000000006 */
[----:B------:R-:W-:Y:S01]  /*2880*/  IMAD.MOV.U32 R6, RZ, RZ, 0x4 ;  /* 0x00000004ff067424 */ /* 0x000fe200078e00ff */
[----:B------:R-:W-:-:S03]  /*2890*/  SHF.L.U32 R13, R11, R10, RZ ;  /* 0x0000000a0b0d7219 */ /* 0x000fc600000006ff */
[----:B------:R1:W-:Y:S01]  /*28a0*/  SYNCS.ARRIVE.TRANS64.RED RZ, [R5+URZ], R6 ;  /* 0x0000000605ff79a7 */ /* 0x0003e200080004ff */
[----:B------:R2:W-:Y:S04]  /*28b0*/  STS [UR5+0x188], R7 ;  /* 0x00018807ff007988 */ /* 0x0005e80008000805 */
[----:B------:R2:W-:Y:S01]  /*28c0*/  STAS [R4.64], R9 ;  /* 0x0000000904007dbd */ /* 0x0005e2000c0008ff */
[----:B------:R-:W-:Y:S02]  /*28d0*/  UMOV UR4, 0x50 ;  /* 0x0000005000047882 */ /* 0x000fe40000000000 */
[----:B------:R-:W-:Y:S01]  /*28e0*/  ULEA UR4, UR16, UR4, 0x18 ;  /* 0x0000000410047291 */ /* 0x000fe2000f8ec0ff */
[----:B-1----:R-:W-:-:S05]  /*28f0*/  IMAD.MOV.U32 R6, RZ, RZ, 0xffff ;  /* 0x0000ffffff067424 */ /* 0x002fca00078e00ff */
[----:B------:R-:W-:-:S04]  /*2900*/  SHF.L.U32 R6, R6, R9, RZ ;  /* 0x0000000906067219 */ /* 0x000fc800000006ff */
[----:B------:R-:W-:-:S05]  /*2910*/  LOP3.LUT R6, R13, R6, RZ, 0xfc, !PT ;  /* 0x000000060d067212 */ /* 0x000fca00078efcff */
[----:B------:R2:W-:Y:S04]  /*2920*/  ATOMS.OR RZ, [UR4], R6 ;  /* 0x00000006ffff798c */ /* 0x0005e8000b000004 */
[----:B------:R2:W-:Y:S02]  /*2930*/  ATOMS.XOR RZ, [R8], R11 ;  /* 0x0000000b08ff738c */ /* 0x0005e40003800000 */
.L_x_34:
[----:B------:R-:W-:Y:S05]  /*2940*/  BSYNC B0 ;  /* 0x0000000000007941 */ /* 0x000fea0003800000 */
.L_x_33:
[----:B------:R-:W-:Y:S05]  /*2950*/  BRA.U UP0, `(.L_x_39) ;  /* 0x0000000100907547 */ /* 0x000fea000b800000 */
[----:B------:R-:W-:Y:S05]  /*2960*/  WARPSYNC.ALL ;  /* 0x0000000000007948 */ /* 0x000fea0003800000 */
[----:B------:R-:W-:Y:S01]  /*2970*/  NOP ;  /* 0x0000000000007918 */ /* 0x000fe20000000000 */
[----:B------:R-:W-:-:S13]  /*2980*/  ELECT P0, URZ, PT ;  /* 0x0000000000ff782f */ /* 0x000fda0003800000 */
[----:B------:R-:W-:Y:S05]  /*2990*/  @!P0 BRA `(.L_x_39) ;  /* 0x0000000000808947 */ /* 0x000fea0003800000 */
[----:B--2---:R-:W-:Y:S01]  /*29a0*/  IMAD.U32 R5, RZ, RZ, UR16 ;  /* 0x00000010ff057e24 */ /* 0x004fe2000f8e00ff */
[----:B------:R-:W-:Y:S02]  /*29b0*/  MOV R4, 0x60 ;  /* 0x0000006000047802 */ /* 0x000fe40000000f00 */
[----:B------:R-:W-:Y:S02]  /*29c0*/  MOV R6, 0x58 ;  /* 0x0000005800067802 */ /* 0x000fe40000000f00 */
[C---:B------:R-:W-:Y:S02]  /*29d0*/  LEA R7, R5.reuse, R4, 0x18 ;  /* 0x0000000405077211 */ /* 0x040fe400078ec0ff */
[----:B------:R-:W-:-:S03]  /*29e0*/  LEA R5, R5, R6, 0x18 ;  /* 0x0000000605057211 */ /* 0x000fc600078ec0ff */
[----:B------:R-:W1:Y:S02]  /*29f0*/  LDS R4, [R7] ;  /* 0x0000000007047984 */ /* 0x000e640000000800 */
[----:B-1----:R-:W-:-:S04]  /*2a00*/  IMAD.U32 R8, R4, -0x80000000, RZ ;  /* 0x8000000004087824 */ /* 0x002fc800078e00ff */
[----:B------:R-:W1:Y:S02]  /*2a10*/  SYNCS.PHASECHK.TRANS64.TRYWAIT P0, [R5+URZ], R8 ;  /* 0x00000008050075a7 */ /* 0x000e6400080011ff */
[----:B-1----:R-:W-:Y:S05]  /*2a20*/  @P0 BRA `(.L_x_40) ;  /* 0x0000000000080947 */ /* 0x002fea0003800000 */
[----:B------:R-:W1:Y:S02]  /*2a30*/  SYNCS.PHASECHK.TRANS64.TRYWAIT P0, [R5+URZ], R8 ;  /* 0x00000008050075a7 */ /* 0x000e6400080011ff */
[----:B-1----:R-:W-:Y:S05]  /*2a40*/  @!P0 BRA `(.L_x_41) ;  /* 0x000000d800008947 */ /* 0x002fea0003800000 */
.L_x_40:
[----:B------:R-:W2:Y:S01]  /*2a50*/  LDS R8, [UR5+0x188] ;  /* 0x00018805ff087984 */ /* 0x000ea20008000800 */
[----:B-1----:R-:W-:Y:S02]  /*2a60*/  IMAD.MOV.U32 R9, RZ, RZ, 0xffff ;  /* 0x0000ffffff097424 */ /* 0x002fe400078e00ff */
[----:B------:R-:W-:-:S03]  /*2a70*/  IMAD.MOV.U32 R4, RZ, RZ, 0x1 ;  /* 0x00000001ff047424 */ /* 0x000fc600078e00ff */
[----:B--2---:R-:W-:Y:S02]  /*2a80*/  SHF.L.U32 R9, R9, R8, RZ ;  /* 0x0000000809097219 */ /* 0x004fe400000006ff */
[C---:B------:R-:W-:Y:S01]  /*2a90*/  IADD3 R11, PT, PT, R8.reuse, 0x10, RZ ;  /* 0x00000010080b7810 */ /* 0x040fe20007ffe0ff */
[----:B------:R-:W-:-:S03]  /*2aa0*/  IMAD.SHL.U32 R8, R8, 0x20, RZ ;  /* 0x0000002008087824 */ /* 0x000fc600078e00ff */
[----:B------:R-:W-:Y:S02]  /*2ab0*/  SHF.L.U32 R6, R4, R11, RZ ;  /* 0x0000000b04067219 */ /* 0x000fe400000006ff */
[----:B------:R1:W-:Y:S01]  /*2ac0*/  STS [UR5+0x188], R8 ;  /* 0x00018808ff007988 */ /* 0x0003e20008000805 */
[----:B------:R-:W-:Y:S01]  /*2ad0*/  UMOV UR4, 0x50 ;  /* 0x0000005000047882 */ /* 0x000fe20000000000 */
[----:B------:R-:W-:Y:S01]  /*2ae0*/  LOP3.LUT R9, R6, R9, RZ, 0xfc, !PT ;  /* 0x0000000906097212 */ /* 0x000fe200078efcff */
[----:B------:R-:W-:Y:S01]  /*2af0*/  ULEA UR4, UR16, UR4, 0x18 ;  /* 0x0000000410047291 */ /* 0x000fe2000f8ec0ff */
[----:B------:R-:W-:-:S04]  /*2b00*/  MOV R6, UR6 ;  /* 0x0000000600067c02 */ /* 0x000fc80008000f00 */
[----:B------:R-:W-:-:S04]  /*2b10*/  PRMT R6, R6, 0x654, R5 ;  /* 0x0000065406067816 */ /* 0x000fc80000000005 */
[----:B------:R1:W-:Y:S01]  /*2b20*/  ATOMS.OR RZ, [UR4], R9 ;  /* 0x00000009ffff798c */ /* 0x0003e2000b000004 */
[----:B------:R1:W-:Y:S03]  /*2b30*/  SYNCS.ARRIVE.TRANS64.RED.A1T0 RZ, [R6+URZ], RZ ;  /* 0x000000ff06ff79a7 */ /* 0x0003e600081004ff */
[----:B------:R1:W-:Y:S01]  /*2b40*/  ATOMS.XOR RZ, [R7], R4 ;  /* 0x0000000407ff738c */ /* 0x0003e20003800000 */
[----:B------:R-:W-:Y:S05]  /*2b50*/  BRA `(.L_x_39) ;  /* 0x0000000000107947 */ /* 0x000fea0003800000 */
.L_x_32:
[----:B------:R-:W-:-:S05]  /*2b60*/  MOV R4, 0xffffffff ;  /* 0xffffffff00047802 */ /* 0x000fca0000000f00 */
[----:B------:R1:W-:Y:S02]  /*2b70*/  STS [UR5+0x188], R4 ;  /* 0x00018804ff007988 */ /* 0x0003e40008000805 */
[----:B-1----:R-:W-:Y:S02]  /*2b80*/  MOV R4, 0x2ba0 ;  /* 0x00002ba000047802 */ /* 0x002fe40000000f00 */
[----:B------:R-:W-:Y:S05]  /*2b90*/  CALL.REL.NOINC `($__internal_1_$__cuda_sm10x_tcgen05_guardrail_trap_phase_invalid_during_alloc) ;  /* 0x000000e400547944 */ /* 0x000fea0003c00000 */
.L_x_39:
[----:B------:R-:W-:Y:S05]  /*2ba0*/  WARPSYNC.ALL ;  /* 0x0000000000007948 */ /* 0x000fea0003800000 */
[----:B------:R-:W-:Y:S01]  /*2bb0*/  NOP ;  /* 0x0000000000007918 */ /* 0x000fe20000000000 */
[----:B------:R-:W3:Y:S01]  /*2bc0*/  S2UR UR14, SR_CTAID.X ;  /* 0x00000000000e79c3 */ /* 0x000ee20000002500 */
[----:B------:R-:W3:Y:S01]  /*2bd0*/  LDCU UR4, c[0x0][0x640] ;  /* 0x0000c800ff0477ac */ /* 0x000ee20008000800 */
[----:B------:R-:W4:Y:S06]  /*2be0*/  LDCU.U8 UR6, c[0x0][0x644] ;  /* 0x0000c880ff0677ac */ /* 0x000f2c0008000000 */
[----:B------:R-:W5:Y:S01]  /*2bf0*/  S2UR UR25, SR_CgaCtaId ;  /* 0x00000000001979c3 */ /* 0x000f620000008800 */
[----:B------:R-:W1:Y:S01]  /*2c00*/  LDCU.U8 UR9, c[0x0][0x645] ;  /* 0x0000c8a0ff0977ac */ /* 0x000e620008000000 */
[----:B------:R-:W2:Y:S01]  /*2c10*/  LDCU UR8, c[0x0][0x654] ;  /* 0x0000ca80ff0877ac */ /* 0x000ea20008000800 */
[----:B------:R-:W1:Y:S01]  /*2c20*/  LDCU UR7, c[0x0][0x634] ;  /* 0x0000c680ff0777ac */ /* 0x000e620008000800 */
[----:B------:R-:W1:Y:S01]  /*2c30*/  LDCU.U8 UR10, c[0x0][0x638] ;  /* 0x0000c700ff0a77ac */ /* 0x000e620008000000 */
[----:B---3--:R-:W-:Y:S01]  /*2c40*/  UIMAD.WIDE.U32 UR4, UR14, UR4, URZ ;  /* 0x000000040e0472a5 */ /* 0x008fe2000f8e00ff */
[----:B------:R-:W3:Y:S03]  /*2c50*/  LDCU.U8 UR11, c[0x0][0x650] ;  /* 0x0000ca00ff0b77ac */ /* 0x000ee60008000000 */
[----:B------:R-:W-:Y:S01]  /*2c60*/  UIADD3 UR4, UPT, UPT, -UR5, UR14, URZ ;  /* 0x0000000e05047290 */ /* 0x000fe2000fffe1ff */
[----:B------:R-:W3:Y:S03]  /*2c70*/  LDCU.U8 UR15, c[0x0][0x639] ;  /* 0x0000c720ff0f77ac */ /* 0x000ee60008000000 */
[----:B----4-:R-:W-:Y:S01]  /*2c80*/  USHF.R.U32.HI UR4, URZ, UR6, UR4 ;  /* 0x00000006ff047299 */ /* 0x010fe20008011604 */
[----:B------:R-:W4:Y:S03]  /*2c90*/  LDCU.U8 UR16, c[0x0][0x651] ;  /* 0x0000ca20ff1077ac */ /* 0x000f260008000000 */
[----:B------:R-:W-:Y:S01]  /*2ca0*/  UIADD3 UR5, UPT, UPT, UR5, UR4, URZ ;  /* 0x0000000405057290 */ /* 0x000fe2000fffe0ff */
[----:B------:R-:W-:-:S03]  /*2cb0*/  UMOV UR6, 0x400 ;  /* 0x0000040000067882 */ /* 0x000fc60000000000 */
[----:B-1----:R-:W-:Y:S02]  /*2cc0*/  USHF.R.U32.HI UR5, URZ, UR9, UR5 ;  /* 0x00000009ff057299 */ /* 0x002fe40008011605 */
[----:B-----5:R-:W-:Y:S01]  /*2cd0*/  ULEA UR4, UR25, UR6, 0x18 ;  /* 0x0000000619047291 */ /* 0x020fe2000f8ec0ff */
[----:B------:R-:W-:Y:S01]  /*2ce0*/  BAR.SYNC.DEFER_BLOCKING 0x2, 0x1a0 ;  /* 0x0086800000007b1d */ /* 0x000fe20000010000 */
[----:B--2---:R-:W-:Y:S02]  /*2cf0*/  UISETP.GE.AND UP0, UPT, UR5, UR8, UPT ;  /* 0x000000080500728c */ /* 0x004fe4000bf06270 */
[----:B------:R-:W-:Y:S02]  /*2d00*/  UIADD3 UR6, UPT, UPT, UR4, 0x12c00, URZ ;  /* 0x00012c0004067890 */ /* 0x000fe4000fffe0ff */
[----:B------:R-:W-:Y:S01]  /*2d10*/  UIADD3 UR5, UPT, UPT, -UR5, URZ, URZ ;  /* 0x000000ff05057290 */ /* 0x000fe2000fffe1ff */
[----:B------:R-:W1:Y:S01]  /*2d20*/  LDCU UR8, c[0x0][0x63c] ;  /* 0x0000c780ff0877ac */ /* 0x000e620008000800 */
[----:B------:R-:W-:-:S05]  /*2d30*/  USHF.R.U32.HI UR6, URZ, 0x4, UR6 ;  /* 0x00000004ff067899 */ /* 0x000fca0008011606 */
[----:B------:R-:W2:Y:S01]  /*2d40*/  @UP0 LDCU UR7, c[0x0][0x64c] ;  /* 0x0000c980ff0707ac */ /* 0x000ea20008000800 */
[----:B------:R-:W-:Y:S01]  /*2d50*/  ULOP3.LUT UR9, UR6, 0x3fc0, URZ, 0xc0, !UPT ;  /* 0x00003fc006097892 */ /* 0x000fe2000f8ec0ff */
[----:B------:R-:W5:Y:S01]  /*2d60*/  LDS R4, [UR4+0x188] ;  /* 0x00018804ff047984 */ /* 0x000f620008000800 */
[----:B-1----:R-:W-:Y:S02]  /*2d70*/  UIMAD UR8, UR5, UR8, UR14 ;  /* 0x00000008050872a4 */ /* 0x002fe4000f8e020e */
[----:B---3--:R-:W-:Y:S01]  /*2d80*/  USEL UR5, UR10, UR11, !UP0 ;  /* 0x0000000b0a057287 */ /* 0x008fe2000c000000 */
[----:B------:R-:W1:Y:S01]  /*2d90*/  LDCU UR11, c[0x0][0x60c] ;  /* 0x0000c180ff0b77ac */ /* 0x000e620008000800 */
[----:B--2---:R-:W-:Y:S02]  /*2da0*/  UIMAD.WIDE.U32 UR6, UR8, UR7, URZ ;  /* 0x00000007080672a5 */ /* 0x004fe4000f8e00ff */
[----:B------:R-:W-:Y:S02]  /*2db0*/  ULOP3.LUT UR10, UR9, 0x10000, URZ, 0xfc, !UPT ;  /* 0x00010000090a7892 */ /* 0x000fe4000f8efcff */
[----:B------:R-:W-:-:S03]  /*2dc0*/  ULOP3.LUT UR9, UR5, 0xff, URZ, 0xc0, !UPT ;  /* 0x000000ff05097892 */ /* 0x000fc6000f8ec0ff */
[----:B------:R-:W-:Y:S01]  /*2dd0*/  UMOV UR6, UR7 ;  /* 0x0000000700067c82 */ /* 0x000fe20008000000 */
[----:B------:R-:W-:Y:S01]  /*2de0*/  IMAD.U32 R5, RZ, RZ, UR10 ;  /* 0x0000000aff057e24 */ /* 0x000fe2000f8e00ff */
[----:B------:R-:W-:Y:S02]  /*2df0*/  UIADD3 UR5, UPT, UPT, UR8, -UR6, URZ ;  /* 0x8000000608057290 */ /* 0x000fe4000fffe0ff */
[----:B----4-:R-:W-:Y:S02]  /*2e00*/  USEL UR7, UR15, UR16, !UP0 ;  /* 0x000000100f077287 */ /* 0x010fe4000c000000 */
[----:B------:R-:W-:Y:S01]  /*2e10*/  USHF.R.U32.HI UR5, URZ, UR9, UR5 ;  /* 0x00000009ff057299 */ /* 0x000fe20008011605 */
[----:B------:R-:W-:Y:S01]  /*2e20*/  R2UR UR54, R5 ;  /* 0x00000000053672ca */ /* 0x000fe200000e0000 */
[----:B-1----:R-:W-:Y:S02]  /*2e30*/  UISETP.GE.AND UP0, UPT, UR14, UR11, UPT ;  /* 0x0000000b0e00728c */ /* 0x002fe4000bf06270 */
[----:B------:R-:W-:-:S02]  /*2e40*/  UIADD3 UR5, UPT, UPT, UR6, UR5, URZ ;  /* 0x0000000506057290 */ /* 0x000fc4000fffe0ff */
[----:B------:R-:W-:-:S04]  /*2e50*/  ULOP3.LUT UR7, UR7, 0xff, URZ, 0xc0, !UPT ;  /* 0x000000ff07077892 */ /* 0x000fc8000f8ec0ff */
[----:B------:R-:W-:Y:S01]  /*2e60*/  USHF.R.U32.HI UR5, URZ, UR7, UR5 ;  /* 0x00000007ff057299 */ /* 0x000fe20008011605 */
[----:B-----5:R-:W-:-:S13]  /*2e70*/  R2UR UR6, R4 ;  /* 0x00000000040672ca */ /* 0x020fda00000e0000 */
[----:B------:R-:W-:Y:S01]  /*2e80*/  IMAD.U32 R17, RZ, RZ, UR6 ;  /* 0x00000006ff117e24 */ /* 0x000fe2000f8e00ff */
[----:B------:R-:W-:Y:S06]  /*2e90*/  BRA.U UP0, `(.L_x_42) ;  /* 0x0000002100b07547 */ /* 0x000fec000b800000 */
[----:B------:R-:W1:Y:S01]  /*2ea0*/  LDCU UR6, c[0x0][0x614] ;  /* 0x0000c280ff0677ac */ /* 0x000e620008000800 */
[----:B------:R-:W2:Y:S01]  /*2eb0*/  S2UR UR16, SR_CTAID.X ;  /* 0x00000000001079c3 */ /* 0x000ea20000002500 */
[----:B------:R-:W3:Y:S01]  /*2ec0*/  LDCU UR10, c[0x0][0x38c] ;  /* 0x00007180ff0a77ac */ /* 0x000ee20008000800 */
[----:B------:R-:W4:Y:S01]  /*2ed0*/  LDCU UR7, c[0x0][0x380] ;  /* 0x00007000ff0777ac */ /* 0x000f220008000800 */
[----:B------:R-:W-:Y:S01]  /*2ee0*/  UMOV UR14, 0x0 ;  /* 0x00000000000e7882 */ /* 0x000fe20000000000 */
[----:B------:R-:W-:Y:S01]  /*2ef0*/  UMOV UR15, 0x1 ;  /* 0x00000001000f7882 */ /* 0x000fe20000000000 */
[----:B-1----:R-:W-:Y:S02]  /*2f00*/  UIADD3 UR6, UPT, UPT, -UR5, UR6, URZ ;  /* 0x0000000605067290 */ /* 0x002fe4000fffe1ff */
[----:B---3--:R-:W-:Y:S02]  /*2f10*/  UISETP.GT.AND UP0, UPT, UR10, URZ, UPT ;  /* 0x000000ff0a00728c */ /* 0x008fe4000bf04270 */
[----:B------:R-:W-:-:S02]  /*2f20*/  UIADD3 UR11, UPT, UPT, UR10, -0x1, URZ ;  /* 0xffffffff0a0b7890 */ /* 0x000fc4000fffe0ff */
[----:B----4-:R-:W-:Y:S02]  /*2f30*/  UIADD3 UR5, UPT, UPT, UR10, -UR7, URZ ;  /* 0x800000070a057290 */ /* 0x010fe4000fffe0ff */
[----:B------:R-:W-:Y:S02]  /*2f40*/  UIADD3 UR7, UPT, UPT, -UR10, URZ, URZ ;  /* 0x000000ff0a077290 */ /* 0x000fe4000fffe1ff */
[----:B------:R-:W-:Y:S02]  /*2f50*/  ULEA UR5, UR6, UR5, 0x8 ;  /* 0x0000000506057291 */ /* 0x000fe4000f8e40ff */
[----:B------:R-:W-:Y:S02]  /*2f60*/  USHF.R.S32.HI UR6, URZ, 0x1f, UR7 ;  /* 0x0000001fff067899 */ /* 0x000fe40008011407 */
[----:B------:R-:W-:Y:S02]  /*2f70*/  UIADD3 UR7, UPT, UPT, -UR5, URZ, URZ ;  /* 0x000000ff05077290 */ /* 0x000fe4000fffe1ff */
[----:B------:R-:W-:-:S02]  /*2f80*/  ULEA.HI UR10, UR6, -UR10, URZ, 0x7 ;  /* 0x8000000a060a7291 */ /* 0x000fc4000f8f38ff */
[----:B------:R-:W-:Y:S02]  /*2f90*/  USHF.R.S32.HI UR6, URZ, 0x1f, UR7 ;  /* 0x0000001fff067899 */ /* 0x000fe40008011407 */
[----:B------:R-:W-:Y:S02]  /*2fa0*/  UIADD3 UR8, UPT, UPT, UR5, -0x1, URZ ;  /* 0xffffffff05087890 */ /* 0x000fe4000fffe0ff */
[----:B------:R-:W-:Y:S02]  /*2fb0*/  UISETP.GT.AND UP1, UPT, UR5, URZ, UPT ;  /* 0x000000ff0500728c */ /* 0x000fe4000bf24270 */
[----:B------:R-:W-:Y:S02]  /*2fc0*/  USHF.R.S32.HI UR9, URZ, 0x1f, UR11 ;  /* 0x0000001fff097899 */ /* 0x000fe4000801140b */
[----:B------:R-:W-:Y:S02]  /*2fd0*/  ULEA.HI UR5, UR6, -UR5, URZ, 0x7 ;  /* 0x8000000506057291 */ /* 0x000fe4000f8f38ff */
[----:B------:R-:W-:-:S02]  /*2fe0*/  USHF.R.S32.HI UR7, URZ, 0x1f, UR8 ;  /* 0x0000001fff077899 */ /* 0x000fc40008011408 */
[----:B------:R-:W-:Y:S02]  /*2ff0*/  ULEA.HI UR11, UR9, UR11, URZ, 0x7 ;  /* 0x0000000b090b7291 */ /* 0x000fe4000f8f38ff */
[----:B------:R-:W-:Y:S02]  /*3000*/  USHF.R.S32.HI UR5, URZ, 0x7, UR5 ;  /* 0x00000007ff057899 */ /* 0x000fe40008011405 */
[----:B------:R-:W-:Y:S02]  /*3010*/  USHF.R.S32.HI UR9, URZ, 0x7, UR10 ;  /* 0x00000007ff097899 */ /* 0x000fe4000801140a */
[----:B------:R-:W-:Y:S02]  /*3020*/  ULEA.HI UR6, UR7, UR8, URZ, 0x7 ;  /* 0x0000000807067291 */ /* 0x000fe4000f8f38ff */
[----:B------:R-:W-:Y:S02]  /*3030*/  UIADD3 UR7, UPT, UPT, -UR5, URZ, URZ ;  /* 0x000000ff05077290 */ /* 0x000fe4000fffe1ff */
[----:B------:R-:W-:-:S02]  /*3040*/  @UP0 UIMAD.WIDE UR12, UR11, 0x2000000, UR14 ;  /* 0x020000000b0c08a5 */ /* 0x000fc4000f8e020e */
[----:B------:R-:W-:Y:S02]  /*3050*/  ULEA.HI.SX32 UR6, UR6, 0x1, 0x19 ;  /* 0x0000000106067891 */ /* 0x000fe4000f8fcaff */
[----:B------:R-:W-:Y:S02]  /*3060*/  UIADD3 UR5, UPT, UPT, -UR9, URZ, URZ ;  /* 0x000000ff09057290 */ /* 0x000fe4000fffe1ff */
[----:B--2---:R-:W-:-:S03]  /*3070*/  ULOP3.LUT UR16, UR16, 0x1, URZ, 0xc0, !UPT ;  /* 0x0000000110107892 */ /* 0x004fc6000f8ec0ff */
[----:B------:R-:W-:Y:S02]  /*3080*/  @!UP1 UMOV UR6, UR7 ;  /* 0x0000000700069c82 */ /* 0x000fe40008000000 */
[----:B------:R-:W-:Y:S02]  /*3090*/  @UP0 UMOV UR5, UR13 ;  /* 0x0000000d00050c82 */ /* 0x000fe40008000000 */
[----:B------:R-:W-:-:S04]  /*30a0*/  UISETP.LT.AND UP0, UPT, UR6, UR5, UPT ;  /* 0x000000050600728c */ /* 0x000fc8000bf01270 */
[----:B------:R-:W-:Y:S02]  /*30b0*/  USEL UR58, UR6, UR5, UP0 ;  /* 0x00000005063a7287 */ /* 0x000fe40008000000 */
[----:B------:R-:W-:-:S09]  /*30c0*/  UISETP.NE.AND UP0, UPT, UR16, URZ, UPT ;  /* 0x000000ff1000728c */ /* 0x000fd2000bf05270 */
[----:B------:R-:W-:Y:S05]  /*30d0*/  BRA.U UP0, `(.L_x_42) ;  /* 0x0000002100207547 */ /* 0x000fea000b800000 */
[----:B------:R-:W1:Y:S02]  /*30e0*/  SYNCS.PHASECHK.TRANS64.TRYWAIT P0, [UR4], RZ ;  /* 0x000000ffff0075a7 */ /* 0x000e640008001104 */
[----:B-1----:R-:W-:Y:S05]  /*30f0*/  @!P0 BRA `(.L_x_43) ;  /* 0x000000d0006c8947 */ /* 0x002fea0003800000 */
.L_x_119:
[----:B------:R-:W2:Y:S01]  /*3100*/  SYNCS.PHASECHK.TRANS64.TRYWAIT P0, [UR4+0x20], RZ ;  /* 0x000020ffff0075a7 */ /* 0x000ea20008001104 */
[----:B------:R-:W-:Y:S01]  /*3110*/  UIADD3 UR5, UPT, UPT, UR4, 0x18c00, URZ ;  /* 0x00018c0004057890 */ /* 0x000fe2000fffe0ff */
[----:B-1----:R-:W-:Y:S01]  /*3120*/  CS2R R4, SRZ ;  /* 0x0000000000047805 */ /* 0x002fe2000001ff00 */
[----:B------:R-:W-:Y:S02]  /*3130*/  UIADD3 UR18, UPT, UPT, UR54, -0x600, URZ ;  /* 0xfffffa0036127890 */ /* 0x000fe4000fffe0ff */
[----:B------:R-:W-:Y:S02]  /*3140*/  USHF.R.U32.HI UR5, URZ, 0x4, UR5 ;  /* 0x00000004ff057899 */ /* 0x000fe40008011605 */
[----:B------:R-:W-:Y:S01]  /*3150*/  UIADD3 UR16, UPT, UPT, UR54, -0x5fe, URZ ;  /* 0xfffffa0236107890 */ /* 0x000fe2000fffe0ff */
[C---:B------:R-:W-:Y:S01]  /*3160*/  R2UR UR36, R4.reuse ;  /* 0x00000000042472ca */ /* 0x040fe200000e0000 */
[----:B------:R-:W-:Y:S01]  /*3170*/  ULOP3.LUT UR8, UR5, 0x3fc0, URZ, 0xc0, !UPT ;  /* 0x00003fc005087892 */ /* 0x000fe2000f8ec0ff */
[C---:B------:R-:W-:Y:S01]  /*3180*/  R2UR UR35, R5.reuse ;  /* 0x00000000052372ca */ /* 0x040fe200000e0000 */
[----:B------:R-:W-:Y:S01]  /*3190*/  UIADD3 UR14, UPT, UPT, UR54, -0x400, URZ ;  /* 0xfffffc00360e7890 */ /* 0x000fe2000fffe0ff */
[C---:B------:R-:W-:Y:S01]  /*31a0*/  R2UR UR33, R4.reuse ;  /* 0x00000000042172ca */ /* 0x040fe200000e0000 */
[----:B------:R-:W-:Y:S01]  /*31b0*/  ULOP3.LUT UR8, UR8, 0x10000, URZ, 0xfc, !UPT ;  /* 0x0001000008087892 */ /* 0x000fe2000f8efcff */
[C---:B------:R-:W-:Y:S01]  /*31c0*/  R2UR UR32, R4.reuse ;  /* 0x00000000042072ca */ /* 0x040fe200000e0000 */
[----:B------:R-:W-:Y:S01]  /*31d0*/  UIADD3 UR12, UPT, UPT, UR54, -0x3fe, URZ ;  /* 0xfffffc02360c7890 */ /* 0x000fe2000fffe0ff */
[----:B------:R-:W-:Y:S01]  /*31e0*/  R2UR UR31, R5 ;  /* 0x00000000051f72ca */ /* 0x000fe200000e0000 */
[----:B------:R-:W-:Y:S01]  /*31f0*/  UIADD3 UR10, UPT, UPT, UR54, -0x200, URZ ;  /* 0xfffffe00360a7890 */ /* 0x000fe2000fffe0ff */
[----:B------:R-:W-:Y:S01]  /*3200*/  R2UR UR30, R4 ;  /* 0x00000000041e72ca */ /* 0x000fe200000e0000 */
[----:B------:R-:W-:Y:S01]  /*3210*/  UIADD3 UR6, UPT, UPT, UR54, -0x1fe, URZ ;  /* 0xfffffe0236067890 */ /* 0x000fe2000fffe0ff */
[----:B------:R-:W-:Y:S01]  /*3220*/  UMOV UR48, 0x0 ;  /* 0x0000000000307882 */ /* 0x000fe20000000000 */
        /* <DEDUP_REMOVED lines=11> */
[----:B------:R-:W-:Y:S01]  /*32e0*/  UIADD3 UR5, UPT, UPT, UR4, 0xc0, URZ ;  /* 0x000000c004057890 */ /* 0x000fe2000fffe0ff */
[----:B------:R-:W-:Y:S01]  /*32f0*/  UMOV UR37, 0x3 ;  /* 0x0000000300257882 */ /* 0x000fe20000000000 */
[----:B------:R-:W-:Y:S01]  /*3300*/  UMOV UR19, 0x80004020 ;  /* 0x8000402000137882 */ /* 0x000fe20000000000 */
[----:B------:R-:W-:Y:S01]  /*3310*/  UMOV UR17, 0x80004020 ;  /* 0x8000402000117882 */ /* 0x000fe20000000000 */
[----:B------:R-:W-:Y:S01]  /*3320*/  UIADD3 UR28, UPT, UPT, UR8, 0x2, URZ ;  /* 0x00000002081c7890 */ /* 0x000fe2000fffe0ff */
        /* <DEDUP_REMOVED lines=9> */
[----:B------:R-:W-:Y:S01]  /*33c0*/  UMOV UR29, 0x80004020 ;  /* 0x80004020001d7882 */ /* 0x000fe20000000000 */
[----:B------:R-:W-:Y:S01]  /*33d0*/  UMOV UR27, 0x80004020 ;  /* 0x80004020001b7882 */ /* 0x000fe20000000000 */
[----:B------:R-:W-:Y:S01]  /*33e0*/  UMOV UR25, 0x80004020 ;  /* 0x8000402000197882 */ /* 0x000fe20000000000 */
[----:B------:R-:W-:Y:S01]  /*33f0*/  UMOV UR23, 0x80004020 ;  /* 0x8000402000177882 */ /* 0x000fe20000000000 */
[----:B------:R-:W-:Y:S01]  /*3400*/  UMOV UR21, 0x80004020 ;  /* 0x8000402000157882 */ /* 0x000fe20000000000 */
[----:B--2---:R-:W-:Y:S05]  /*3410*/  @!P0 BRA `(.L_x_44) ;  /* 0x000000cc00bc8947 */ /* 0x004fea0003800000 */
.L_x_121:
[----:B------:R2:W-:Y:S01]  /*3420*/  UTCHMMA.2CTA gdesc[UR18], gdesc[UR8], tmem[UR36], tmem[UR48], idesc[UR49], !UPT ;  /* 0x00ff3008120075ea */ /* 0x0005e2000fa00024 */
[----:B------:R-:W-:Y:S01]  /*3430*/  UTCHMMA.2CTA gdesc[UR16], gdesc[UR28], tmem[UR35], tmem[UR46], idesc[UR47], UPT ;  /* 0x00ff2e1c100075ea */ /* 0x000fe2000ba00023 */
[----:B------:R3:W-:Y:S01]  /*3440*/  UTCHMMA.2CTA gdesc[UR14], gdesc[UR26], tmem[UR33], tmem[UR44], idesc[UR45], UPT ;  /* 0x00ff2c1a0e0075ea */ /* 0x0007e2000ba00021 */
[----:B------:R4:W-:Y:S01]  /*3450*/  UTCHMMA.2CTA gdesc[UR12], gdesc[UR24], tmem[UR32], tmem[UR42], idesc[UR43], UPT ;  /* 0x00ff2a180c0075ea */ /* 0x0009e2000ba00020 */
[----:B------:R5:W-:Y:S01]  /*3460*/  UTCHMMA.2CTA gdesc[UR10], gdesc[UR22], tmem[UR31], tmem[UR40], idesc[UR41], UPT ;  /* 0x00ff28160a0075ea */ /* 0x000be2000ba0001f */
[----:B------:R1:W-:Y:S01]  /*3470*/  UTCHMMA.2CTA gdesc[UR6], gdesc[UR20], tmem[UR30], tmem[UR38], idesc[UR39], UPT ;  /* 0x00ff2614060075ea */ /* 0x0003e2000ba0001e */
[----:B------:R1:W-:Y:S01]  /*3480*/  UTCBAR.2CTA.MULTICAST [UR5], URZ, UR37 ;  /* 0x000000ff050073e9 */ /* 0x0003e20008200825 */
[----:B------:R-:W1:Y:S01]  /*3490*/  SYNCS.PHASECHK.TRANS64.TRYWAIT P0, [UR4+0x8], RZ ;  /* 0x000008ffff0075a7 */ /* 0x000e620008001104 */
[----:B------:R-:W-:Y:S01]  /*34a0*/  R2UR UR56, R3 ;  /* 0x00000000033872ca */ /* 0x000fe200000e0000 */
[----:B------:R-:W-:Y:S01]  /*34b0*/  IMAD.MOV.U32 R5, RZ, RZ, 0x80 ;  /* 0x00000080ff057424 */ /* 0x000fe200078e00ff */
[----:B------:R-:W-:Y:S01]  /*34c0*/  UIADD3 UR52, UPT, UPT, UR54, 0x2, URZ ;  /* 0x0000000236347890 */ /* 0x000fe2000fffe0ff */
[----:B-1----:R-:W-:Y:S01]  /*34d0*/  IMAD.MOV.U32 R4, RZ, RZ, 0x80 ;  /* 0x00000080ff047424 */ /* 0x002fe200078e00ff */
[----:B------:R-:W-:-:S02]  /*34e0*/  UIADD3 UR50, UPT, UPT, UR54, 0x200, URZ ;  /* 0x0000020036327890 */ /* 0x000fc4000fffe0ff */
[C---:B------:R-:W-:Y:S01]  /*34f0*/  R2UR UR34, R5.reuse ;  /* 0x00000000052272ca */ /* 0x040fe200000e0000 */
[----:B------:R-:W-:Y:S01]  /*3500*/  UMOV UR55, 0x80004020 ;  /* 0x8000402000377882 */ /* 0x000fe20000000000 */
[----:B------:R-:W-:Y:S01]  /*3510*/  UMOV UR53, 0x80004020 ;  /* 0x8000402000357882 */ /* 0x000fe20000000000 */
[----:B------:R-:W-:Y:S01]  /*3520*/  UMOV UR51, 0x80004020 ;  /* 0x8000402000337882 */ /* 0x000fe20000000000 */
[C---:B--2---:R-:W-:Y:S01]  /*3530*/  R2UR UR18, R4.reuse ;  /* 0x00000000041272ca */ /* 0x044fe200000e0000 */
[----:B------:R-:W-:Y:S01]  /*3540*/  UIADD3 UR48, UPT, UPT, UR54, 0x202, URZ ;  /* 0x0000020236307890 */ /* 0x000fe2000fffe0ff */
[C---:B---3--:R-:W-:Y:S01]  /*3550*/  R2UR UR15, R4.reuse ;  /* 0x00000000040f72ca */ /* 0x048fe200000e0000 */
[----:B------:R-:W-:Y:S01]  /*3560*/  UIADD3 UR46, UPT, UPT, UR54, 0x400, URZ ;  /* 0x00000400362e7890 */ /* 0x000fe2000fffe0ff */
[C---:B----4-:R-:W-:Y:S01]  /*3570*/  R2UR UR13, R5.reuse ;  /* 0x00000000050d72ca */ /* 0x050fe200000e0000 */
[----:B------:R-:W-:Y:S01]  /*3580*/  UIADD3 UR44, UPT, UPT, UR54, 0x402, URZ ;  /* 0x00000402362c7890 */ /* 0x000fe2000fffe0ff */
[----:B------:R-:W-:Y:S01]  /*3590*/  R2UR UR14, R5 ;  /* 0x00000000050e72ca */ /* 0x000fe200000e0000 */
[----:B-----5:R-:W-:Y:S01]  /*35a0*/  UMOV UR40, 0x0 ;  /* 0x0000000000287882 */ /* 0x020fe20000000000 */
        /* <DEDUP_REMOVED lines=12> */
[----:B------:R-:W-:Y:S01]  /*3670*/  R2UR UR12, R4 ;  /* 0x00000000040c72ca */ /* 0x000fe200000e0000 */
[----:B------:R-:W-:-:S02]  /*3680*/  UIADD3 UR10, UPT, UPT, UR4, 0x70, URZ ;  /* 0x00000070040a7890 */ /* 0x000fc4000fffe0ff */
[----:B------:R-:W-:Y:S01]  /*3690*/  ULOP3.LUT UR7, UR56, 0xffff, URZ, 0xc0, !UPT ;  /* 0x0000ffff38077892 */ /* 0x000fe2000f8ec0ff */
[----:B------:R-:W-:Y:S01]  /*36a0*/  UMOV UR19, 0x3 ;  /* 0x0000000300137882 */ /* 0x000fe20000000000 */
[----:B------:R-:W-:Y:S01]  /*36b0*/  UMOV UR49, 0x80004020 ;  /* 0x8000402000317882 */ /* 0x000fe20000000000 */
[----:B------:R-:W-:Y:S01]  /*36c0*/  UMOV UR47, 0x80004020 ;  /* 0x80004020002f7882 */ /* 0x000fe20000000000 */
[----:B------:R-:W-:Y:S01]  /*36d0*/  UMOV UR45, 0x80004020 ;  /* 0x80004020002d7882 */ /* 0x000fe20000000000 */
[----:B------:R-:W-:Y:S07]  /*36e0*/  @!P0 BRA `(.L_x_45) ;  /* 0x000000cc00208947 */ /* 0x000fee0003800000 */
.L_x_123:
[----:B------:R-:W-:Y:S01]  /*36f0*/  UTCHMMA.2CTA gdesc[UR54], gdesc[UR8], tmem[UR34], tmem[UR40], idesc[UR41], !UPT ;  /* 0x00ff2808360075ea */ /* 0x000fe2000fa00022 */
[----:B------:R-:W-:Y:S01]  /*3700*/  UTCHMMA.2CTA gdesc[UR52], gdesc[UR28], tmem[UR18], tmem[UR38], idesc[UR39], UPT ;  /* 0x00ff261c340075ea */ /* 0x000fe2000ba00012 */
[----:B------:R2:W-:Y:S01]  /*3710*/  UTCHMMA.2CTA gdesc[UR50], gdesc[UR26], tmem[UR13], tmem[UR36], idesc[UR37], UPT ;  /* 0x00ff241a320075ea */ /* 0x0005e2000ba0000d */
[----:B------:R3:W-:Y:S01]  /*3720*/  UTCHMMA.2CTA gdesc[UR48], gdesc[UR24], tmem[UR15], tmem[UR32], idesc[UR33], UPT ;  /* 0x00ff2018300075ea */ /* 0x0007e2000ba0000f */
[----:B------:R3:W-:Y:S01]  /*3730*/  UTCHMMA.2CTA gdesc[UR46], gdesc[UR22], tmem[UR14], tmem[UR30], idesc[UR31], UPT ;  /* 0x00ff1e162e0075ea */ /* 0x0007e2000ba0000e */
[----:B------:R3:W-:Y:S01]  /*3740*/  UTCHMMA.2CTA gdesc[UR44], gdesc[UR20], tmem[UR12], tmem[UR16], idesc[UR17], UPT ;  /* 0x00ff10142c0075ea */ /* 0x0007e2000ba0000c */
[----:B------:R3:W-:Y:S01]  /*3750*/  UTCBAR.2CTA.MULTICAST [UR11], URZ, UR19 ;  /* 0x000000ff0b0073e9 */ /* 0x0007e20008200813 */
[----:B------:R3:W-:Y:S01]  /*3760*/  UTCBAR.2CTA.MULTICAST [UR10], URZ, UR7 ;  /* 0x000000ff0a0073e9 */ /* 0x0007e20008200807 */
[----:B------:R-:W-:Y:S02]  /*3770*/  UISETP.GE.AND UP0, UPT, UR58, 0x2, UPT ;  /* 0x000000023a00788c */ /* 0x000fe4000bf06270 */
[----:B------:R-:W-:Y:S01]  /*3780*/  UIADD3 UR60, UPT, UPT, UR4, 0x20, URZ ;  /* 0x00000020043c7890 */ /* 0x000fe2000fffe0ff */
[----:B------:R-:W-:Y:S01]  /*3790*/  UMOV UR6, 0x1 ;  /* 0x0000000100067882 */ /* 0x000fe20000000000 */
[----:B------:R-:W-:Y:S01]  /*37a0*/  UMOV UR59, URZ ;  /* 0x000000ff003b7c82 */ /* 0x000fe20008000000 */
[----:B------:R-:W-:Y:S01]  /*37b0*/  UMOV UR5, URZ ;  /* 0x000000ff00057c82 */ /* 0x000fe20008000000 */
[----:B--2---:R-:W-:-:S03]  /*37c0*/  UMOV UR13, URZ ;  /* 0x000000ff000d7c82 */ /* 0x004fc60008000000 */
[----:B------:R-:W-:Y:S05]  /*37d0*/  BRA.U !UP0, `(.L_x_46) ;  /* 0x0000000d08c87547 */ /* 0x000fea000b800000 */
[----:B---3--:R-:W-:Y:S01]  /*37e0*/  R2UR UR7, R3 ;  /* 0x00000000030772ca */ /* 0x008fe200000e0000 */
[----:B------:R-:W-:Y:S02]  /*37f0*/  HFMA2 R11, -RZ, RZ, 0, 1.4781951904296875e-05 ;  /* 0x000000f8ff0b7431 */ /* 0x000fe400000001ff */
[----:B------:R-:W-:Y:S02]  /*3800*/  IMAD.MOV.U32 R13, RZ, RZ, 0xf0 ;  /* 0x000000f0ff0d7424 */ /* 0x000fe400078e00ff */
[----:B------:R-:W-:Y:S02]  /*3810*/  HFMA2 R7, -RZ, RZ, 0, 7.62939453125e-06 ;  /* 0x00000080ff077431 */ /* 0x000fe400000001ff */
[----:B------:R-:W-:Y:S02]  /*3820*/  IMAD.MOV.U32 R12, RZ, RZ, 0x160 ;  /* 0x00000160ff0c7424 */ /* 0x000fe400078e00ff */
[----:B-1----:R-:W-:Y:S02]  /*3830*/  HFMA2 R4, -RZ, RZ, 0, 7.62939453125e-06 ;  /* 0x00000080ff047431 */ /* 0x002fe400000001ff */
[----:B------:R-:W-:Y:S01]  /*3840*/  IMAD.MOV.U32 R10, RZ, RZ, 0x160 ;  /* 0x00000160ff0a7424 */ /* 0x000fe200078e00ff */
[----:B------:R-:W-:Y:S01]  /*3850*/  MOV R9, 0x80 ;  /* 0x0000008000097802 */ /* 0x000fe20000000f00 */
[----:B------:R-:W-:Y:S01]  /*3860*/  IMAD.MOV.U32 R8, RZ, RZ, 0x80 ;  /* 0x00000080ff087424 */ /* 0x000fe200078e00ff */
[----:B------:R-:W-:Y:S01]  /*3870*/  MOV R5, 0x80 ;  /* 0x0000008000057802 */ /* 0x000fe20000000f00 */
[----:B------:R-:W-:Y:S01]  /*3880*/  IMAD.MOV.U32 R6, RZ, RZ, 0x80 ;  /* 0x00000080ff067424 */ /* 0x000fe200078e00ff */
[----:B------:R-:W-:Y:S01]  /*3890*/  UIADD3 UR58, UPT, UPT, -UR58, URZ, URZ ;  /* 0x000000ff3a3a7290 */ /* 0x000fe2000fffe1ff */
[----:B------:R-:W-:Y:S01]  /*38a0*/  UMOV UR6, 0x1 ;  /* 0x0000000100067882 */ /* 0x000fe20000000000 */
[----:B------:R-:W-:Y:S01]  /*38b0*/  UMOV UR13, URZ ;  /* 0x000000ff000d7c82 */ /* 0x000fe20008000000 */
[----:B------:R-:W-:Y:S01]  /*38c0*/  UMOV UR5, URZ ;  /* 0x000000ff00057c82 */ /* 0x000fe20008000000 */
[----:B------:R-:W-:Y:S01]  /*38d0*/  UMOV UR59, URZ ;  /* 0x000000ff003b7c82 */ /* 0x000fe20008000000 */
[----:B------:R-:W-:-:S02]  /*38e0*/  ULOP3.LUT UR62, UR7, 0xffff, URZ, 0xc0, !UPT ;  /* 0x0000ffff073e7892 */ /* 0x000fc4000f8ec0ff */
[----:B------:R-:W-:Y:S01]  /*38f0*/  ULOP3.LUT UR61, UR7, 0xffff, URZ, 0xc0, !UPT ;  /* 0x0000ffff073d7892 */ /* 0x000fe2000f8ec0ff */
        /* <DEDUP_REMOVED lines=13> */
[----:B------:R-:W-:-:S05]  /*39d0*/  UMOV UR65, 0x10200490 ;  /* 0x1020049000417882 */ /* 0x000fca0000000000 */
.L_x_53:
[----:B------:R-:W-:Y:S02]  /*39e0*/  UISETP.NE.U32.AND UP0, UPT, UR5, URZ, UPT ;  /* 0x000000ff0500728c */ /* 0x000fe4000bf05070 */
[----:B------:R-:W-:Y:S02]  /*39f0*/  USHF.L.U32 UR5, UR13, 0x1f, URZ ;  /* 0x0000001f0d057899 */ /* 0x000fe400080006ff */
[----:B------:R-:W-:Y:S04]  /*3a00*/  ULEA UR42, UR6, UR60, 0x3 ;  /* 0x0000003c062a7291 */ /* 0x000fe8000f8e18ff */
[----:B-1----:R-:W-:Y:S05]  /*3a10*/  MOV R14, UR5 ;  /* 0x00000005000e7c02 */ /* 0x002fea0008000f00 */
[----:B------:R-:W1:Y:S02]  /*3a20*/  SYNCS.PHASECHK.TRANS64.TRYWAIT P0, [UR42], R14 ;  /* 0x0000000eff0075a7 */ /* 0x000e64000800112a */
[----:B-1--4-:R-:W-:Y:S05]  /*3a30*/  @!P0 BRA `(.L_x_47) ;  /* 0x000000c800648947 */ /* 0x012fea0003800000 */
.L_x_125:
[----:B------:R-:W-:Y:S01]  /*3a40*/  USHF.L.U32 UR7, UR59, 0x1f, URZ ;  /* 0x0000001f3b077899 */ /* 0x000fe200080006ff */
[----:B------:R-:W-:Y:S01]  /*3a50*/  HFMA2 R15, -RZ, RZ, 0, 3.814697265625e-06 ;  /* 0x00000040ff0f7431 */ /* 0x000fe200000001ff */
[----:B------:R-:W-:Y:S01]  /*3a60*/  UIMAD UR5, UR6, 0x3000, UR4 ;  /* 0x00003000060578a4 */ /* 0x000fe2000f8e0204 */
[----:B-1----:R-:W-:Y:S03]  /*3a70*/  MOV R14, 0x100 ;  /* 0x00000100000e7802 */ /* 0x002fe60000000f00 */
[----:B------:R-:W-:Y:S01]  /*3a80*/  MOV R16, UR7 ;  /* 0x0000000700107c02 */ /* 0x000fe20008000f00 */
[----:B------:R-:W-:Y:S03]  /*3a90*/  UIADD3 UR5, UPT, UPT, UR5, 0x18c00, URZ ;  /* 0x00018c0005057890 */ /* 0x000fe6000fffe0ff */
[----:B------:R-:W1:Y:S01]  /*3aa0*/  SYNCS.PHASECHK.TRANS64.TRYWAIT P0, [UR4+0xd0], R16 ;  /* 0x0000d010ff0075a7 */ /* 0x000e620008001104 */
[----:B------:R-:W-:Y:S04]  /*3ab0*/  USHF.R.U32.HI UR5, URZ, 0x4, UR5 ;  /* 0x00000004ff057899 */ /* 0x000fe80008011605 */
[----:B------:R-:W-:Y:S04]  /*3ac0*/  ULOP3.LUT UR5, UR5, 0x3fc0, URZ, 0xc0, !UPT ;  /* 0x00003fc005057892 */ /* 0x000fe8000f8ec0ff */
[----:B------:R-:W-:Y:S01]  /*3ad0*/  ULOP3.LUT UR5, UR5, 0x1000000, URZ, 0xfc, !UPT ;  /* 0x0100000005057892 */ /* 0x000fe2000f8efcff */
[----:B-1----:R-:W-:Y:S11]  /*3ae0*/  @!P0 BRA `(.L_x_48) ;  /* 0x000000c800588947 */ /* 0x002ff60003800000 */
.L_x_127:
[----:B------:R-:W-:Y:S01]  /*3af0*/  R2UR UR9, R15 ;  /* 0x000000000f0972ca */ /* 0x000fe200000e0000 */
[----:B------:R-:W-:Y:S01]  /*3b00*/  UIADD3 UR36, UPT, UPT, UR5, 0x20, URZ ;  /* 0x0000002005247890 */ /* 0x000fe2000fffe0ff */
[----:B------:R-:W-:Y:S01]  /*3b10*/  R2UR UR11, R14 ;  /* 0x000000000e0b72ca */ /* 0x000fe200000e0000 */
[----:B------:R-:W-:Y:S01]  /*3b20*/  UIADD3 UR34, UPT, UPT, UR5, 0x40, URZ ;  /* 0x0000004005227890 */ /* 0x000fe2000fffe0ff */
[----:B------:R-:W-:Y:S01]  /*3b30*/  IMAD.MOV.U32 R15, RZ, RZ, 0x48 ;  /* 0x00000048ff0f7424 */ /* 0x000fe200078e00ff */
[----:B------:R-:W-:Y:S01]  /*3b40*/  UMOV UR14, 0x0 ;  /* 0x00000000000e7882 */ /* 0x000fe20000000000 */
[----:B------:R-:W-:Y:S01]  /*3b50*/  UMOV UR15, 0x10190490 ;  /* 0x10190490000f7882 */ /* 0x000fe20000000000 */
[----:B------:R-:W-:Y:S01]  /*3b60*/  UMOV UR40, UR5 ;  /* 0x0000000500287c82 */ /* 0x000fe20008000000 */
[----:B------:R-:W-:Y:S01]  /*3b70*/  UMOV UR41, 0xc0004010 ;  /* 0xc000401000297882 */ /* 0x000fe20000000000 */
[----:B------:R-:W-:Y:S01]  /*3b80*/  IMAD.MOV.U32 R14, RZ, RZ, 0x100 ;  /* 0x00000100ff0e7424 */ /* 0x000fe200078e00ff */
[----:B------:R-:W-:Y:S01]  /*3b90*/  R2UR UR8, R15 ;  /* 0x000000000f0872ca */ /* 0x000fe200000e0000 */
[----:B------:R-:W-:Y:S01]  /*3ba0*/  IMAD.MOV.U32 R15, RZ, RZ, 0x50 ;  /* 0x00000050ff0f7424 */ /* 0x000fe200078e00ff */
[----:B------:R-:W-:Y:S01]  /*3bb0*/  UMOV UR37, 0xc0004010 ;  /* 0xc000401000257882 */ /* 0x000fe20000000000 */
[----:B------:R-:W-:Y:S01]  /*3bc0*/  UMOV UR35, 0xc0004010 ;  /* 0xc000401000237882 */ /* 0x000fe20000000000 */
[C---:B------:R-:W-:Y:S01]  /*3bd0*/  R2UR UR10, R14.reuse ;  /* 0x000000000e0a72ca */ /* 0x040fe200000e0000 */
[----:B------:R2:W-:Y:S01]  /*3be0*/  UTCHMMA.2CTA tmem[UR9], gdesc[UR40], tmem[UR11], tmem[UR14], idesc[UR15], UP0 ;  /* 0x00ff0e28090079ea */ /* 0x0005e2000820000b */
[----:B------:R-:W-:Y:S01]  /*3bf0*/  R2UR UR12, R15 ;  /* 0x000000000f0c72ca */ /* 0x000fe200000e0000 */
[----:B------:R-:W-:Y:S01]  /*3c00*/  IMAD.MOV.U32 R15, RZ, RZ, 0x58 ;  /* 0x00000058ff0f7424 */ /* 0x000fe200078e00ff */
[----:B------:R-:W-:Y:S01]  /*3c10*/  UIADD3 UR32, UPT, UPT, UR5, 0x60, URZ ;  /* 0x0000006005207890 */ /* 0x000fe2000fffe0ff */
[----:B-1----:R-:W-:Y:S01]  /*3c20*/  IMAD.U32 R16, RZ, RZ, UR7 ;  /* 0x00000007ff107e24 */ /* 0x002fe2000f8e00ff */
[----:B------:R-:W-:Y:S02]  /*3c30*/  UIADD3 UR30, UPT, UPT, UR5, 0x80, URZ ;  /* 0x00000080051e7890 */ /* 0x000fe4000fffe0ff */
[----:B------:R-:W-:Y:S01]  /*3c40*/  UIADD3 UR28, UPT, UPT, UR5, 0xa0, URZ ;  /* 0x000000a0051c7890 */ /* 0x000fe2000fffe0ff */
[----:B------:R-:W-:Y:S01]  /*3c50*/  UMOV UR33, 0xc0004010 ;  /* 0xc000401000217882 */ /* 0x000fe20000000000 */
[----:B------:R-:W-:Y:S01]  /*3c60*/  UMOV UR31, 0xc0004010 ;  /* 0xc0004010001f7882 */ /* 0x000fe20000000000 */
[----:B------:R-:W-:Y:S02]  /*3c70*/  UMOV UR29, 0xc0004010 ;  /* 0xc0004010001d7882 */ /* 0x000fe40000000000 */
[----:B------:R1:W-:Y:S01]  /*3c80*/  UTCHMMA.2CTA tmem[UR8], gdesc[UR36], tmem[UR10], tmem[UR14], idesc[UR15], UPT ;  /* 0x00ff0e24080079ea */ /* 0x0003e2000ba0000a */
[C---:B--2---:R-:W-:Y:S02]  /*3c90*/  R2UR UR9, R14.reuse ;  /* 0x000000000e0972ca */ /* 0x044fe400000e0000 */
[----:B------:R-:W-:Y:S01]  /*3ca0*/  R2UR UR11, R15 ;  /* 0x000000000f0b72ca */ /* 0x000fe200000e0000 */
[----:B------:R-:W-:Y:S05]  /*3cb0*/  IMAD.MOV.U32 R15, RZ, RZ, 0x60 ;  /* 0x00000060ff0f7424 */ /* 0x000fea00078e00ff */
[----:B-1----:R-:W-:Y:S05]  /*3cc0*/  R2UR UR10, R15 ;  /* 0x000000000f0a72ca */ /* 0x002fea00000e0000 */
[----:B------:R1:W-:Y:S01]  /*3cd0*/  UTCHMMA.2CTA tmem[UR12], gdesc[UR34], tmem[UR9], tmem[UR14], idesc[UR15], UPT ;  /* 0x00ff0e220c0079ea */ /* 0x0003e2000ba00009 */
[----:B------:R-:W-:Y:S01]  /*3ce0*/  IMAD.MOV.U32 R15, RZ, RZ, 0x68 ;  /* 0x00000068ff0f7424 */ /* 0x000fe200078e00ff */
[----:B------:R-:W-:Y:S11]  /*3cf0*/  R2UR UR8, R14 ;  /* 0x000000000e0872ca */ /* 0x000ff600000e0000 */
[----:B------:R-:W-:Y:S02]  /*3d00*/  @!UPT UIADD3 URZ, UPT, UPT, URZ, URZ, URZ ;  /* 0x000000fffffff290 */ /* 0x000fe4000fffe0ff */
[----:B------:R2:W-:Y:S01]  /*3d10*/  UTCHMMA.2CTA tmem[UR11], gdesc[UR32], tmem[UR8], tmem[UR14], idesc[UR15], UPT ;  /* 0x00ff0e200b0079ea */ /* 0x0005e2000ba00008 */
[----:B------:R2:W-:Y:S01]  /*3d20*/  UTCHMMA.2CTA tmem[UR10], gdesc[UR30], tmem[UR9], tmem[UR14], idesc[UR15], UPT ;  /* 0x00ff0e1e0a0079ea */ /* 0x0005e2000ba00009 */
[----:B-1----:R-:W-:Y:S01]  /*3d30*/  R2UR UR12, R15 ;  /* 0x000000000f0c72ca */ /* 0x002fe200000e0000 */
[----:B------:R-:W-:Y:S11]  /*3d40*/  IMAD.MOV.U32 R15, RZ, RZ, 0x70 ;  /* 0x00000070ff0f7424 */ /* 0x000ff600078e00ff */
[----:B------:R-:W-:Y:S01]  /*3d50*/  @!UPT UIADD3 URZ, UPT, UPT, URZ, URZ, URZ ;  /* 0x000000fffffff290 */ /* 0x000fe2000fffe0ff */
[----:B------:R2:W-:Y:S01]  /*3d60*/  UTCHMMA.2CTA tmem[UR12], gdesc[UR28], tmem[UR8], tmem[UR14], idesc[UR15], UPT ;  /* 0x00ff0e1c0c0079ea */ /* 0x0005e2000ba00008 */
[----:B------:R-:W1:Y:S02]  /*3d70*/  SYNCS.PHASECHK.TRANS64.TRYWAIT P0, [UR4+0xe0], R16 ;  /* 0x0000e010ff0075a7 */ /* 0x000e640008001104 */
[----:B-12---:R-:W-:Y:S05]  /*3d80*/  @!P0 BRA `(.L_x_49) ;  /* 0x000000c400d08947 */ /* 0x006fea0003800000 */
.L_x_129:
[----:B------:R-:W-:Y:S01]  /*3d90*/  UIADD3 UR26, UPT, UPT, UR5, 0xc0, URZ ;  /* 0x000000c0051a7890 */ /* 0x000fe2000fffe0ff */
[----:B------:R-:W-:Y:S01]  /*3da0*/  R2UR UR10, R15 ;  /* 0x000000000f0a72ca */ /* 0x000fe200000e0000 */
[----:B------:R-:W-:Y:S01]  /*3db0*/  UIADD3 UR6, UPT, UPT, UR6, 0x1, URZ ;  /* 0x0000000106067890 */ /* 0x000fe2000fffe0ff */
[----:B------:R-:W-:Y:S01]  /*3dc0*/  R2UR UR11, R14 ;  /* 0x000000000e0b72ca */ /* 0x000fe200000e0000 */
[----:B------:R-:W-:Y:S01]  /*3dd0*/  UIADD3 UR24, UPT, UPT, UR5, 0xe0, URZ ;  /* 0x000000e005187890 */ /* 0x000fe2000fffe0ff */
[----:B------:R-:W-:Y:S01]  /*3de0*/  IMAD.MOV.U32 R15, RZ, RZ, 0x78 ;  /* 0x00000078ff0f7424 */ /* 0x000fe200078e00ff */
[----:B------:R-:W-:Y:S01]  /*3df0*/  UISETP.NE.AND UP1, UPT, UR6, 0xa, UPT ;  /* 0x0000000a0600788c */ /* 0x000fe2000bf25270 */
[----:B------:R-:W-:Y:S01]  /*3e00*/  IMAD.MOV.U32 R14, RZ, RZ, 0x100 ;  /* 0x00000100ff0e7424 */ /* 0x000fe200078e00ff */
[----:B------:R-:W-:Y:S01]  /*3e10*/  UMOV UR8, 0x0 ;  /* 0x0000000000087882 */ /* 0x000fe20000000000 */
[----:B------:R-:W-:Y:S01]  /*3e20*/  UMOV UR9, 0x10190490 ;  /* 0x1019049000097882 */ /* 0x000fe20000000000 */
[----:B------:R-:W-:Y:S01]  /*3e30*/  UMOV UR27, 0xc0004010 ;  /* 0xc0004010001b7882 */ /* 0x000fe20000000000 */
[----:B------:R-:W-:Y:S02]  /*3e40*/  USEL UR5, URZ, 0x1, UP1 ;  /* 0x00000001ff057887 */ /* 0x000fe40008800000 */
[----:B------:R-:W-:Y:S02]  /*3e50*/  USEL UR6, UR6, URZ, UP1 ;  /* 0x000000ff06067287 */ /* 0x000fe40008800000 */
[----:B------:R-:W-:Y:S01]  /*3e60*/  ULOP3.LUT UR39, UR13, UR5, URZ, 0x3c, !UPT ;  /* 0x000000050d277292 */ /* 0x000fe2000f8e3cff */
[----:B------:R2:W-:Y:S01]  /*3e70*/  UTCHMMA.2CTA tmem[UR10], gdesc[UR26], tmem[UR11], tmem[UR8], idesc[UR9], UPT ;  /* 0x00ff081a0a0079ea */ /* 0x0005e2000ba0000b */
[----:B------:R-:W-:Y:S02]  /*3e80*/  ULEA UR38, UR6, UR60, 0x3 ;  /* 0x0000003c06267291 */ /* 0x000fe4000f8e18ff */
[----:B------:R-:W-:Y:S01]  /*3e90*/  USHF.L.U32 UR5, UR39, 0x1f, URZ ;  /* 0x0000001f27057899 */ /* 0x000fe200080006ff */
[----:B------:R-:W-:Y:S01]  /*3ea0*/  UMOV UR14, 0x0 ;  /* 0x00000000000e7882 */ /* 0x000fe20000000000 */
[----:B------:R-:W-:Y:S01]  /*3eb0*/  UMOV UR15, 0x10190490 ;  /* 0x10190490000f7882 */ /* 0x000fe20000000000 */
[----:B------:R-:W-:Y:S03]  /*3ec0*/  UMOV UR25, 0xc0004010 ;  /* 0xc000401000197882 */ /* 0x000fe60000000000 */
[----:B-1----:R-:W-:Y:S01]  /*3ed0*/  IMAD.U32 R16, RZ, RZ, UR5 ;  /* 0x00000005ff107e24 */ /* 0x002fe2000f8e00ff */
[----:B--2---:R-:W-:Y:S02]  /*3ee0*/  R2UR UR8, R15 ;  /* 0x000000000f0872ca */ /* 0x004fe400000e0000 */
[----:B------:R-:W-:Y:S11]  /*3ef0*/  R2UR UR9, R14 ;  /* 0x000000000e0972ca */ /* 0x000ff600000e0000 */
[----:B------:R-:W-:Y:S02]  /*3f00*/  @!UPT UIADD3 URZ, UPT, UPT, URZ, URZ, URZ ;  /* 0x000000fffffff290 */ /* 0x000fe4000fffe0ff */
[----:B------:R1:W-:Y:S01]  /*3f10*/  UTCHMMA.2CTA tmem[UR8], gdesc[UR24], tmem[UR9], tmem[UR14], idesc[UR15], UPT ;  /* 0x00ff0e18080079ea */ /* 0x0003e2000ba00009 */
[----:B------:R-:W2:Y:S02]  /*3f20*/  SYNCS.PHASECHK.TRANS64.TRYWAIT P0, [UR38], R16 ;  /* 0x00000010ff0075a7 */ /* 0x000ea40008001126 */
[----:B-12---:R-:W-:Y:S05]  /*3f30*/  @!P0 BRA `(.L_x_50) ;  /* 0x000000c400848947 */ /* 0x006fea0003800000 */
.L_x_131:
[----:B------:R-:W-:Y:S01]  /*3f40*/  UIMAD UR5, UR6, 0x3000, UR4 ;  /* 0x00003000060578a4 */ /* 0x000fe2000f8e0204 */
[----:B------:R-:W-:Y:S01]  /*3f50*/  MOV.SPILL R16, UR25 ;  /* 0x0000001900107c02 */ /* 0x000fe20009000f00 */
[----:B------:R-:W-:Y:S01]  /*3f60*/  UIADD3 UR10, UPT, UPT, UR54, -0x600, URZ ;  /* 0xfffffa00360a7890 */ /* 0x000fe2000fffe0ff */
[----:B-1----:R-:W-:Y:S01]  /*3f70*/  IMAD.MOV.U32 R14, RZ, RZ, RZ ;  /* 0x000000ffff0e7224 */ /* 0x002fe200078e00ff */
[----:B------:R-:W-:Y:S01]  /*3f80*/  UIADD3 UR5, UPT, UPT, UR5, 0x18c00, URZ ;  /* 0x00018c0005057890 */ /* 0x000fe2000fffe0ff */
[----:B------:R-:W-:Y:S01]  /*3f90*/  MOV.SPILL R15, UR24 ;  /* 0x00000018000f7c02 */ /* 0x000fe20009000f00 */
[----:B------:R-:W-:Y:S02]  /*3fa0*/  UIADD3 UR12, UPT, UPT, UR52, -0x600, URZ ;  /* 0xfffffa00340c7890 */ /* 0x000fe4000fffe0ff */
[----:B------:R-:W-:Y:S01]  /*3fb0*/  USHF.R.U32.HI UR5, URZ, 0x4, UR5 ;  /* 0x00000004ff057899 */ /* 0x000fe20008011605 */
[C---:B------:R-:W-:Y:S01]  /*3fc0*/  R2UR UR16, R14.reuse ;  /* 0x000000000e1072ca */ /* 0x040fe200000e0000 */
[----:B------:R-:W-:Y:S01]  /*3fd0*/  UIADD3 UR8, UPT, UPT, UR50, -0x600, URZ ;  /* 0xfffffa0032087890 */ /* 0x000fe2000fffe0ff */
[C---:B------:R-:W-:Y:S01]  /*3fe0*/  R2UR UR43, R14.reuse ;  /* 0x000000000e2b72ca */ /* 0x040fe200000e0000 */
[----:B------:R-:W-:Y:S01]  /*3ff0*/  ULOP3.LUT UR5, UR5, 0x3fc0, URZ, 0xc0, !UPT ;  /* 0x00003fc005057892 */ /* 0x000fe2000f8ec0ff */
[----:B------:R-:W-:Y:S01]  /*4000*/  UMOV UR25, 0x10200490 ;  /* 0x1020049000197882 */ /* 0x000fe20000000000 */
[----:B------:R-:W-:Y:S02]  /*4010*/  UMOV UR56, 0x0 ;  /* 0x0000000000387882 */ /* 0x000fe40000000000 */
[----:B------:R-:W-:Y:S01]  /*4020*/  ULOP3.LUT UR14, UR5, 0x10000, URZ, 0xfc, !UPT ;  /* 0x00010000050e7892 */ /* 0x000fe2000f8efcff */
[----:B------:R-:W-:Y:S02]  /*4030*/  UMOV UR57, 0x10200490 ;  /* 0x1020049000397882 */ /* 0x000fe40000000000 */
[C---:B------:R-:W-:Y:S01]  /*4040*/  R2UR UR5, R14.reuse ;  /* 0x000000000e0572ca */ /* 0x040fe200000e0000 */
[----:B------:R-:W-:Y:S02]  /*4050*/  UIADD3 UR22, UPT, UPT, UR14, 0x2, URZ ;  /* 0x000000020e167890 */ /* 0x000fe4000fffe0ff */
[----:B------:R-:W-:Y:S02]  /*4060*/  UIADD3 UR20, UPT, UPT, UR14, 0x100, URZ ;  /* 0x000001000e147890 */ /* 0x000fe4000fffe0ff */
[----:B------:R-:W-:Y:S01]  /*4070*/  UIADD3 UR18, UPT, UPT, UR14, 0x102, URZ ;  /* 0x000001020e127890 */ /* 0x000fe2000fffe0ff */
[----:B------:R-:W-:Y:S01]  /*4080*/  UMOV UR11, UR55 ;  /* 0x00000037000b7c82 */ /* 0x000fe20008000000 */
[----:B------:R-:W-:Y:S01]  /*4090*/  UMOV UR15, 0x80004020 ;  /* 0x80004020000f7882 */ /* 0x000fe20000000000 */
[----:B------:R-:W-:Y:S01]  /*40a0*/  UMOV UR13, UR53 ;  /* 0x00000035000d7c82 */ /* 0x000fe20008000000 */
[----:B------:R1:W-:Y:S01]  /*40b0*/  UTCHMMA.2CTA gdesc[UR10], gdesc[UR14], tmem[UR16], tmem[UR56], idesc[UR57], !UPT ;  /* 0x00ff380e0a0075ea */ /* 0x0003e2000fa00010 */
[----:B------:R-:W-:Y:S01]  /*40c0*/  UMOV UR23, 0x80004020 ;  /* 0x8000402000177882 */ /* 0x000fe20000000000 */
[----:B------:R-:W-:Y:S02]  /*40d0*/  UMOV UR9, UR51 ;  /* 0x0000003300097c82 */ /* 0x000fe40008000000 */
[----:B------:R2:W-:Y:S01]  /*40e0*/  UTCHMMA.2CTA gdesc[UR12], gdesc[UR22], tmem[UR5], tmem[UR56], idesc[UR57], UPT ;  /* 0x00ff38160c0075ea */ /* 0x0005e2000ba00005 */
[----:B------:R-:W-:Y:S01]  /*40f0*/  UMOV UR21, 0x80004020 ;  /* 0x8000402000157882 */ /* 0x000fe20000000000 */
[----:B------:R-:W-:Y:S01]  /*4100*/  UMOV UR24, 0x0 ;  /* 0x0000000000187882 */ /* 0x000fe20000000000 */
[----:B------:R3:W-:Y:S01]  /*4110*/  UTCHMMA.2CTA gdesc[UR8], gdesc[UR20], tmem[UR43], tmem[UR56], idesc[UR57], UPT ;  /* 0x00ff3814080075ea */ /* 0x0007e2000ba0002b */
[----:B------:R-:W-:Y:S01]  /*4120*/  UMOV UR19, 0x80004020 ;  /* 0x8000402000137882 */ /* 0x000fe20000000000 */
[----:B------:R-:W-:Y:S01]  /*4130*/  UMOV UR17, UR47 ;  /* 0x0000002f00117c82 */ /* 0x000fe20008000000 */
[----:B-1----:R-:W-:Y:S02]  /*4140*/  UIADD3 UR10, UPT, UPT, UR48, -0x600, URZ ;  /* 0xfffffa00300a7890 */ /* 0x002fe4000fffe0ff */
[----:B------:R-:W-:Y:S01]  /*4150*/  UIADD3 UR16, UPT, UPT, UR46, -0x600, URZ ;  /* 0xfffffa002e107890 */ /* 0x000fe2000fffe0ff */
[----:B------:R-:W-:Y:S01]  /*4160*/  UMOV UR11, UR49 ;  /* 0x00000031000b7c82 */ /* 0x000fe20008000000 */
[----:B--2---:R-:W-:Y:S01]  /*4170*/  UIADD3 UR12, UPT, UPT, UR14, 0x200, URZ ;  /* 0x000002000e0c7890 */ /* 0x004fe2000fffe0ff */
[C---:B---3--:R-:W-:Y:S01]  /*4180*/  R2UR UR56, R14.reuse ;  /* 0x000000000e3872ca */ /* 0x048fe200000e0000 */
[----:B------:R-:W-:Y:S01]  /*4190*/  UMOV UR13, 0x80004020 ;  /* 0x80004020000d7882 */ /* 0x000fe20000000000 */
[----:B------:R-:W-:Y:S01]  /*41a0*/  R2UR UR57, R14 ;  /* 0x000000000e3972ca */ /* 0x000fe200000e0000 */
[----:B------:R-:W-:Y:S01]  /*41b0*/  UIADD3 UR8, UPT, UPT, UR14, 0x202, URZ ;  /* 0x000002020e087890 */ /* 0x000fe2000fffe0ff */
[----:B------:R-:W-:Y:S01]  /*41c0*/  IMAD.MOV.U32 R14, RZ, RZ, 0x160 ;  /* 0x00000160ff0e7424 */ /* 0x000fe200078e00ff */
[----:B------:R-:W-:Y:S01]  /*41d0*/  UMOV UR9, 0x80004020 ;  /* 0x8000402000097882 */ /* 0x000fe20000000000 */
[----:B------:R-:W-:Y:S07]  /*41e0*/  UIADD3 UR5, UPT, UPT, UR4, 0xc0, URZ ;  /* 0x000000c004057890 */ /* 0x000fee000fffe0ff */
[----:B------:R1:W-:Y:S02]  /*41f0*/  UTCHMMA.2CTA gdesc[UR10], gdesc[UR18], tmem[UR56], tmem[UR24], idesc[UR25], UPT ;  /* 0x00ff18120a0075ea */ /* 0x0003e4000ba00038 */
[----:B------:R2:W-:Y:S01]  /*4200*/  UTCHMMA.2CTA gdesc[UR16], gdesc[UR12], tmem[UR57], tmem[UR24], idesc[UR25], UPT ;  /* 0x00ff180c100075ea */ /* 0x0005e2000ba00039 */
[----:B-1----:R-:W-:Y:S01]  /*4210*/  UIADD3 UR10, UPT, UPT, UR44, -0x600, URZ ;  /* 0xfffffa002c0a7890 */ /* 0x002fe2000fffe0ff */
[----:B------:R-:W-:Y:S01]  /*4220*/  UMOV UR56, 0x0 ;  /* 0x0000000000387882 */ /* 0x000fe20000000000 */
[----:B--2---:R-:W-:Y:S01]  /*4230*/  UMOV UR57, 0x10200490 ;  /* 0x1020049000397882 */ /* 0x004fe20000000000 */
[----:B------:R-:W-:Y:S01]  /*4240*/  UMOV UR11, UR45 ;  /* 0x0000002d000b7c82 */ /* 0x000fe20008000000 */
[----:B------:R-:W-:Y:S01]  /*4250*/  R2UR.FILL UR25, R16 ;  /* 0x00000000101972ca */ /* 0x000fe200004e0000 */
[----:B------:R-:W-:Y:S01]  /*4260*/  IMAD.U32 R16, RZ, RZ, UR7 ;  /* 0x00000007ff107e24 */ /* 0x000fe2000f8e00ff */
[----:B------:R-:W-:Y:S01]  /*4270*/  R2UR.FILL UR24, R15 ;  /* 0x000000000f1872ca */ /* 0x000fe200004e0000 */
[----:B------:R-:W-:Y:S02]  /*4280*/  IMAD.MOV.U32 R15, RZ, RZ, 0xc0 ;  /* 0x000000c0ff0f7424 */ /* 0x000fe400078e00ff */
[----:B------:R1:W-:Y:S02]  /*4290*/  UTCHMMA.2CTA gdesc[UR10], gdesc[UR8], tmem[UR43], tmem[UR56], idesc[UR57], UPT ;  /* 0x00ff38080a0075ea */ /* 0x0003e4000ba0002b */
[----:B-1----:R-:W-:Y:S02]  /*42a0*/  UMOV UR56, 0x3 ;  /* 0x0000000300387882 */ /* 0x002fe40000000000 */
[----:B------:R1:W-:Y:S01]  /*42b0*/  UTCBAR.2CTA.MULTICAST [UR5], URZ, UR56 ;  /* 0x000000ff050073e9 */ /* 0x0003e20008200838 */
[----:B------:R-:W2:Y:S02]  /*42c0*/  SYNCS.PHASECHK.TRANS64.TRYWAIT P0, [UR4+0xd8], R16 ;  /* 0x0000d810ff0075a7 */ /* 0x000ea40008001104 */
[----:B-12---:R-:W-:Y:S05]  /*42d0*/  @!P0 BRA `(.L_x_51) ;  /* 0x000000c000bc8947 */ /* 0x006fea0003800000 */
.L_x_133:
[----:B------:R-:W-:Y:S01]  /*42e0*/  R2UR UR17, R15 ;  /* 0x000000000f1172ca */ /* 0x000fe200000e0000 */
[----:B-1----:R-:W-:Y:S01]  /*42f0*/  IMAD.U32 R16, RZ, RZ, UR7 ;  /* 0x00000007ff107e24 */ /* 0x002fe2000f8e00ff */
[----:B------:R-:W-:Y:S01]  /*4300*/  R2UR UR43, R14 ;  /* 0x000000000e2b72ca */ /* 0x000fe200000e0000 */
[----:B------:R-:W-:Y:S01]  /*4310*/  UMOV UR10, 0x0 ;  /* 0x00000000000a7882 */ /* 0x000fe20000000000 */
[----:B------:R-:W-:Y:S01]  /*4320*/  UMOV UR11, 0x10190490 ;  /* 0x10190490000b7882 */ /* 0x000fe20000000000 */
[----:B------:R-:W-:Y:S01]  /*4330*/  IMAD.MOV.U32 R15, RZ, RZ, 0xc8 ;  /* 0x000000c8ff0f7424 */ /* 0x000fe200078e00ff */
[----:B------:R-:W-:Y:S01]  /*4340*/  UMOV UR56, 0x0 ;  /* 0x0000000000387882 */ /* 0x000fe20000000000 */
[----:B------:R-:W-:Y:S01]  /*4350*/  IMAD.MOV.U32 R14, RZ, RZ, 0x160 ;  /* 0x00000160ff0e7424 */ /* 0x000fe200078e00ff */
[----:B------:R-:W-:Y:S04]  /*4360*/  UMOV UR57, 0x10190490 ;  /* 0x1019049000397882 */ /* 0x000fe80000000000 */
[C---:B------:R-:W-:Y:S03]  /*4370*/  R2UR UR16, R14.reuse ;  /* 0x000000000e1072ca */ /* 0x040fe600000e0000 */
[----:B------:R1:W-:Y:S02]  /*4380*/  UTCHMMA.2CTA tmem[UR17], gdesc[UR40], tmem[UR43], tmem[UR10], idesc[UR11], UP0 ;  /* 0x00ff0a28110079ea */ /* 0x0003e4000820002b */
[----:B-1----:R-:W-:Y:S01]  /*4390*/  R2UR UR11, R15 ;  /* 0x000000000f0b72ca */ /* 0x002fe200000e0000 */
[----:B------:R-:W-:Y:S01]  /*43a0*/  IMAD.MOV.U32 R15, RZ, RZ, 0xd0 ;  /* 0x000000d0ff0f7424 */ /* 0x000fe200078e00ff */
[C---:B------:R-:W-:Y:S02]  /*43b0*/  R2UR UR10, R14.reuse ;  /* 0x000000000e0a72ca */ /* 0x040fe400000e0000 */
[----:B------:R-:W-:Y:S02]  /*43c0*/  R2UR UR40, R14 ;  /* 0x000000000e2872ca */ /* 0x000fe400000e0000 */
[----:B------:R-:W-:Y:S01]  /*43d0*/  R2UR UR5, R15 ;  /* 0x000000000f0572ca */ /* 0x000fe200000e0000 */
[----:B------:R-:W-:Y:S05]  /*43e0*/  IMAD.MOV.U32 R15, RZ, RZ, 0xd8 ;  /* 0x000000d8ff0f7424 */ /* 0x000fea00078e00ff */
[----:B------:R-:W-:Y:S01]  /*43f0*/  R2UR UR17, R15 ;  /* 0x000000000f1172ca */ /* 0x000fe200000e0000 */
[----:B------:R1:W-:Y:S01]  /*4400*/  UTCHMMA.2CTA tmem[UR11], gdesc[UR36], tmem[UR16], tmem[UR56], idesc[UR57], UPT ;  /* 0x00ff38240b0079ea */ /* 0x0003e2000ba00010 */
[----:B------:R-:W-:Y:S05]  /*4410*/  IMAD.MOV.U32 R15, RZ, RZ, 0xe0 ;  /* 0x000000e0ff0f7424 */ /* 0x000fea00078e00ff */
[----:B------:R2:W-:Y:S06]  /*4420*/  UTCHMMA.2CTA tmem[UR5], gdesc[UR34], tmem[UR10], tmem[UR56], idesc[UR57], UPT ;  /* 0x00ff3822050079ea */ /* 0x0005ec000ba0000a */
[----:B------:R3:W-:Y:S01]  /*4430*/  UTCHMMA.2CTA tmem[UR17], gdesc[UR32], tmem[UR40], tmem[UR56], idesc[UR57], UPT ;  /* 0x00ff3820110079ea */ /* 0x0007e2000ba00028 */
[----:B-1----:R-:W-:Y:S01]  /*4440*/  R2UR UR11, R15 ;  /* 0x000000000f0b72ca */ /* 0x002fe200000e0000 */
[----:B------:R-:W-:Y:S05]  /*4450*/  IMAD.MOV.U32 R15, RZ, RZ, 0xe8 ;  /* 0x000000e8ff0f7424 */ /* 0x000fea00078e00ff */
[----:B--2---:R-:W-:Y:S07]  /*4460*/  R2UR UR5, R15 ;  /* 0x000000000f0572ca */ /* 0x004fee00000e0000 */
[----:B------:R3:W-:Y:S06]  /*4470*/  UTCHMMA.2CTA tmem[UR11], gdesc[UR30], tmem[UR16], tmem[UR56], idesc[UR57], UPT ;  /* 0x00ff381e0b0079ea */ /* 0x0007ec000ba00010 */
[----:B------:R3:W-:Y:S01]  /*4480*/  UTCHMMA.2CTA tmem[UR5], gdesc[UR28], tmem[UR10], tmem[UR56], idesc[UR57], UPT ;  /* 0x00ff381c050079ea */ /* 0x0007e2000ba0000a */
[----:B------:R-:W1:Y:S02]  /*4490*/  SYNCS.PHASECHK.TRANS64.TRYWAIT P0, [UR4+0xe8], R16 ;  /* 0x0000e810ff0075a7 */ /* 0x000e640008001104 */
[----:B-1-3--:R-:W-:Y:S05]  /*44a0*/  @!P0 BRA `(.L_x_52) ;  /* 0x000000c000688947 */ /* 0x00afea0003800000 */
.L_x_135:
[----:B------:R-:W-:Y:S01]  /*44b0*/  UIADD3 UR5, UPT, UPT, UR42, 0x50, URZ ;  /* 0x000000502a057890 */ /* 0x000fe2000fffe0ff */
[----:B------:R-:W-:Y:S01]  /*44c0*/  R2UR UR29, R12 ;  /* 0x000000000c1d72ca */ /* 0x000fe200000e0000 */
[----:B------:R-:W-:Y:S01]  /*44d0*/  UIADD3 UR6, UPT, UPT, UR6, 0x1, URZ ;  /* 0x0000000106067890 */ /* 0x000fe2000fffe0ff */
[----:B------:R-:W-:Y:S01]  /*44e0*/  R2UR UR7, R13 ;  /* 0x000000000d0772ca */ /* 0x000fe200000e0000 */
[----:B------:R-:W-:Y:S01]  /*44f0*/  UIADD3 UR58, UPT, UPT, UR58, 0x1, URZ ;  /* 0x000000013a3a7890 */ /* 0x000fe2000fffe0ff */
[----:B------:R-:W-:Y:S01]  /*4500*/  R2UR UR16, R10 ;  /* 0x000000000a1072ca */ /* 0x000fe200000e0000 */
[----:B------:R-:W-:Y:S01]  /*4510*/  UISETP.NE.AND UP0, UPT, UR6, 0xa, UPT ;  /* 0x0000000a0600788c */ /* 0x000fe2000bf05270 */
[----:B------:R-:W-:Y:S01]  /*4520*/  R2UR UR28, R9 ;  /* 0x00000000091c72ca */ /* 0x000fe200000e0000 */
[----:B------:R-:W-:Y:S01]  /*4530*/  ULOP3.LUT UR59, UR59, 0x1, URZ, 0x3c, !UPT ;  /* 0x000000013b3b7892 */ /* 0x000fe2000f8e3cff */
[----:B------:R-:W-:Y:S01]  /*4540*/  R2UR UR17, R7 ;  /* 0x00000000071172ca */ /* 0x000fe200000e0000 */
[----:B------:R-:W-:Y:S01]  /*4550*/  USEL UR6, UR6, URZ, UP0 ;  /* 0x000000ff06067287 */ /* 0x000fe20008000000 */
[----:B------:R-:W-:Y:S01]  /*4560*/  UMOV UR10, 0x0 ;  /* 0x00000000000a7882 */ /* 0x000fe20000000000 */
[----:B------:R-:W-:Y:S04]  /*4570*/  UMOV UR11, 0x10190490 ;  /* 0x10190490000b7882 */ /* 0x000fe80000000000 */
[----:B------:R2:W-:Y:S02]  /*4580*/  UTCHMMA.2CTA tmem[UR7], gdesc[UR26], tmem[UR29], tmem[UR10], idesc[UR11], UPT ;  /* 0x00ff0a1a070079ea */ /* 0x0005e4000ba0001d */
[----:B--2---:R-:W-:Y:S02]  /*4590*/  R2UR UR11, R11 ;  /* 0x000000000b0b72ca */ /* 0x004fe400000e0000 */
[----:B------:R-:W-:Y:S02]  /*45a0*/  R2UR UR10, R8 ;  /* 0x00000000080a72ca */ /* 0x000fe400000e0000 */
[----:B------:R-:W-:Y:S09]  /*45b0*/  R2UR UR7, R6 ;  /* 0x00000000060772ca */ /* 0x000ff200000e0000 */
[----:B------:R2:W-:Y:S01]  /*45c0*/  UTCHMMA.2CTA tmem[UR11], gdesc[UR24], tmem[UR16], tmem[UR76], idesc[UR77], UPT ;  /* 0x00ff4c180b0079ea */ /* 0x0005e2000ba00010 */
[----:B------:R3:W-:Y:S01]  /*45d0*/  UTCBAR.2CTA.MULTICAST [UR5], URZ, UR62 ;  /* 0x000000ff050073e9 */ /* 0x0007e2000820083e */
[----:B------:R-:W-:Y:S01]  /*45e0*/  UTCHMMA.2CTA gdesc[UR54], gdesc[UR14], tmem[UR28], tmem[UR74], idesc[UR75], !UPT ;  /* 0x00ff4a0e360075ea */ /* 0x000fe2000fa0001c */
[----:B------:R4:W-:Y:S01]  /*45f0*/  UTCHMMA.2CTA gdesc[UR52], gdesc[UR22], tmem[UR10], tmem[UR72], idesc[UR73], UPT ;  /* 0x00ff4816340075ea */ /* 0x0009e2000ba0000a */
[----:B------:R-:W-:Y:S01]  /*4600*/  UTCHMMA.2CTA gdesc[UR50], gdesc[UR20], tmem[UR17], tmem[UR70], idesc[UR71], UPT ;  /* 0x00ff4614320075ea */ /* 0x000fe2000ba00011 */
[----:B------:R5:W-:Y:S01]  /*4610*/  UTCHMMA.2CTA gdesc[UR48], gdesc[UR18], tmem[UR7], tmem[UR68], idesc[UR69], UPT ;  /* 0x00ff4412300075ea */ /* 0x000be2000ba00007 */
[----:B--2---:R-:W-:Y:S01]  /*4620*/  R2UR UR16, R5 ;  /* 0x00000000051072ca */ /* 0x004fe200000e0000 */
[----:B---3--:R-:W-:Y:S01]  /*4630*/  UIADD3 UR5, UPT, UPT, UR4, 0xc8, URZ ;  /* 0x000000c804057890 */ /* 0x008fe2000fffe0ff */
[----:B------:R-:W-:Y:S01]  /*4640*/  R2UR UR11, R4 ;  /* 0x00000000040b72ca */ /* 0x000fe200000e0000 */
[----:B----4-:R-:W-:Y:S02]  /*4650*/  UIADD3 UR10, UPT, UPT, UR38, 0x50, URZ ;  /* 0x00000050260a7890 */ /* 0x010fe4000fffe0ff */
[----:B-----5:R-:W-:Y:S02]  /*4660*/  USEL UR7, URZ, 0x1, UP0 ;  /* 0x00000001ff077887 */ /* 0x020fe40008000000 */
[----:B------:R-:W-:Y:S01]  /*4670*/  UISETP.NE.AND UP0, UPT, UR58, -0x1, UPT ;  /* 0xffffffff3a00788c */ /* 0x000fe2000bf05270 */
[----:B------:R-:W-:Y:S05]  /*4680*/  UMOV UR14, 0x3 ;  /* 0x00000003000e7882 */ /* 0x000fea0000000000 */
[----:B------:R2:W-:Y:S02]  /*4690*/  UTCHMMA.2CTA gdesc[UR46], gdesc[UR12], tmem[UR16], tmem[UR66], idesc[UR67], UPT ;  /* 0x00ff420c2e0075ea */ /* 0x0005e4000ba00010 */
[----:B------:R-:W-:Y:S01]  /*46a0*/  UTCHMMA.2CTA gdesc[UR44], gdesc[UR8], tmem[UR11], tmem[UR64], idesc[UR65], UPT ;  /* 0x00ff40082c0075ea */ /* 0x000fe2000ba0000b */
[----:B------:R3:W-:Y:S01]  /*46b0*/  UTCBAR.2CTA.MULTICAST [UR5], URZ, UR14 ;  /* 0x000000ff050073e9 */ /* 0x0007e2000820080e */
[----:B------:R4:W-:Y:S01]  /*46c0*/  UTCBAR.2CTA.MULTICAST [UR10], URZ, UR61 ;  /* 0x000000ff0a0073e9 */ /* 0x0009e2000820083d */
[----:B--2---:R-:W-:Y:S01]  /*46d0*/  ULOP3.LUT UR13, UR39, UR7, URZ, 0x3c, !UPT ;  /* 0x00000007270d7292 */ /* 0x004fe2000f8e3cff */
[----:B---3--:R-:W-:Y:S01]  /*46e0*/  UMOV UR5, 0x1 ;  /* 0x0000000100057882 */ /* 0x008fe20000000000 */
[----:B------:R-:W-:Y:S10]  /*46f0*/  BRA.U UP0, `(.L_x_53) ;  /* 0xfffffff100b87547 */ /* 0x000ff4000b83ffff */
.L_x_46:
[----:B---3--:R-:W-:Y:S01]  /*4700*/  R2UR UR7, R3 ;  /* 0x00000000030772ca */ /* 0x008fe200000e0000 */
[----:B----4-:R-:W-:Y:S02]  /*4710*/  UIADD3 UR10, UPT, UPT, UR4, 0x10, URZ ;  /* 0x00000010040a7890 */ /* 0x010fe4000fffe0ff */
[----:B------:R-:W-:Y:S02]  /*4720*/  UIADD3 UR9, UPT, UPT, UR4, 0x18, URZ ;  /* 0x0000001804097890 */ /* 0x000fe4000fffe0ff */
[----:B------:R-:W-:Y:S02]  /*4730*/  USHF.L.U32 UR13, UR13, 0x1f, URZ ;  /* 0x0000001f0d0d7899 */ /* 0x000fe400080006ff */
[----:B------:R-:W-:Y:S02]  /*4740*/  ULEA UR19, UR6, UR4, 0x3 ;  /* 0x0000000406137291 */ /* 0x000fe4000f8e18ff */
[----:B------:R-:W-:Y:S02]  /*4750*/  USHF.L.U32 UR18, UR59, 0x1f, URZ ;  /* 0x0000001f3b127899 */ /* 0x000fe400080006ff */
[----:B-1----:R-:W-:-:S02]  /*4760*/  IMAD.U32 R4, RZ, RZ, UR13 ;  /* 0x0000000dff047e24 */ /* 0x002fc4000f8e00ff */
[----:B------:R-:W-:Y:S02]  /*4770*/  ULOP3.LUT UR8, UR7, 0xffff, URZ, 0xc0, !UPT ;  /* 0x0000ffff07087892 */ /* 0x000fe4000f8ec0ff */
[----:B------:R-:W-:Y:S01]  /*4780*/  ULOP3.LUT UR7, UR7, 0xffff, URZ, 0xc0, !UPT ;  /* 0x0000ffff07077892 */ /* 0x000fe2000f8ec0ff */
[----:B------:R-:W-:-:S06]  /*4790*/  MOV R7, UR18 ;  /* 0x0000001200077c02 */ /* 0x000fcc0008000f00 */
[----:B------:R1:W-:Y:S02]  /*47a0*/  UTCBAR.2CTA.MULTICAST [UR10], URZ, UR8 ;  /* 0x000000ff0a0073e9 */ /* 0x0003e40008200808 */
[----:B------:R1:W-:Y:S01]  /*47b0*/  UTCBAR.2CTA.MULTICAST [UR9], URZ, UR7 ;  /* 0x000000ff090073e9 */ /* 0x0003e20008200807 */
[----:B------:R-:W2:Y:S02]  /*47c0*/  SYNCS.PHASECHK.TRANS64.TRYWAIT P0, [UR19+0x20], R4 ;  /* 0x00002004ff0075a7 */ /* 0x000ea40008001113 */
[----:B-12---:R-:W-:Y:S05]  /*47d0*/  @!P0 BRA `(.L_x_54) ;  /* 0x000000bc00bc8947 */ /* 0x006fea0003800000 */
.L_x_137:
[----:B------:R-:W2:Y:S01]  /*47e0*/  SYNCS.PHASECHK.TRANS64.TRYWAIT P0, [UR4+0xd0], R7 ;  /* 0x0000d007ff0075a7 */ /* 0x000ea20008001104 */
[----:B-1----:R-:W-:Y:S01]  /*47f0*/  IMAD.MOV.U32 R4, RZ, RZ, 0x48 ;  /* 0x00000048ff047424 */ /* 0x002fe200078e00ff */
[----:B------:R-:W-:Y:S01]  /*4800*/  UIMAD UR6, UR6, 0x3000, UR4 ;  /* 0x00003000060678a4 */ /* 0x000fe2000f8e0204 */
[----:B------:R-:W-:Y:S01]  /*4810*/  IMAD.MOV.U32 R5, RZ, RZ, 0x40 ;  /* 0x00000040ff057424 */ /* 0x000fe200078e00ff */
[----:B------:R-:W-:Y:S01]  /*4820*/  UISETP.NE.U32.AND UP0, UPT, UR5, URZ, UPT ;  /* 0x000000ff0500728c */ /* 0x000fe2000bf05070 */
[----:B------:R-:W-:Y:S01]  /*4830*/  IMAD.MOV.U32 R6, RZ, RZ, 0x100 ;  /* 0x00000100ff067424 */ /* 0x000fe200078e00ff */
[----:B------:R-:W-:Y:S01]  /*4840*/  R2UR UR28, R4 ;  /* 0x00000000041c72ca */ /* 0x000fe200000e0000 */
[----:B------:R-:W-:Y:S01]  /*4850*/  IMAD.MOV.U32 R4, RZ, RZ, 0x50 ;  /* 0x00000050ff047424 */ /* 0x000fe200078e00ff */
[----:B------:R-:W-:Y:S01]  /*4860*/  R2UR UR27, R5 ;  /* 0x00000000051b72ca */ /* 0x000fe200000e0000 */
[----:B------:R-:W-:Y:S01]  /*4870*/  IMAD.MOV.U32 R5, RZ, RZ, 0x100 ;  /* 0x00000100ff057424 */ /* 0x000fe200078e00ff */
[----:B------:R-:W-:Y:S01]  /*4880*/  UIADD3 UR6, UPT, UPT, UR6, 0x18c00, URZ ;  /* 0x00018c0006067890 */ /* 0x000fe2000fffe0ff */
[----:B------:R-:W-:Y:S01]  /*4890*/  R2UR UR31, R6 ;  /* 0x00000000061f72ca */ /* 0x000fe200000e0000 */
[----:B------:R-:W-:Y:S01]  /*48a0*/  UMOV UR42, 0x0 ;  /* 0x00000000002a7882 */ /* 0x000fe20000000000 */
[----:B------:R-:W-:Y:S01]  /*48b0*/  R2UR UR24, R4 ;  /* 0x00000000041872ca */ /* 0x000fe200000e0000 */
[----:B------:R-:W-:Y:S01]  /*48c0*/  IMAD.MOV.U32 R4, RZ, RZ, 0x100 ;  /* 0x00000100ff047424 */ /* 0x000fe200078e00ff */
[----:B------:R-:W-:Y:S01]  /*48d0*/  R2UR UR30, R5 ;  /* 0x00000000051e72ca */ /* 0x000fe200000e0000 */
[----:B------:R-:W-:Y:S01]  /*48e0*/  USHF.R.U32.HI UR6, URZ, 0x4, UR6 ;  /* 0x00000004ff067899 */ /* 0x000fe20008011606 */
[----:B------:R-:W-:Y:S01]  /*48f0*/  IMAD.MOV.U32 R5, RZ, RZ, 0x58 ;  /* 0x00000058ff057424 */ /* 0x000fe200078e00ff */
[----:B------:R-:W-:Y:S01]  /*4900*/  R2UR UR29, R6 ;  /* 0x00000000061d72ca */ /* 0x000fe200000e0000 */
[----:B------:R-:W-:Y:S01]  /*4910*/  UMOV UR43, 0x10190490 ;  /* 0x10190490002b7882 */ /* 0x000fe20000000000 */
[----:B------:R-:W-:Y:S01]  /*4920*/  R2UR UR11, R4 ;  /* 0x00000000040b72ca */ /* 0x000fe200000e0000 */
[----:B------:R-:W-:Y:S01]  /*4930*/  IMAD.MOV.U32 R4, RZ, RZ, 0x60 ;  /* 0x00000060ff047424 */ /* 0x000fe200078e00ff */
[----:B------:R-:W-:Y:S01]  /*4940*/  ULOP3.LUT UR6, UR6, 0x3fc0, URZ, 0xc0, !UPT ;  /* 0x00003fc006067892 */ /* 0x000fe2000f8ec0ff */
[----:B------:R-:W-:Y:S01]  /*4950*/  R2UR UR26, R5 ;  /* 0x00000000051a72ca */ /* 0x000fe200000e0000 */
[----:B------:R-:W-:Y:S01]  /*4960*/  IMAD.MOV.U32 R5, RZ, RZ, 0x68 ;  /* 0x00000068ff057424 */ /* 0x000fe200078e00ff */
[----:B------:R-:W-:Y:S01]  /*4970*/  UMOV UR40, 0x0 ;  /* 0x0000000000287882 */ /* 0x000fe20000000000 */
[----:B------:R-:W-:Y:S01]  /*4980*/  R2UR UR10, R4 ;  /* 0x00000000040a72ca */ /* 0x000fe200000e0000 */
[----:B------:R-:W-:Y:S01]  /*4990*/  IMAD.MOV.U32 R4, RZ, RZ, 0x100 ;  /* 0x00000100ff047424 */ /* 0x000fe200078e00ff */
[----:B------:R-:W-:Y:S01]  /*49a0*/  ULOP3.LUT UR6, UR6, 0x1000000, URZ, 0xfc, !UPT ;  /* 0x0100000006067892 */ /* 0x000fe2000f8efcff */
[----:B------:R-:W1:Y:S01]  /*49b0*/  S2UR UR25, SR_CgaCtaId ;  /* 0x00000000001979c3 */ /* 0x000e620000008800 */
[----:B------:R-:W-:Y:S01]  /*49c0*/  UMOV UR41, 0x10190490 ;  /* 0x1019049000297882 */ /* 0x000fe20000000000 */
[----:B------:R-:W-:Y:S01]  /*49d0*/  UMOV UR38, 0x0 ;  /* 0x0000000000267882 */ /* 0x000fe20000000000 */
[----:B------:R-:W-:Y:S01]  /*49e0*/  UMOV UR39, 0x10190490 ;  /* 0x1019049000277882 */ /* 0x000fe20000000000 */
[----:B------:R-:W-:Y:S01]  /*49f0*/  UMOV UR36, 0x0 ;  /* 0x0000000000247882 */ /* 0x000fe20000000000 */
[----:B------:R-:W-:Y:S01]  /*4a00*/  UMOV UR37, 0x10190490 ;  /* 0x1019049000257882 */ /* 0x000fe20000000000 */
[----:B------:R-:W-:Y:S01]  /*4a10*/  UMOV UR34, 0x0 ;  /* 0x0000000000227882 */ /* 0x000fe20000000000 */
[----:B------:R-:W-:Y:S01]  /*4a20*/  UMOV UR35, 0x10190490 ;  /* 0x1019049000237882 */ /* 0x000fe20000000000 */
[C---:B------:R-:W-:Y:S01]  /*4a30*/  R2UR UR9, R4.reuse ;  /* 0x00000000040972ca */ /* 0x040fe200000e0000 */
[----:B------:R-:W-:Y:S01]  /*4a40*/  UMOV UR21, 0x400 ;  /* 0x0000040000157882 */ /* 0x000fe20000000000 */
[----:B------:R-:W-:Y:S01]  /*4a50*/  UIADD3 UR16, UPT, UPT, UR6, 0x20, URZ ;  /* 0x0000002006107890 */ /* 0x000fe2000fffe0ff */
[----:B------:R-:W-:Y:S01]  /*4a60*/  R2UR UR5, R5 ;  /* 0x00000000050572ca */ /* 0x000fe200000e0000 */
[----:B------:R-:W-:Y:S01]  /*4a70*/  UIADD3 UR14, UPT, UPT, UR6, 0x40, URZ ;  /* 0x00000040060e7890 */ /* 0x000fe2000fffe0ff */
[----:B------:R-:W-:Y:S01]  /*4a80*/  R2UR UR8, R4 ;  /* 0x00000000040872ca */ /* 0x000fe200000e0000 */
[----:B------:R-:W-:Y:S01]  /*4a90*/  UIADD3 UR12, UPT, UPT, UR6, 0x60, URZ ;  /* 0x00000060060c7890 */ /* 0x000fe2000fffe0ff */
[----:B------:R-:W-:Y:S01]  /*4aa0*/  IMAD.U32 R9, RZ, RZ, UR18 ;  /* 0x00000012ff097e24 */ /* 0x000fe2000f8e00ff */
[----:B------:R-:W-:-:S02]  /*4ab0*/  UIADD3 UR22, UPT, UPT, UR6, 0x80, URZ ;  /* 0x0000008006167890 */ /* 0x000fc4000fffe0ff */
[----:B------:R-:W-:Y:S01]  /*4ac0*/  UIADD3 UR20, UPT, UPT, UR6, 0xa0, URZ ;  /* 0x000000a006147890 */ /* 0x000fe2000fffe0ff */
[----:B------:R-:W-:Y:S01]  /*4ad0*/  UMOV UR32, 0x0 ;  /* 0x0000000000207882 */ /* 0x000fe20000000000 */
[----:B------:R-:W-:Y:S01]  /*4ae0*/  UMOV UR33, 0x10190490 ;  /* 0x1019049000217882 */ /* 0x000fe20000000000 */
[----:B------:R-:W-:Y:S01]  /*4af0*/  UMOV UR7, 0xc0004010 ;  /* 0xc000401000077882 */ /* 0x000fe20000000000 */
[----:B------:R-:W-:Y:S01]  /*4b00*/  UMOV UR17, 0xc0004010 ;  /* 0xc000401000117882 */ /* 0x000fe20000000000 */
[----:B------:R-:W-:Y:S01]  /*4b10*/  UMOV UR15, 0xc0004010 ;  /* 0xc0004010000f7882 */ /* 0x000fe20000000000 */
[----:B------:R-:W-:Y:S01]  /*4b20*/  UMOV UR13, 0xc0004010 ;  /* 0xc0004010000d7882 */ /* 0x000fe20000000000 */
[----:B-12---:R-:W-:Y:S05]  /*4b30*/  @!P0 BRA `(.L_x_55) ;  /* 0x000000bc000c8947 */ /* 0x006fea0003800000 */
.L_x_139:
[----:B------:R-:W-:Y:S01]  /*4b40*/  ULEA UR4, UR25, UR21, 0x18 ;  /* 0x0000001519047291 */ /* 0x000fe2000f8ec0ff */
[----:B------:R2:W-:Y:S01]  /*4b50*/  UTCHMMA.2CTA tmem[UR27], gdesc[UR6], tmem[UR31], tmem[UR42], idesc[UR43], UP0 ;  /* 0x00ff2a061b0079ea */ /* 0x0005e2000820001f */
[----:B------:R3:W-:Y:S01]  /*4b60*/  UTCHMMA.2CTA tmem[UR28], gdesc[UR16], tmem[UR30], tmem[UR40], idesc[UR41], UPT ;  /* 0x00ff28101c0079ea */ /* 0x0007e2000ba0001e */
[----:B------:R-:W-:Y:S01]  /*4b70*/  UMOV UR23, 0xc0004010 ;  /* 0xc000401000177882 */ /* 0x000fe20000000000 */
[----:B------:R4:W-:Y:S01]  /*4b80*/  UTCHMMA.2CTA tmem[UR24], gdesc[UR14], tmem[UR29], tmem[UR38], idesc[UR39], UPT ;  /* 0x00ff260e180079ea */ /* 0x0009e2000ba0001d */
[----:B------:R-:W-:Y:S01]  /*4b90*/  UMOV UR21, 0xc0004010 ;  /* 0xc000401000157882 */ /* 0x000fe20000000000 */
[----:B------:R5:W-:Y:S01]  /*4ba0*/  UTCHMMA.2CTA tmem[UR26], gdesc[UR12], tmem[UR11], tmem[UR36], idesc[UR37], UPT ;  /* 0x00ff240c1a0079ea */ /* 0x000be2000ba0000b */
[----:B------:R1:W-:Y:S01]  /*4bb0*/  UTCHMMA.2CTA tmem[UR10], gdesc[UR22], tmem[UR9], tmem[UR34], idesc[UR35], UPT ;  /* 0x00ff22160a0079ea */ /* 0x0003e2000ba00009 */
[----:B------:R1:W-:Y:S01]  /*4bc0*/  UTCHMMA.2CTA tmem[UR5], gdesc[UR20], tmem[UR8], tmem[UR32], idesc[UR33], UPT ;  /* 0x00ff2014050079ea */ /* 0x0003e2000ba00008 */
[----:B------:R-:W1:Y:S01]  /*4bd0*/  SYNCS.PHASECHK.TRANS64.TRYWAIT P0, [UR4+0xe0], R9 ;  /* 0x0000e009ff0075a7 */ /* 0x000e620008001104 */
[----:B------:R-:W-:-:S02]  /*4be0*/  HFMA2 R5, -RZ, RZ, 0, 7.152557373046875e-06 ;  /* 0x00000078ff057431 */ /* 0x000fc400000001ff */
[----:B-1----:R-:W-:Y:S01]  /*4bf0*/  IMAD.MOV.U32 R7, RZ, RZ, 0x70 ;  /* 0x00000070ff077424 */ /* 0x002fe200078e00ff */
[----:B------:R-:W-:Y:S01]  /*4c00*/  MOV R8, UR18 ;  /* 0x0000001200087c02 */ /* 0x000fe20008000f00 */
[----:B------:R-:W-:Y:S02]  /*4c10*/  IMAD.MOV.U32 R6, RZ, RZ, 0x100 ;  /* 0x00000100ff067424 */ /* 0x000fe400078e00ff */
[----:B------:R-:W-:Y:S01]  /*4c20*/  IMAD.MOV.U32 R4, RZ, RZ, 0x100 ;  /* 0x00000100ff047424 */ /* 0x000fe200078e00ff */
[----:B--2---:R-:W-:Y:S01]  /*4c30*/  R2UR UR27, R7 ;  /* 0x00000000071b72ca */ /* 0x004fe200000e0000 */
[----:B---3--:R-:W-:Y:S01]  /*4c40*/  UMOV UR30, 0x0 ;  /* 0x00000000001e7882 */ /* 0x008fe20000000000 */
[----:B------:R-:W-:Y:S01]  /*4c50*/  R2UR UR28, R6 ;  /* 0x00000000061c72ca */ /* 0x000fe200000e0000 */
[----:B----4-:R-:W-:Y:S01]  /*4c60*/  UMOV UR38, 0x0 ;  /* 0x0000000000267882 */ /* 0x010fe20000000000 */
[----:B------:R-:W-:Y:S01]  /*4c70*/  R2UR UR24, R5 ;  /* 0x00000000051872ca */ /* 0x000fe200000e0000 */
[----:B------:R-:W-:Y:S01]  /*4c80*/  UMOV UR39, 0x10190490 ;  /* 0x1019049000277882 */ /* 0x000fe20000000000 */
[----:B-----5:R-:W-:Y:S01]  /*4c90*/  R2UR UR26, R4 ;  /* 0x00000000041a72ca */ /* 0x020fe200000e0000 */
[----:B------:R-:W-:-:S02]  /*4ca0*/  UIADD3 UR10, UPT, UPT, UR6, 0xc0, URZ ;  /* 0x000000c0060a7890 */ /* 0x000fc4000fffe0ff */
[----:B------:R-:W-:Y:S02]  /*4cb0*/  UIADD3 UR8, UPT, UPT, UR6, 0xe0, URZ ;  /* 0x000000e006087890 */ /* 0x000fe4000fffe0ff */
[----:B------:R-:W-:Y:S01]  /*4cc0*/  UIADD3 UR5, UPT, UPT, UR4, 0x100, URZ ;  /* 0x0000010004057890 */ /* 0x000fe2000fffe0ff */
[----:B------:R-:W-:Y:S01]  /*4cd0*/  UMOV UR31, 0x10190490 ;  /* 0x10190490001f7882 */ /* 0x000fe20000000000 */
[----:B------:R-:W-:Y:S01]  /*4ce0*/  UMOV UR29, 0x3 ;  /* 0x00000003001d7882 */ /* 0x000fe20000000000 */
[----:B------:R-:W-:Y:S01]  /*4cf0*/  UMOV UR11, 0xc0004010 ;  /* 0xc0004010000b7882 */ /* 0x000fe20000000000 */
[----:B------:R-:W-:Y:S01]  /*4d00*/  UMOV UR9, 0xc0004010 ;  /* 0xc000401000097882 */ /* 0x000fe20000000000 */
[----:B------:R-:W-:Y:S07]  /*4d10*/  @!P0 BRA `(.L_x_56) ;  /* 0x000000b800b48947 */ /* 0x000fee0003800000 */
.L_x_141:
[----:B------:R2:W-:Y:S01]  /*4d20*/  UTCHMMA.2CTA tmem[UR27], gdesc[UR10], tmem[UR28], tmem[UR38], idesc[UR39], UPT ;  /* 0x00ff260a1b0079ea */ /* 0x0005e2000ba0001c */
[----:B------:R3:W-:Y:S01]  /*4d30*/  UTCHMMA.2CTA tmem[UR24], gdesc[UR8], tmem[UR26], tmem[UR30], idesc[UR31], UPT ;  /* 0x00ff1e08180079ea */ /* 0x0007e2000ba0001a */
[----:B------:R4:W-:Y:S01]  /*4d40*/  UTCBAR.2CTA.MULTICAST [UR5], URZ, UR29 ;  /* 0x000000ff050073e9 */ /* 0x0009e2000820081d */
[----:B------:R-:W5:Y:S01]  /*4d50*/  SYNCS.PHASECHK.TRANS64.TRYWAIT P0, [UR4+0xd8], R8 ;  /* 0x0000d808ff0075a7 */ /* 0x000f620008001104 */
[----:B-1----:R-:W-:Y:S01]  /*4d60*/  IMAD.MOV.U32 R7, RZ, RZ, 0xc0 ;  /* 0x000000c0ff077424 */ /* 0x002fe200078e00ff */
[----:B------:R-:W-:Y:S01]  /*4d70*/  UMOV UR48, 0x0 ;  /* 0x0000000000307882 */ /* 0x000fe20000000000 */
[----:B------:R-:W-:Y:S01]  /*4d80*/  IMAD.MOV.U32 R5, RZ, RZ, 0xc8 ;  /* 0x000000c8ff057424 */ /* 0x000fe200078e00ff */
[----:B------:R-:W-:Y:S01]  /*4d90*/  UMOV UR49, 0x10190490 ;  /* 0x1019049000317882 */ /* 0x000fe20000000000 */
[----:B------:R-:W-:Y:S01]  /*4da0*/  IMAD.MOV.U32 R6, RZ, RZ, 0x160 ;  /* 0x00000160ff067424 */ /* 0x000fe200078e00ff */
[----:B------:R-:W-:Y:S01]  /*4db0*/  R2UR UR35, R7 ;  /* 0x00000000072372ca */ /* 0x000fe200000e0000 */
[----:B------:R-:W-:Y:S01]  /*4dc0*/  IMAD.MOV.U32 R7, RZ, RZ, 0xd0 ;  /* 0x000000d0ff077424 */ /* 0x000fe200078e00ff */
[----:B------:R-:W-:Y:S01]  /*4dd0*/  R2UR UR33, R5 ;  /* 0x00000000052172ca */ /* 0x000fe200000e0000 */
[----:B------:R-:W-:Y:S01]  /*4de0*/  IMAD.MOV.U32 R5, RZ, RZ, 0xd8 ;  /* 0x000000d8ff057424 */ /* 0x000fe200078e00ff */
[C---:B------:R-:W-:Y:S01]  /*4df0*/  R2UR UR36, R6.reuse ;  /* 0x00000000062472ca */ /* 0x040fe200000e0000 */
[----:B------:R-:W-:Y:S01]  /*4e00*/  IMAD.MOV.U32 R4, RZ, RZ, 0x160 ;  /* 0x00000160ff047424 */ /* 0x000fe200078e00ff */
[----:B------:R-:W-:Y:S01]  /*4e10*/  R2UR UR32, R6 ;  /* 0x00000000062072ca */ /* 0x000fe200000e0000 */
[----:B------:R-:W-:Y:S01]  /*4e20*/  UMOV UR46, 0x0 ;  /* 0x00000000002e7882 */ /* 0x000fe20000000000 */
[----:B------:R-:W-:Y:S01]  /*4e30*/  UMOV UR47, 0x10190490 ;  /* 0x10190490002f7882 */ /* 0x000fe20000000000 */
[----:B------:R-:W-:Y:S01]  /*4e40*/  UMOV UR44, 0x0 ;  /* 0x00000000002c7882 */ /* 0x000fe20000000000 */
[----:B------:R-:W-:Y:S01]  /*4e50*/  R2UR UR34, R4 ;  /* 0x00000000042272ca */ /* 0x000fe200000e0000 */
[----:B------:R-:W-:Y:S01]  /*4e60*/  UMOV UR45, 0x10190490 ;  /* 0x10190490002d7882 */ /* 0x000fe20000000000 */
[----:B------:R-:W-:Y:S01]  /*4e70*/  UMOV UR42, 0x0 ;  /* 0x00000000002a7882 */ /* 0x000fe20000000000 */
[----:B------:R-:W-:Y:S01]  /*4e80*/  UMOV UR43, 0x10190490 ;  /* 0x10190490002b7882 */ /* 0x000fe20000000000 */
[----:B------:R-:W-:Y:S01]  /*4e90*/  UMOV UR40, 0x0 ;  /* 0x0000000000287882 */ /* 0x000fe20000000000 */
[----:B------:R-:W-:Y:S01]  /*4ea0*/  UMOV UR41, 0x10190490 ;  /* 0x1019049000297882 */ /* 0x000fe20000000000 */
[----:B--2---:R-:W-:Y:S01]  /*4eb0*/  R2UR UR28, R6 ;  /* 0x00000000061c72ca */ /* 0x004fe200000e0000 */
[----:B------:R-:W-:Y:S01]  /*4ec0*/  UMOV UR38, 0x0 ;  /* 0x0000000000267882 */ /* 0x000fe20000000000 */
[----:B---3--:R-:W-:Y:S01]  /*4ed0*/  R2UR UR31, R7 ;  /* 0x00000000071f72ca */ /* 0x008fe200000e0000 */
[----:B------:R-:W-:Y:S01]  /*4ee0*/  IMAD.MOV.U32 R7, RZ, RZ, 0xe0 ;  /* 0x000000e0ff077424 */ /* 0x000fe200078e00ff */
[----:B----4-:R-:W-:Y:S01]  /*4ef0*/  R2UR UR29, R5 ;  /* 0x00000000051d72ca */ /* 0x010fe200000e0000 */
[----:B------:R-:W-:Y:S01]  /*4f00*/  IMAD.MOV.U32 R5, RZ, RZ, 0xe8 ;  /* 0x000000e8ff057424 */ /* 0x000fe200078e00ff */
[----:B------:R-:W-:Y:S01]  /*4f10*/  R2UR UR30, R4 ;  /* 0x00000000041e72ca */ /* 0x000fe200000e0000 */
[----:B------:R-:W-:Y:S01]  /*4f20*/  UMOV UR39, 0x10190490 ;  /* 0x1019049000277882 */ /* 0x000fe20000000000 */
[----:B------:R-:W-:Y:S01]  /*4f30*/  R2UR UR5, R7 ;  /* 0x00000000070572ca */ /* 0x000fe200000e0000 */
[----:B------:R-:W-:Y:S01]  /*4f40*/  IMAD.U32 R7, RZ, RZ, UR18 ;  /* 0x00000012ff077e24 */ /* 0x000fe2000f8e00ff */
[----:B------:R-:W-:-:S02]  /*4f50*/  R2UR UR26, R5 ;  /* 0x00000000051a72ca */ /* 0x000fc400000e0000 */
[----:B------:R-:W-:Y:S01]  /*4f60*/  R2UR UR27, R4 ;  /* 0x00000000041b72ca */ /* 0x000fe200000e0000 */
[----:B-----5:R-:W-:-:S14]  /*4f70*/  @!P0 BRA `(.L_x_57) ;  /* 0x000000b8003c8947 */ /* 0x020fdc0003800000 */
.L_x_143:
[----:B------:R2:W-:Y:S01]  /*4f80*/  UTCHMMA.2CTA tmem[UR35], gdesc[UR6], tmem[UR36], tmem[UR48], idesc[UR49], UP0 ;  /* 0x00ff3006230079ea */ /* 0x0005e20008200024 */
[----:B------:R3:W-:Y:S01]  /*4f90*/  UTCHMMA.2CTA tmem[UR33], gdesc[UR16], tmem[UR34], tmem[UR46], idesc[UR47], UPT ;  /* 0x00ff2e10210079ea */ /* 0x0007e2000ba00022 */
[----:B------:R4:W-:Y:S01]  /*4fa0*/  UTCHMMA.2CTA tmem[UR31], gdesc[UR14], tmem[UR32], tmem[UR44], idesc[UR45], UPT ;  /* 0x00ff2c0e1f0079ea */ /* 0x0009e2000ba00020 */
[----:B------:R-:W-:Y:S01]  /*4fb0*/  UTCHMMA.2CTA tmem[UR29], gdesc[UR12], tmem[UR30], tmem[UR42], idesc[UR43], UPT ;  /* 0x00ff2a0c1d0079ea */ /* 0x000fe2000ba0001e */
[----:B------:R5:W-:Y:S01]  /*4fc0*/  UTCHMMA.2CTA tmem[UR5], gdesc[UR22], tmem[UR28], tmem[UR40], idesc[UR41], UPT ;  /* 0x00ff2816050079ea */ /* 0x000be2000ba0001c */
[----:B------:R1:W-:Y:S01]  /*4fd0*/  UTCHMMA.2CTA tmem[UR26], gdesc[UR20], tmem[UR27], tmem[UR38], idesc[UR39], UPT ;  /* 0x00ff26141a0079ea */ /* 0x0003e2000ba0001b */
[----:B------:R-:W1:Y:S01]  /*4fe0*/  SYNCS.PHASECHK.TRANS64.TRYWAIT P0, [UR4+0xe8], R7 ;  /* 0x0000e807ff0075a7 */ /* 0x000e620008001104 */
[----:B------:R-:W-:Y:S01]  /*4ff0*/  R2UR UR37, R3 ;  /* 0x00000000032572ca */ /* 0x000fe200000e0000 */
[----:B------:R-:W-:Y:S02]  /*5000*/  IMAD.MOV.U32 R6, RZ, RZ, 0xf0 ;  /* 0x000000f0ff067424 */ /* 0x000fe400078e00ff */
[----:B------:R-:W-:-:S02]  /*5010*/  IMAD.MOV.U32 R5, RZ, RZ, 0x160 ;  /* 0x00000160ff057424 */ /* 0x000fc400078e00ff */
[----:B-1----:R-:W-:Y:S01]  /*5020*/  IMAD.MOV.U32 R4, RZ, RZ, 0xf8 ;  /* 0x000000f8ff047424 */ /* 0x002fe200078e00ff */
[----:B------:R-:W-:Y:S01]  /*5030*/  R2UR UR24, R6 ;  /* 0x00000000061872ca */ /* 0x000fe200000e0000 */
[----:B------:R-:W-:Y:S01]  /*5040*/  IMAD.MOV.U32 R3, RZ, RZ, 0x160 ;  /* 0x00000160ff037424 */ /* 0x000fe200078e00ff */
[----:B--2---:R-:W-:Y:S01]  /*5050*/  UIADD3 UR6, UPT, UPT, UR19, 0x70, URZ ;  /* 0x0000007013067890 */ /* 0x004fe2000fffe0ff */
[----:B---3--:R-:W-:Y:S01]  /*5060*/  R2UR UR16, R5 ;  /* 0x00000000051072ca */ /* 0x008fe200000e0000 */
[----:B------:R-:W-:Y:S01]  /*5070*/  UIADD3 UR7, UPT, UPT, UR4, 0x108, URZ ;  /* 0x0000010804077890 */ /* 0x000fe2000fffe0ff */
[----:B----4-:R-:W-:Y:S02]  /*5080*/  R2UR UR14, R4 ;  /* 0x00000000040e72ca */ /* 0x010fe400000e0000 */
[----:B-----5:R-:W-:Y:S01]  /*5090*/  ULOP3.LUT UR5, UR37, 0xffff, URZ, 0xc0, !UPT ;  /* 0x0000ffff25057892 */ /* 0x020fe2000f8ec0ff */
[----:B------:R-:W-:Y:S01]  /*50a0*/  R2UR UR12, R3 ;  /* 0x00000000030c72ca */ /* 0x000fe200000e0000 */
[----:B------:R-:W-:Y:S01]  /*50b0*/  UMOV UR22, 0x0 ;  /* 0x0000000000167882 */ /* 0x000fe20000000000 */
[----:B------:R-:W-:Y:S01]  /*50c0*/  UMOV UR23, 0x10190490 ;  /* 0x1019049000177882 */ /* 0x000fe20000000000 */
[----:B------:R-:W-:Y:S01]  /*50d0*/  UMOV UR20, 0x0 ;  /* 0x0000000000147882 */ /* 0x000fe20000000000 */
[----:B------:R-:W-:Y:S01]  /*50e0*/  UMOV UR21, 0x10190490 ;  /* 0x1019049000157882 */ /* 0x000fe20000000000 */
[----:B------:R-:W-:Y:S01]  /*50f0*/  UMOV UR13, 0x3 ;  /* 0x00000003000d7882 */ /* 0x000fe20000000000 */
[----:B------:R-:W-:Y:S09]  /*5100*/  @!P0 BRA `(.L_x_58) ;  /* 0x000000b400f88947 */ /* 0x000ff20003800000 */
.L_x_145:
[----:B------:R2:W-:Y:S01]  /*5110*/  UTCHMMA.2CTA tmem[UR24], gdesc[UR10], tmem[UR16], tmem[UR22], idesc[UR23], UPT ;  /* 0x00ff160a180079ea */ /* 0x0005e2000ba00010 */
[----:B------:R2:W-:Y:S01]  /*5120*/  UTCHMMA.2CTA tmem[UR14], gdesc[UR8], tmem[UR12], tmem[UR20], idesc[UR21], UPT ;  /* 0x00ff14080e0079ea */ /* 0x0005e2000ba0000c */
[----:B------:R2:W-:Y:S01]  /*5130*/  UTCBAR.2CTA.MULTICAST [UR7], URZ, UR13 ;  /* 0x000000ff070073e9 */ /* 0x0005e2000820080d */
[----:B------:R2:W-:Y:S01]  /*5140*/  UTCBAR.2CTA.MULTICAST [UR6], URZ, UR5 ;  /* 0x000000ff060073e9 */ /* 0x0005e20008200805 */
[----:B------:R-:W-:Y:S01]  /*5150*/  NOP ;  /* 0x0000000000007918 */ /* 0x000fe20000000000 */
.L_x_42:
[----:B------:R-:W-:Y:S01]  /*5160*/  ELECT P0, URZ, PT ;  /* 0x0000000000ff782f */ /* 0x000fe20003800000 */
[----:B------:R-:W-:Y:S01]  /*5170*/  IMAD.MOV.U32 R4, RZ, RZ, 0x1 ;  /* 0x00000001ff047424 */ /* 0x000fe200078e00ff */
[----:B--2---:R-:W-:Y:S01]  /*5180*/  UMOV UR6, 0x40 ;  /* 0x0000004000067882 */ /* 0x004fe20000000000 */
[----:B------:R-:W-:Y:S01]  /*5190*/  ULOP3.LUT UR5, UR25, 0x1, URZ, 0x3c, !UPT ;  /* 0x0000000119057892 */ /* 0x000fe2000f8e3cff */
[----:B------:R-:W-:Y:S01]  /*51a0*/  UVIRTCOUNT.DEALLOC.SMPOOL 0x80 ;  /* 0x000000800000784c */ /* 0x000fe20000000000 */
[----:B------:R-:W-:Y:S02]  /*51b0*/  ULEA UR6, UR25, UR6, 0x18 ;  /* 0x0000000619067291 */ /* 0x000fe4000f8ec0ff */
[----:B------:R-:W-:Y:S01]  /*51c0*/  UIADD3 UR7, UPT, UPT, UR4, 0x180, URZ ;  /* 0x0000018004077890 */ /* 0x000fe2000fffe0ff */
[----:B------:R-:W-:-:S03]  /*51d0*/  UMOV UR10, 0x1 ;  /* 0x00000001000a7882 */ /* 0x000fc60000000000 */
[----:B------:R-:W-:Y:S01]  /*51e0*/  UPRMT UR5, UR5, 0x654, UR7 ;  /* 0x0000065405057896 */ /* 0x000fe20008000007 */
[----:B-1----:R-:W-:Y:S02]  /*51f0*/  MOV R3, UR10 ;  /* 0x0000000a00037c02 */ /* 0x002fe40008000f00 */
[----:B------:R1:W-:Y:S01]  /*5200*/  @P0 STS.U8 [UR6], R4 ;  /* 0x00000004ff000988 */ /* 0x0003e20008000006 */
[----:B------:R-:W-:Y:S06]  /*5210*/  BAR.SYNC.DEFER_BLOCKING 0x2, 0x1a0 ;  /* 0x0086800000007b1d */ /* 0x000fec0000010000 */
[----:B------:R1:W-:Y:S01]  /*5220*/  SYNCS.ARRIVE.TRANS64.RED.ART0 RZ, [UR5], R3 ;  /* 0x00000003ffff79a7 */ /* 0x0003e20008500405 */
[----:B------:R-:W2:Y:S02]  /*5230*/  SYNCS.PHASECHK.TRANS64.TRYWAIT P0, [UR4+0x180], RZ ;  /* 0x000180ffff0075a7 */ /* 0x000ea40008001104 */
[----:B-12---:R-:W-:Y:S05]  /*5240*/  @!P0 BRA `(.L_x_59) ;  /* 0x000000b400cc8947 */ /* 0x006fea0003800000 */
.L_x_147:
[----:B------:R-:W-:Y:S01]  /*5250*/  NOP ;  /* 0x0000000000007918 */ /* 0x000fe20000000000 */
[----:B------:R-:W-:Y:S01]  /*5260*/  UMOV UR5, 0x50 ;  /* 0x0000005000057882 */ /* 0x000fe20000000000 */
[----:B------:R-:W-:Y:S01]  /*5270*/  R2UR UR6, R17 ;  /* 0x00000000110672ca */ /* 0x000fe200000e0000 */
[----:B------:R-:W-:Y:S01]  /*5280*/  ULEA UR9, UR25, UR5, 0x18 ;  /* 0x0000000519097291 */ /* 0x000fe2000f8ec0ff */
[----:B------:R-:W-:-:S08]  /*5290*/  UMOV UR7, 0xffff ;  /* 0x0000ffff00077882 */ /* 0x000fd00000000000 */
[----:B-1----:R-:W1:Y:S03]  /*52a0*/  LDS R3, [UR9] ;  /* 0x00000009ff037984 */ /* 0x002e660008000800 */
[----:B------:R-:W-:-:S04]  /*52b0*/  ULOP3.LUT UR5, UR6, 0xffff, URZ, 0xc0, !UPT ;  /* 0x0000ffff06057892 */ /* 0x000fc8000f8ec0ff */
[----:B------:R-:W-:-:S04]  /*52c0*/  USHF.R.U32.HI UR5, URZ, 0x5, UR5 ;  /* 0x00000005ff057899 */ /* 0x000fc80008011605 */
[----:B------:R-:W-:Y:S02]  /*52d0*/  UIADD3 UR6, UPT, UPT, UR5, 0x10, URZ ;  /* 0x0000001005067890 */ /* 0x000fe4000fffe0ff */
[----:B------:R-:W-:Y:S02]  /*52e0*/  USHF.L.U32 UR7, UR7, UR5, URZ ;  /* 0x0000000507077299 */ /* 0x000fe400080006ff */
[----:B------:R-:W-:-:S04]  /*52f0*/  USHF.L.U32 UR5, UR10, UR6, URZ ;  /* 0x000000060a057299 */ /* 0x000fc800080006ff */
[----:B------:R-:W-:-:S04]  /*5300*/  ULOP3.LUT UR5, UR5, UR7, URZ, 0xfc, !UPT ;  /* 0x0000000705057292 */ /* 0x000fc8000f8efcff */
[----:B------:R-:W-:Y:S01]  /*5310*/  ULOP3.LUT UR7, UR5, 0xffff, URZ, 0xc0, !UPT ;  /* 0x0000ffff05077892 */ /* 0x000fe2000f8ec0ff */
[----:B-1----:R-:W-:-:S13]  /*5320*/  R2UR UR8, R3 ;  /* 0x00000000030872ca */ /* 0x002fda00000e0000 */
[----:B------:R-:W-:-:S04]  /*5330*/  ULOP3.LUT UR6, UR5, 0xffff, UR8, 0x80, !UPT ;  /* 0x0000ffff05067892 */ /* 0x000fc8000f8e8008 */
[----:B------:R-:W-:-:S09]  /*5340*/  UISETP.NE.AND UP0, UPT, UR6, UR7, UPT ;  /* 0x000000070600728c */ /* 0x000fd2000bf05270 */
[----:B------:R-:W-:Y:S05]  /*5350*/  BRA.U UP0, `(.L_x_60) ;  /* 0x00000001004c7547 */ /* 0x000fea000b800000 */
[----:B------:R-:W-:Y:S02]  /*5360*/  USHF.R.U32.HI UR6, URZ, 0x10, UR5 ;  /* 0x00000010ff067899 */ /* 0x000fe40008011605 */
[----:B------:R-:W-:-:S04]  /*5370*/  USHF.R.U32.HI UR7, URZ, 0x10, UR8 ;  /* 0x00000010ff077899 */ /* 0x000fc80008011608 */
[----:B------:R-:W-:-:S04]  /*5380*/  ULOP3.LUT UR7, UR7, UR6, URZ, 0xc0, !UPT ;  /* 0x0000000607077292 */ /* 0x000fc8000f8ec0ff */
[----:B------:R-:W-:-:S09]  /*5390*/  UISETP.NE.AND UP0, UPT, UR7, UR6, UPT ;  /* 0x000000060700728c */ /* 0x000fd2000bf05270 */
[----:B------:R-:W-:Y:S05]  /*53a0*/  BRA.U UP0, `(.L_x_61) ;  /* 0x00000001002c7547 */ /* 0x000fea000b800000 */
[----:B------:R-:W1:Y:S01]  /*53b0*/  S2R R4, SR_LANEID ;  /* 0x0000000000047919 */ /* 0x000e620000000000 */
[----:B------:R-:W-:-:S03]  /*53c0*/  ULOP3.LUT UR6, URZ, UR5, URZ, 0x33, !UPT ;  /* 0x00000005ff067292 */ /* 0x000fc6000f8e33ff */
[----:B------:R-:W-:Y:S02]  /*53d0*/  VOTEU.ANY UR5, UPT, PT ;  /* 0x0000000000057886 */ /* 0x000fe400038e0100 */
[----:B------:R-:W-:Y:S01]  /*53e0*/  UFLO.U32 UR5, UR5 ;  /* 0x00000005000572bd */ /* 0x000fe200080e0000 */
[----:B------:R-:W-:-:S04]  /*53f0*/  IMAD.U32 R3, RZ, RZ, UR6 ;  /* 0x00000006ff037e24 */ /* 0x000fc8000f8e00ff */
[----:B------:R-:W2:Y:S02]  /*5400*/  REDUX UR7, R3 ;  /* 0x00000000030773c4 */ /* 0x000ea40000000000 */
[----:B------:R3:W-:Y:S01]  /*5410*/  UTCATOMSWS.AND URZ, UR6 ;  /* 0x0000000600ff79e3 */ /* 0x0007e20008000000 */
[----:B-1----:R-:W-:Y:S02]  /*5420*/  ISETP.EQ.U32.AND P0, PT, R4, UR5, PT ;  /* 0x0000000504007c0c */ /* 0x002fe4000bf02070 */
[----:B--2---:R-:W-:-:S11]  /*5430*/  MOV R4, UR7 ;  /* 0x0000000700047c02 */ /* 0x004fd60008000f00 */
[----:B------:R3:W-:Y:S01]  /*5440*/  @P0 ATOMS.AND RZ, [UR9], R4 ;  /* 0x00000004ffff098c */ /* 0x0007e2000a800009 */
[----:B------:R-:W-:Y:S05]  /*5450*/  BRA `(.L_x_62) ;  /* 0x0000000000147947 */ /* 0x000fea0003800000 */
.L_x_61:
[----:B------:R-:W-:Y:S02]  /*5460*/  MOV R4, 0x5480 ;  /* 0x0000548000047802 */ /* 0x000fe40000000f00 */
[----:B------:R-:W-:Y:S05]  /*5470*/  CALL.REL.NOINC `($__internal_0_$__cuda_sm10x_tcgen05_guardrail_trap_col_being_dealloced_not_returned_by_alloc) ;  /* 0x000000bc00107944 */ /* 0x000fea0003c00000 */
[----:B------:R-:W-:Y:S05]  /*5480*/  BRA `(.L_x_62) ;  /* 0x0000000000087947 */ /* 0x000fea0003800000 */
.L_x_60:
[----:B------:R-:W-:Y:S02]  /*5490*/  MOV R4, 0x54b0 ;  /* 0x000054b000047802 */ /* 0x000fe40000000f00 */
[----:B------:R-:W-:Y:S05]  /*54a0*/  CALL.REL.NOINC `($__internal_2_$__cuda_sm10x_tcgen05_guardrail_trap_unallocated_columns_being_dealloced) ;  /* 0x000000bc001c7944 */ /* 0x000fea0003c00000 */
.L_x_62:
[----:B------:R-:W-:Y:S01]  /*54b0*/  ELECT P0, URZ, PT ;  /* 0x0000000000ff782f */ /* 0x000fe20003800000 */
[----:B------:R-:W-:-:S12]  /*54c0*/  NOP ;  /* 0x0000000000007918 */ /* 0x000fd80000000000 */
[----:B------:R-:W-:Y:S05]  /*54d0*/  @!P0 BRA `(.L_x_63) ;  /* 0x0000000000208947 */ /* 0x000fea0003800000 */
[----:B---3--:R-:W-:Y:S02]  /*54e0*/  UMOV UR6, 0x20 ;  /* 0x0000002000067882 */ /* 0x008fe40000000000 */
[----:B------:R-:W-:-:S04]  /*54f0*/  UIADD3 UR6, UPT, UPT, -UR6, 0x100000, URZ ;  /* 0x0010000006067890 */ /* 0x000fc8000fffe1ff */
[----:B------:R-:W-:Y:S02]  /*5500*/  USHF.L.U32 UR7, UR6, 0xb, URZ ;  /* 0x0000000b06077899 */ /* 0x000fe400080006ff */
[----:B------:R-:W-:Y:S01]  /*5510*/  USHF.L.U32 UR6, UR6, 0x1, URZ ;  /* 0x0000000106067899 */ /* 0x000fe200080006ff */
[----:B------:R-:W1:Y:S11]  /*5520*/  FENCE.VIEW.ASYNC.S ;  /* 0x00000000000073c6 */ /* 0x000e760000000000 */
[----:B-1----:R1:W2:Y:S01]  /*5530*/  SYNCS.EXCH.64 URZ, [UR4+0x180], UR6 ;  /* 0x0001800604ff75b2 */ /* 0x0022a20008000100 */
[----:B------:R-:W-:Y:S05]  /*5540*/  BRA `(.L_x_63) ;  /* 0x0000000000047947 */ /* 0x000fea0003800000 */
.L_x_12:
[----:B------:R-:W-:Y:S01]  /*5550*/  NOP ;  /* 0x0000000000007918 */ /* 0x000fe20000000000 */
.L_x_63:
[----:B-1-3--:R-:W-:Y:S05]  /*5560*/  BSYNC.RECONVERGENT B1 ;  /* 0x0000000000017941 */ /* 0x00afea0003800200 */
.L_x_9:
[----:B------:R-:W-:Y:S01]  /*5570*/  UISETP.NE.AND UP0, UPT, UR63, 0xd, UPT ;  /* 0x0000000d3f00788c */ /* 0x000fe2000bf05270 */
[----:B------:R-:W-:-:S08]  /*5580*/  NOP ;  /* 0x0000000000007918 */ /* 0x000fd00000000000 */
[----:B------:R-:W-:Y:S05]  /*5590*/  BRA.U UP0, `(.L_x_64) ;  /* 0x0000000500b87547 */ /* 0x000fea000b800000 */
[----:B------:R-:W-:-:S08]  /*55a0*/  NOP ;  /* 0x0000000000007918 */ /* 0x000fd00000000000 */
[----:B------:R-:W1:-:S00]  /*55b0*/  USETMAXREG.DEALLOC.CTAPOOL 0x30 ;  /* 0x00000030000079c8 */ /* 0x000e4000080e0500 */
[----:B------:R-:W3:Y:S01]  /*55c0*/  S2UR UR11, SR_CTAID.X ;  /* 0x00000000000b79c3 */ /* 0x000ee20000002500 */
[----:B------:R-:W3:Y:S01]  /*55d0*/  LDCU UR4, c[0x0][0x640] ;  /* 0x0000c800ff0477ac */ /* 0x000ee20008000800 */
[----:B------:R-:W4:Y:S01]  /*55e0*/  LDCU.U8 UR8, c[0x0][0x644] ;  /* 0x0000c880ff0877ac */ /* 0x000f220008000000 */
[----:B------:R-:W5:Y:S01]  /*55f0*/  LDCU.U8 UR7, c[0x0][0x645] ;  /* 0x0000c8a0ff0777ac */ /* 0x000f620008000000 */
[----:B------:R-:W2:Y:S01]  /*5600*/  LDCU UR6, c[0x0][0x654] ;  /* 0x0000ca80ff0677ac */ /* 0x000ea20008000800 */
[----:B------:R-:W1:Y:S01]  /*5610*/  LDCU.U8 UR14, c[0x0][0x638] ;  /* 0x0000c700ff0e77ac */ /* 0x000e620008000000 */
[----:B------:R-:W1:Y:S01]  /*5620*/  LDCU.U8 UR15, c[0x0][0x650] ;  /* 0x0000ca00ff0f77ac */ /* 0x000e620008000000 */
[----:B---3--:R-:W-:Y:S01]  /*5630*/  UIMAD.WIDE.U32 UR4, UR11, UR4, URZ ;  /* 0x000000040b0472a5 */ /* 0x008fe2000f8e00ff */
[----:B------:R-:W3:Y:S03]  /*5640*/  LDCU.U8 UR12, c[0x0][0x639] ;  /* 0x0000c720ff0c77ac */ /* 0x000ee60008000000 */
[----:B------:R-:W-:Y:S01]  /*5650*/  UIADD3 UR4, UPT, UPT, -UR5, UR11, URZ ;  /* 0x0000000b05047290 */ /* 0x000fe2000fffe1ff */
[----:B------:R-:W3:Y:S03]  /*5660*/  LDCU.U8 UR13, c[0x0][0x651] ;  /* 0x0000ca20ff0d77ac */ /* 0x000ee60008000000 */
[----:B----4-:R-:W-:Y:S01]  /*5670*/  USHF.R.U32.HI UR4, URZ, UR8, UR4 ;  /* 0x00000008ff047299 */ /* 0x010fe20008011604 */
[----:B------:R-:W4:Y:S03]  /*5680*/  LDCU.64 UR8, c[0x0][0x630] ;  /* 0x0000c600ff0877ac */ /* 0x000f260008000a00 */
[----:B------:R-:W-:-:S04]  /*5690*/  UIADD3 UR4, UPT, UPT, UR5, UR4, URZ ;  /* 0x0000000405047290 */ /* 0x000fc8000fffe0ff */
[----:B-----5:R-:W-:Y:S01]  /*56a0*/  USHF.R.U32.HI UR10, URZ, UR7, UR4 ;  /* 0x00000007ff0a7299 */ /* 0x020fe20008011604 */
[----:B------:R-:W5:Y:S03]  /*56b0*/  LDCU UR7, c[0x0][0x63c] ;  /* 0x0000c780ff0777ac */ /* 0x000f660008000800 */
[----:B--2---:R-:W-:Y:S02]  /*56c0*/  UISETP.GE.AND UP0, UPT, UR10, UR6, UPT ;  /* 0x000000060a00728c */ /* 0x004fe4000bf06270 */
[----:B------:R-:W-:Y:S02]  /*56d0*/  UIADD3 UR4, UPT, UPT, -UR10, URZ, URZ ;  /* 0x000000ff0a047290 */ /* 0x000fe4000fffe1ff */
[----:B-1----:R-:W-:Y:S01]  /*56e0*/  USEL UR6, UR14, UR15, !UP0 ;  /* 0x0000000f0e067287 */ /* 0x002fe2000c000000 */
[----:B------:R-:W1:Y:S03]  /*56f0*/  LDCU.U8 UR15, c[0x0][0x62c] ;  /* 0x0000c580ff0f77ac */ /* 0x000e660008000000 */
[----:B------:R-:W-:-:S03]  /*5700*/  ULOP3.LUT UR6, UR6, 0xff, URZ, 0xc0, !UPT ;  /* 0x000000ff06067892 */ /* 0x000fc6000f8ec0ff */
[----:B----4-:R-:W2:Y:S01]  /*5710*/  @UP0 LDCU UR9, c[0x0][0x64c] ;  /* 0x0000c980ff0907ac */ /* 0x010ea20008000800 */
[----:B-----5:R-:W-:Y:S01]  /*5720*/  UIMAD UR7, UR4, UR7, UR11 ;  /* 0x00000007040772a4 */ /* 0x020fe2000f8e020b */
[----:B------:R-:W4:Y:S01]  /*5730*/  @UP0 LDCU UR8, c[0x0][0x648] ;  /* 0x0000c900ff0807ac */ /* 0x000f220008000800 */
[----:B------:R-:W5:Y:S02]  /*5740*/  LDCU.U8 UR14, c[0x0][0x62d] ;  /* 0x0000c5a0ff0e77ac */ /* 0x000f640008000000 */
[----:B--2---:R-:W-:Y:S02]  /*5750*/  UIMAD.WIDE.U32 UR4, UR7, UR9, URZ ;  /* 0x00000009070472a5 */ /* 0x004fe4000f8e00ff */
[----:B---3--:R-:W-:Y:S02]  /*5760*/  USEL UR9, UR12, UR13, !UP0 ;  /* 0x0000000d0c097287 */ /* 0x008fe4000c000000 */
[----:B------:R-:W-:Y:S01]  /*5770*/  UIADD3 UR4, UPT, UPT, UR7, -UR5, URZ ;  /* 0x8000000507047290 */ /* 0x000fe2000fffe0ff */
[----:B------:R-:W2:Y:S03]  /*5780*/  LDCU.64 UR12, c[0x0][0x620] ;  /* 0x0000c400ff0c77ac */ /* 0x000ea60008000a00 */
[----:B------:R-:W-:-:S02]  /*5790*/  USHF.R.U32.HI UR4, URZ, UR6, UR4 ;  /* 0x00000006ff047299 */ /* 0x000fc40008011604 */
[----:B------:R-:W-:Y:S02]  /*57a0*/  ULOP3.LUT UR6, UR9, 0xff, URZ, 0xc0, !UPT ;  /* 0x000000ff09067892 */ /* 0x000fe4000f8ec0ff */
[----:B------:R-:W-:Y:S01]  /*57b0*/  UIADD3 UR4, UPT, UPT, UR5, UR4, URZ ;  /* 0x0000000405047290 */ /* 0x000fe2000fffe0ff */
[----:B------:R-:W3:Y:S03]  /*57c0*/  LDCU UR5, c[0x0][0x628] ;  /* 0x0000c500ff0577ac */ /* 0x000ee60008000800 */
[----:B------:R-:W-:-:S04]  /*57d0*/  USHF.R.U32.HI UR9, URZ, UR6, UR4 ;  /* 0x00000006ff097299 */ /* 0x000fc80008011604 */
[----:B------:R-:W-:-:S04]  /*57e0*/  UIADD3 UR4, UPT, UPT, -UR9, URZ, URZ ;  /* 0x000000ff09047290 */ /* 0x000fc8000fffe1ff */
[----:B----4-:R-:W-:-:S04]  /*57f0*/  UIMAD UR4, UR8, UR4, UR7 ;  /* 0x00000004080472a4 */ /* 0x010fc8000f8e0207 */
[----:B--2---:R-:W-:-:S04]  /*5800*/  UIMAD UR6, UR10, UR12, UR4 ;  /* 0x0000000c0a0672a4 */ /* 0x004fc8000f8e0204 */
[----:B---3--:R-:W-:-:S07]  /*5810*/  UIMAD.WIDE.U32 UR4, UR6, UR5, URZ ;  /* 0x00000005060472a5 */ /* 0x008fce000f8e00ff */
[----:B------:R-:W-:Y:S02]  /*5820*/  UMOV UR4, UR5 ;  /* 0x0000000500047c82 */ /* 0x000fe40008000000 */
[----:B------:R-:W-:Y:S02]  /*5830*/  UIADD3 UR36, UPT, UPT, UR6, -UR4, URZ ;  /* 0x8000000406247290 */ /* 0x000fe4000fffe0ff */
[----:B------:R-:W2:Y:S02]  /*5840*/  LDCU UR5, c[0x0][0x60c] ;  /* 0x0000c180ff0577ac */ /* 0x000ea40008000800 */
[----:B-1----:R-:W-:-:S04]  /*5850*/  USHF.R.U32.HI UR36, URZ, UR15, UR36 ;  /* 0x0000000fff247299 */ /* 0x002fc80008011624 */
[----:B------:R-:W-:-:S04]  /*5860*/  UIADD3 UR36, UPT, UPT, UR4, UR36, URZ ;  /* 0x0000002404247290 */ /* 0x000fc8000fffe0ff */
[----:B-----5:R-:W-:-:S04]  /*5870*/  USHF.R.U32.HI UR36, URZ, UR14, UR36 ;  /* 0x0000000eff247299 */ /* 0x020fc80008011624 */
[----:B------:R-:W-:Y:S02]  /*5880*/  UIADD3 UR35, UPT, UPT, -UR36, URZ, URZ ;  /* 0x000000ff24237290 */ /* 0x000fe4000fffe1ff */
[----:B--2---:R-:W-:Y:S02]  /*5890*/  UISETP.GE.AND UP0, UPT, UR11, UR5, UPT ;  /* 0x000000050b00728c */ /* 0x004fe4000bf06270 */
[----:B------:R-:W-:-:S07]  /*58a0*/  UIMAD UR35, UR35, UR13, UR6 ;  /* 0x0000000d232372a4 */ /* 0x000fce000f8e0206 */
[----:B------:R-:W-:Y:S05]  /*58b0*/  BRA.U UP0, `(.L_x_64) ;  /* 0x0000000100f07547 */ /* 0x000fea000b800000 */
[----:B------:R-:W1:Y:S01]  /*58c0*/  S2UR UR4, SR_CgaCtaId ;  /* 0x00000000000479c3 */ /* 0x000e620000008800 */
[----:B------:R-:W-:Y:S01]  /*58d0*/  UMOV UR5, 0x400 ;  /* 0x0000040000057882 */ /* 0x000fe20000000000 */
[----:B------:R-:W2:Y:S01]  /*58e0*/  LDCU UR8, c[0x0][0x614] ;  /* 0x0000c280ff0877ac */ /* 0x000ea20008000800 */
[----:B------:R-:W3:Y:S05]  /*58f0*/  LDCU.64 UR6, c[0x0][0x348] ;  /* 0x00006900ff0677ac */ /* 0x000eea0008000a00 */
[----:B------:R-:W4:Y:S01]  /*5900*/  S2UR UR10, SR_CTAID.X ;  /* 0x00000000000a79c3 */ /* 0x000f220000002500 */
[----:B------:R-:W-:Y:S01]  /*5910*/  UMOV UR33, URZ ;  /* 0x000000ff00217c82 */ /* 0x000fe20008000000 */
[----:B------:R-:W-:Y:S01]  /*5920*/  UMOV UR17, 0x20 ;  /* 0x0000002000117882 */ /* 0x000fe20000000000 */
[----:B------:R-:W-:Y:S01]  /*5930*/  UMOV UR19, UR35 ;  /* 0x0000002300137c82 */ /* 0x000fe20008000000 */
[----:B------:R-:W-:Y:S01]  /*5940*/  UMOV UR20, UR36 ;  /* 0x0000002400147c82 */ /* 0x000fe20008000000 */
[----:B------:R-:W-:Y:S01]  /*5950*/  UMOV UR11, UR35 ;  /* 0x00000023000b7c82 */ /* 0x000fe20008000000 */
[----:B------:R-:W-:Y:S01]  /*5960*/  UMOV UR12, UR36 ;  /* 0x00000024000c7c82 */ /* 0x000fe20008000000 */
[----:B-1----:R-:W-:-:S02]  /*5970*/  ULEA UR4, UR4, UR5, 0x18 ;  /* 0x0000000504047291 */ /* 0x002fc4000f8ec0ff */
[----:B------:R-:W-:Y:S02]  /*5980*/  ULOP3.LUT UR5, URZ, UR9, URZ, 0x33, !UPT ;  /* 0x00000009ff057292 */ /* 0x000fe4000f8e33ff */
[----:B---3--:R-:W-:Y:S02]  /*5990*/  UIADD3 UR6, UP0, UPT, UR6, 0x200, URZ ;  /* 0x0000020006067890 */ /* 0x008fe4000ff1e0ff */
[----:B--2---:R-:W-:Y:S02]  /*59a0*/  UIADD3 UR5, UPT, UPT, UR5, UR8, URZ ;  /* 0x0000000805057290 */ /* 0x004fe4000fffe0ff */
[----:B----4-:R-:W-:Y:S01]  /*59b0*/  ULOP3.LUT UR10, UR10, 0x1, URZ, 0xc0, !UPT ;  /* 0x000000010a0a7892 */ /* 0x010fe2000f8ec0ff */
[----:B------:R-:W1:Y:S01]  /*59c0*/  SYNCS.PHASECHK.TRANS64.TRYWAIT P0, [UR4+0x140], RZ ;  /* 0x000140ffff0075a7 */ /* 0x000e620008001104 */
[----:B------:R-:W-:Y:S02]  /*59d0*/  UIADD3.X UR7, UPT, UPT, URZ, UR7, URZ, UP0, !UPT ;  /* 0x00000007ff077290 */ /* 0x000fe400087fe4ff */
[----:B------:R-:W-:-:S02]  /*59e0*/  ULEA UR5, UR5, UR10, 0x2 ;  /* 0x0000000a05057291 */ /* 0x000fc4000f8e10ff */
[----:B------:R-:W-:Y:S02]  /*59f0*/  UIADD3 UR32, UPT, UPT, UR4, 0xc00, URZ ;  /* 0x00000c0004207890 */ /* 0x000fe4000fffe0ff */
[----:B------:R-:W-:Y:S02]  /*5a00*/  USHF.L.U32 UR34, UR5, 0x7, URZ ;  /* 0x0000000705227899 */ /* 0x000fe400080006ff */
[----:B------:R-:W-:Y:S02]  /*5a10*/  UIADD3 UR16, UPT, UPT, UR4, 0x2c00, URZ ;  /* 0x00002c0004107890 */ /* 0x000fe4000fffe0ff */
[----:B------:R-:W-:Y:S01]  /*5a20*/  UIADD3 UR8, UPT, UPT, UR4, 0x4c00, URZ ;  /* 0x00004c0004087890 */ /* 0x000fe2000fffe0ff */
[----:B------:R-:W-:Y:S02]  /*5a30*/  UMOV UR9, 0x40 ;  /* 0x0000004000097882 */ /* 0x000fe40000000000 */
[----:B------:R-:W-:Y:S01]  /*5a40*/  UMOV UR18, UR34 ;  /* 0x0000002200127c82 */ /* 0x000fe20008000000 */
[----:B------:R-:W-:Y:S01]  /*5a50*/  UMOV UR10, UR34 ;  /* 0x00000022000a7c82 */ /* 0x000fe20008000000 */
[----:B-1----:R-:W-:Y:S07]  /*5a60*/  @!P0 BRA `(.L_x_65) ;  /* 0x000000ac00dc8947 */ /* 0x002fee0003800000 */
.L_x_149:
[----:B------:R-:W-:Y:S01]  /*5a70*/  UTMASTG.4D [UR32], [UR6], desc[URZ] ;  /* 0x0000ff20060073b5 */ /* 0x000fe20008019000 */
[----:B------:R-:W-:Y:S01]  /*5a80*/  UIADD3 UR26, UPT, UPT, UR34, 0x100, URZ ;  /* 0x00000100221a7890 */ /* 0x000fe2000fffe0ff */
[----:B------:R-:W-:Y:S01]  /*5a90*/  UMOV UR14, URZ ;  /* 0x000000ff000e7c82 */ /* 0x000fe20008000000 */
[----:B------:R-:W-:Y:S01]  /*5aa0*/  UMOV UR15, URZ ;  /* 0x000000ff000f7c82 */ /* 0x000fe20008000000 */
[----:B------:R-:W-:Y:S01]  /*5ab0*/  UMOV UR27, UR35 ;  /* 0x00000023001b7c82 */ /* 0x000fe20008000000 */
[----:B------:R-:W-:Y:S01]  /*5ac0*/  UMOV UR28, UR36 ;  /* 0x00000024001c7c82 */ /* 0x000fe20008000000 */
[----:B------:R-:W-:Y:S01]  /*5ad0*/  UIADD3 UR24, UPT, UPT, UR4, 0x6c00, URZ ;  /* 0x00006c0004187890 */ /* 0x000fe2000fffe0ff */
[----:B------:R2:W-:Y:S01]  /*5ae0*/  UTMASTG.4D [UR16], [UR6], desc[URZ] ;  /* 0x0000ff10060073b5 */ /* 0x0005e20008019000 */
[----:B------:R-:W-:Y:S01]  /*5af0*/  UMOV UR25, UR33 ;  /* 0x0000002100197c82 */ /* 0x000fe20008000000 */
[----:B------:R3:W-:Y:S01]  /*5b00*/  UTMASTG.4D [UR8], [UR6], desc[URZ] ;  /* 0x0000ff08060073b5 */ /* 0x0007e20008019000 */
[----:B------:R0:W-:Y:S01]  /*5b10*/  UTMACMDFLUSH ;  /* 0x00000000000079b7 */ /* 0x0001e20000000000 */
[----:B------:R-:W4:Y:S01]  /*5b20*/  SYNCS.PHASECHK.TRANS64.TRYWAIT P0, [UR4+0x148], RZ ;  /* 0x000148ffff0075a7 */ /* 0x000f220008001104 */
[----:B--2---:R-:W-:Y:S01]  /*5b30*/  UMOV UR17, 0x20 ;  /* 0x0000002000117882 */ /* 0x004fe20000000000 */
[----:B------:R-:W-:Y:S01]  /*5b40*/  UMOV UR19, UR35 ;  /* 0x0000002300137c82 */ /* 0x000fe20008000000 */
[----:B------:R-:W-:Y:S01]  /*5b50*/  UIADD3 UR16, UPT, UPT, UR4, 0x8c00, URZ ;  /* 0x00008c0004107890 */ /* 0x000fe2000fffe0ff */
[----:B------:R-:W-:Y:S01]  /*5b60*/  UMOV UR20, UR36 ;  /* 0x0000002400147c82 */ /* 0x000fe20008000000 */
[----:B------:R-:W-:Y:S01]  /*5b70*/  UMOV UR18, UR26 ;  /* 0x0000001a00127c82 */ /* 0x000fe20008000000 */
[----:B---3--:R-:W-:Y:S01]  /*5b80*/  UIADD3 UR8, UPT, UPT, UR4, 0xac00, URZ ;  /* 0x0000ac0004087890 */ /* 0x008fe2000fffe0ff */
[----:B------:R-:W-:Y:S01]  /*5b90*/  UMOV UR9, 0x40 ;  /* 0x0000004000097882 */ /* 0x000fe20000000000 */
[----:B------:R-:W-:Y:S01]  /*5ba0*/  UMOV UR11, UR35 ;  /* 0x00000023000b7c82 */ /* 0x000fe20008000000 */
[----:B------:R-:W-:Y:S01]  /*5bb0*/  UMOV UR12, UR36 ;  /* 0x00000024000c7c82 */ /* 0x000fe20008000000 */
[----:B----4-:R-:W-:Y:S08]  /*5bc0*/  @!P0 BRA `(.L_x_66) ;  /* 0x000000ac009c8947 */ /* 0x010ff00003800000 */
.L_x_151:
[----:B------:R3:W-:Y:S01]  /*5bd0*/  UTMASTG.4D [UR24], [UR6], desc[UR14] ;  /* 0x00000e18060073b5 */ /* 0x0007e20008019000 */
[----:B------:R-:W-:Y:S01]  /*5be0*/  UMOV UR10, UR26 ;  /* 0x0000001a000a7c82 */ /* 0x000fe20008000000 */
[----:B-1----:R-:W-:Y:S01]  /*5bf0*/  HFMA2 R3, -RZ, RZ, 0, 5.9604644775390625e-08 ;  /* 0x00000001ff037431 */ /* 0x002fe200000001ff */
[----:B------:R3:W-:Y:S01]  /*5c00*/  UTMASTG.4D [UR16], [UR6], desc[UR14] ;  /* 0x00000e10060073b5 */ /* 0x0007e20008019000 */
[----:B------:R3:W-:Y:S01]  /*5c10*/  UTMASTG.4D [UR8], [UR6], desc[UR14] ;  /* 0x00000e08060073b5 */ /* 0x0007e20008019000 */
[----:B------:R0:W-:Y:S01]  /*5c20*/  UTMACMDFLUSH ;  /* 0x00000000000079b7 */ /* 0x0001e20000000000 */
[----:B------:R-:W-:-:S04]  /*5c30*/  DEPBAR.LE SB0, 0x1 ;  /* 0x000080400000791a */ /* 0x000fc80000000000 */
[----:B------:R3:W-:Y:S01]  /*5c40*/  SYNCS.ARRIVE.TRANS64.ART0 RZ, [UR4+0x150], R3 ;  /* 0x00015003ffff79a7 */ /* 0x0007e20008500004 */
[----:B------:R-:W-:-:S04]  /*5c50*/  DEPBAR.LE SB0, 0x0 ;  /* 0x000080000000791a */ /* 0x000fc80000000000 */
[----:B------:R3:W-:Y:S01]  /*5c60*/  SYNCS.ARRIVE.TRANS64.ART0 RZ, [UR4+0x158], R3 ;  /* 0x00015803ffff79a7 */ /* 0x0007e20008500004 */
[----:B------:R-:W-:Y:S01]  /*5c70*/  NOP ;  /* 0x0000000000007918 */ /* 0x000fe20000000000 */
.L_x_64:
[----:B------:R-:W-:-:S09]  /*5c80*/  UISETP.GT.AND UP0, UPT, UR63, 0x7, UPT ;  /* 0x000000073f00788c */ /* 0x000fd2000bf04270 */
[----:B------:R-:W-:Y:S05]  /*5c90*/  BRA.U UP0, `(.L_x_67) ;  /* 0x0000007900007547 */ /* 0x000fea000b800000 */
[----:B------:R-:W-:Y:S01]  /*5ca0*/  NOP ;  /* 0x0000000000007918 */ /* 0x000fe20000000000 */
.L_x_68:
[----:B------:R-:W-:-:S08]  /*5cb0*/  NOP ;  /* 0x0000000000007918 */ /* 0x000fd00000000000 */
[----:B------:R-:W1:Y:S02]  /*5cc0*/  USETMAXREG.TRY_ALLOC.CTAPOOL UP0, 0xc0 ;  /* 0x000000c0000079c8 */ /* 0x000e640008000600 */
[----:B-1----:R-:W-:Y:S05]  /*5cd0*/  BRA.U !UP0, `(.L_x_68) ;  /* 0xfffffffd08f47547 */ /* 0x002fea000b83ffff */
[----:B------:R-:W1:Y:S01]  /*5ce0*/  S2UR UR5, SR_CTAID.X ;  /* 0x00000000000579c3 */ /* 0x000e620000002500 */
[----:B------:R-:W1:Y:S01]  /*5cf0*/  LDCU UR4, c[0x0][0x60c] ;  /* 0x0000c180ff0477ac */ /* 0x000e620008000800 */
[----:B---3--:R-:W-:Y:S01]  /*5d00*/  UMOV UR9, 0x1 ;  /* 0x0000000100097882 */ /* 0x008fe20000000000 */
[----:B-1----:R-:W-:-:S05]  /*5d10*/  UISETP.GE.AND UP0, UPT, UR5, UR4, UPT ;  /* 0x000000040500728c */ /* 0x002fca000bf06270 */
[----:B--2---:R-:W-:Y:S06]  /*5d20*/  BAR.SYNC.DEFER_BLOCKING 0x2, 0x1a0 ;  /* 0x0086800000007b1d */ /* 0x004fec0000010000 */
[----:B------:R-:W-:Y:S05]  /*5d30*/  BRA.U UP0, `(.L_x_69) ;  /* 0x0000007500a87547 */ /* 0x000fea000b800000 */
[----:B------:R-:W1:Y:S01]  /*5d40*/  S2UR UR4, SR_CgaCtaId ;  /* 0x00000000000479c3 */ /* 0x000e620000008800 */
[----:B------:R-:W-:Y:S01]  /*5d50*/  UISETP.GT.AND UP2, UPT, UR63, 0x3, UPT ;  /* 0x000000033f00788c */ /* 0x000fe2000bf44270 */
[----:B------:R-:W-:Y:S01]  /*5d60*/  HFMA2 R3, -RZ, RZ, -0.0 , 0 ;  /* 0x80000000ff037431 */ /* 0x000fe200000001ff */
[----:B------:R-:W-:Y:S01]  /*5d70*/  UMOV UR18, 0x400 ;  /* 0x0000040000127882 */ /* 0x000fe20000000000 */
[----:B------:R-:W2:Y:S04]  /*5d80*/  LDCU.U8 UR9, c[0x0][0x644] ;  /* 0x0000c880ff0977ac */ /* 0x000ea80008000000 */
[----:B------:R-:W3:Y:S01]  /*5d90*/  S2UR UR8, SR_CTAID.X ;  /* 0x00000000000879c3 */ /* 0x000ee20000002500 */
[----:B------:R-:W4:Y:S01]  /*5da0*/  LDCU.U8 UR7, c[0x0][0x645] ;  /* 0x0000c8a0ff0777ac */ /* 0x000f220008000000 */
[----:B------:R-:W5:Y:S01]  /*5db0*/  LDCU UR6, c[0x0][0x654] ;  /* 0x0000ca80ff0677ac */ /* 0x000f620008000800 */
[----:B------:R-:W2:Y:S01]  /*5dc0*/  LDCU UR22, c[0x0][0x38c] ;  /* 0x00007180ff1677ac */ /* 0x000ea20008000800 */
[----:B------:R-:W2:Y:S01]  /*5dd0*/  LDCU UR20, c[0x0][0x380] ;  /* 0x00007000ff1477ac */ /* 0x000ea20008000800 */
[----:B-1----:R-:W-:Y:S01]  /*5de0*/  ULEA UR18, UR4, UR18, 0x18 ;  /* 0x0000001204127291 */ /* 0x002fe2000f8ec0ff */
[----:B------:R-:W1:Y:S03]  /*5df0*/  LDCU UR4, c[0x0][0x640] ;  /* 0x0000c800ff0477ac */ /* 0x000e660008000800 */
[----:B------:R-:W-:-:S02]  /*5e00*/  UIADD3 UR21, UPT, UPT, UR18, 0x8, URZ ;  /* 0x0000000812157890 */ /* 0x000fc4000fffe0ff */
[----:B------:R-:W-:Y:S02]  /*5e10*/  @!UP2 UIADD3 UR21, UPT, UPT, UR18, URZ, URZ ;  /* 0x000000ff1215a290 */ /* 0x000fe4000fffe0ff */
[----:B---3--:R-:W-:Y:S02]  /*5e20*/  USHF.L.U32 UR12, UR8, 0x7, URZ ;  /* 0x00000007080c7899 */ /* 0x008fe400080006ff */
[----:B------:R-:W-:Y:S02]  /*5e30*/  UIADD3 UR14, UPT, UPT, UR21, 0xc0, URZ ;  /* 0x000000c0150e7890 */ /* 0x000fe4000fffe0ff */
[----:B------:R-:W-:-:S03]  /*5e40*/  UIADD3 UR13, UPT, UPT, UR21, 0x130, URZ ;  /* 0x00000130150d7890 */ /* 0x000fc6000fffe0ff */
[----:B------:R-:W3:Y:S01]  /*5e50*/  SYNCS.PHASECHK.TRANS64.TRYWAIT P0, [UR21+0x130], R3 ;  /* 0x00013003ff0075a7 */ /* 0x000ee20008001115 */
[----:B-1----:R-:W-:-:S04]  /*5e60*/  UIMAD.WIDE.U32 UR4, UR8, UR4, URZ ;  /* 0x00000004080472a5 */ /* 0x002fc8000f8e00ff */
[----:B------:R-:W-:-:S04]  /*5e70*/  UIADD3 UR4, UPT, UPT, -UR5, UR8, URZ ;  /* 0x0000000805047290 */ /* 0x000fc8000fffe1ff */
[----:B--2---:R-:W-:Y:S01]  /*5e80*/  USHF.R.U32.HI UR4, URZ, UR9, UR4 ;  /* 0x00000009ff047299 */ /* 0x004fe20008011604 */
[----:B------:R-:W1:Y:S03]  /*5e90*/  LDCU.U8 UR9, c[0x0][0x650] ;  /* 0x0000ca00ff0977ac */ /* 0x000e660008000000 */
[----:B------:R-:W-:Y:S01]  /*5ea0*/  UIADD3 UR4, UPT, UPT, UR5, UR4, URZ ;  /* 0x0000000405047290 */ /* 0x000fe2000fffe0ff */
[----:B------:R-:W2:Y:S03]  /*5eb0*/  LDCU UR5, c[0x0][0x634] ;  /* 0x0000c680ff0577ac */ /* 0x000ea60008000800 */
[----:B----4-:R-:W-:Y:S01]  /*5ec0*/  USHF.R.U32.HI UR4, URZ, UR7, UR4 ;  /* 0x00000007ff047299 */ /* 0x010fe20008011604 */
[----:B------:R-:W1:Y:S03]  /*5ed0*/  LDCU.U8 UR7, c[0x0][0x638] ;  /* 0x0000c700ff0777ac */ /* 0x000e660008000000 */
[----:B-----5:R-:W-:Y:S01]  /*5ee0*/  UISETP.GE.AND UP0, UPT, UR4, UR6, UPT ;  /* 0x000000060400728c */ /* 0x020fe2000bf06270 */
[----:B------:R-:W4:Y:S01]  /*5ef0*/  LDCU UR6, c[0x0][0x63c] ;  /* 0x0000c780ff0677ac */ /* 0x000f220008000800 */
[----:B------:R-:W-:-:S09]  /*5f00*/  UIADD3 UR4, UPT, UPT, -UR4, URZ, URZ ;  /* 0x000000ff04047290 */ /* 0x000fd2000fffe1ff */
[----:B--2---:R-:W2:Y:S01]  /*5f10*/  @UP0 LDCU UR5, c[0x0][0x64c] ;  /* 0x0000c980ff0507ac */ /* 0x004ea20008000800 */
[----:B-1----:R-:W-:Y:S02]  /*5f20*/  USEL UR7, UR7, UR9, !UP0 ;  /* 0x0000000907077287 */ /* 0x002fe4000c000000 */
[----:B----4-:R-:W-:Y:S01]  /*5f30*/  UIMAD UR6, UR4, UR6, UR8 ;  /* 0x00000006040672a4 */ /* 0x010fe2000f8e0208 */
[----:B--23--:R-:W-:Y:S11]  /*5f40*/  @!P0 BRA `(.L_x_70) ;  /* 0x000000a800d48947 */ /* 0x00cff60003800000 */
.L_x_153:
[----:B------:R-:W2:Y:S01]  /*5f50*/  SYNCS.PHASECHK.TRANS64.TRYWAIT P0, [UR14], RZ ;  /* 0x000000ffff0075a7 */ /* 0x000ea2000800110e */
[----:B------:R-:W3:Y:S01]  /*5f60*/  LDCU.U8 UR8, c[0x0][0x639] ;  /* 0x0000c720ff0877ac */ /* 0x000ee20008000000 */
[----:B-1----:R-:W-:Y:S01]  /*5f70*/  IMAD.U32 R3, RZ, RZ, UR12 ;  /* 0x0000000cff037e24 */ /* 0x002fe2000f8e00ff */
[C---:B------:R-:W-:Y:S01]  /*5f80*/  LOP3.LUT R4, R2.reuse, 0x7f, RZ, 0xc0, !PT ;  /* 0x0000007f02047812 */ /* 0x040fe200078ec0ff */
[----:B------:R-:W-:Y:S01]  /*5f90*/  IMAD.U32 R84, R2, 0x10000, RZ ;  /* 0x0001000002547824 */ /* 0x000fe200078e00ff */
[----:B------:R-:W3:Y:S01]  /*5fa0*/  LDCU.U8 UR9, c[0x0][0x651] ;  /* 0x0000ca20ff0977ac */ /* 0x000ee20008000000 */
[----:B------:R-:W-:Y:S02]  /*5fb0*/  MOV R36, UR20 ;  /* 0x0000001400247c02 */ /* 0x000fe40008000f00 */
[----:B------:R-:W-:Y:S01]  /*5fc0*/  LOP3.LUT R4, R4, 0x80, R3, 0xf8, !PT ;  /* 0x0000008004047812 */ /* 0x000fe200078ef803 */
[----:B------:R-:W-:Y:S01]  /*5fd0*/  UIMAD.WIDE.U32 UR4, UR6, UR5, URZ ;  /* 0x00000005060472a5 */ /* 0x000fe2000f8e00ff */
[----:B------:R-:W1:Y:S01]  /*5fe0*/  LDCU UR15, c[0x0][0x614] ;  /* 0x0000c280ff0f77ac */ /* 0x000e620008000800 */
[----:B------:R-:W-:-:S02]  /*5ff0*/  ULOP3.LUT UR7, UR7, 0xff, URZ, 0xc0, !UPT ;  /* 0x000000ff07077892 */ /* 0x000fc4000f8ec0ff */
[----:B------:R-:W-:Y:S01]  /*6000*/  UIADD3 UR4, UPT, UPT, UR6, -UR5, URZ ;  /* 0x8000000506047290 */ /* 0x000fe2000fffe0ff */
[----:B------:R-:W-:Y:S01]  /*6010*/  UMOV UR24, 0x0 ;  /* 0x0000000000187882 */ /* 0x000fe20000000000 */
[----:B------:R-:W-:Y:S02]  /*6020*/  UMOV UR25, 0x1 ;  /* 0x0000000100197882 */ /* 0x000fe40000000000 */
[----:B------:R-:W-:Y:S02]  /*6030*/  USHF.R.U32.HI UR4, URZ, UR7, UR4 ;  /* 0x00000007ff047299 */ /* 0x000fe40008011604 */
[----:B---3--:R-:W-:Y:S02]  /*6040*/  USEL UR6, UR8, UR9, !UP0 ;  /* 0x0000000908067287 */ /* 0x008fe4000c000000 */
[----:B------:R-:W-:Y:S02]  /*6050*/  UIADD3 UR4, UPT, UPT, UR5, UR4, URZ ;  /* 0x0000000405047290 */ /* 0x000fe4000fffe0ff */
[----:B------:R-:W-:-:S02]  /*6060*/  ULOP3.LUT UR6, UR6, 0xff, URZ, 0xc0, !UPT ;  /* 0x000000ff06067892 */ /* 0x000fc4000f8ec0ff */
[----:B------:R-:W-:Y:S02]  /*6070*/  UIADD3 UR7, UPT, UPT, UR22, -UR20, URZ ;  /* 0x8000001416077290 */ /* 0x000fe4000fffe0ff */
[----:B------:R-:W-:Y:S02]  /*6080*/  USHF.R.U32.HI UR10, URZ, UR6, UR4 ;  /* 0x00000006ff0a7299 */ /* 0x000fe40008011604 */
[----:B------:R-:W-:Y:S02]  /*6090*/  UIADD3 UR9, UPT, UPT, UR22, -0x1, URZ ;  /* 0xffffffff16097890 */ /* 0x000fe4000fffe0ff */
[----:B-1----:R-:W-:Y:S02]  /*60a0*/  UIADD3 UR4, UPT, UPT, -UR10, UR15, URZ ;  /* 0x0000000f0a047290 */ /* 0x002fe4000fffe1ff */
[----:B------:R-:W-:Y:S02]  /*60b0*/  UIADD3 UR5, UPT, UPT, -UR22, URZ, URZ ;  /* 0x000000ff16057290 */ /* 0x000fe4000fffe1ff */
[----:B------:R-:W-:-:S02]  /*60c0*/  ULEA UR8, UR4, UR7, 0x8 ;  /* 0x0000000704087291 */ /* 0x000fc4000f8e40ff */
[----:B------:R-:W-:Y:S02]  /*60d0*/  USHF.R.S32.HI UR4, URZ, 0x1f, UR9 ;  /* 0x0000001fff047899 */ /* 0x000fe40008011409 */
[----:B------:R-:W-:Y:S02]  /*60e0*/  USHF.R.S32.HI UR5, URZ, 0x1f, UR5 ;  /* 0x0000001fff057899 */ /* 0x000fe40008011405 */
[----:B------:R-:W-:Y:S02]  /*60f0*/  UIADD3 UR6, UPT, UPT, -UR8, URZ, URZ ;  /* 0x000000ff08067290 */ /* 0x000fe4000fffe1ff */
[----:B------:R-:W-:Y:S02]  /*6100*/  ULEA.HI UR9, UR4, UR9, URZ, 0x7 ;  /* 0x0000000904097291 */ /* 0x000fe4000f8f38ff */
[----:B------:R-:W-:Y:S02]  /*6110*/  ULEA.HI UR7, UR5, -UR22, URZ, 0x7 ;  /* 0x8000001605077291 */ /* 0x000fe4000f8f38ff */
[----:B------:R-:W-:-:S02]  /*6120*/  USHF.R.S32.HI UR4, URZ, 0x1f, UR6 ;  /* 0x0000001fff047899 */ /* 0x000fc40008011406 */
[----:B------:R-:W-:Y:S02]  /*6130*/  UIADD3 UR5, UPT, UPT, UR8, -0x1, URZ ;  /* 0xffffffff08057890 */ /* 0x000fe4000fffe0ff */
[----:B------:R-:W-:Y:S02]  /*6140*/  UISETP.GT.AND UP0, UPT, UR22, URZ, UPT ;  /* 0x000000ff1600728c */ /* 0x000fe4000bf04270 */
[----:B------:R-:W-:Y:S02]  /*6150*/  ULEA.HI UR4, UR4, -UR8, URZ, 0x7 ;  /* 0x8000000804047291 */ /* 0x000fe4000f8f38ff */
[----:B------:R-:W-:Y:S02]  /*6160*/  USHF.R.S32.HI UR6, URZ, 0x1f, UR5 ;  /* 0x0000001fff067899 */ /* 0x000fe40008011405 */
[----:B------:R-:W-:Y:S02]  /*6170*/  USHF.R.S32.HI UR4, URZ, 0x7, UR4 ;  /* 0x00000007ff047899 */ /* 0x000fe40008011404 */
[----:B------:R-:W-:-:S02]  /*6180*/  USHF.R.S32.HI UR7, URZ, 0x7, UR7 ;  /* 0x00000007ff077899 */ /* 0x000fc40008011407 */
[----:B------:R-:W-:Y:S02]  /*6190*/  UISETP.GT.AND UP1, UPT, UR8, URZ, UPT ;  /* 0x000000ff0800728c */ /* 0x000fe4000bf24270 */
[----:B------:R-:W-:Y:S02]  /*61a0*/  ULEA.HI UR5, UR6, UR5, URZ, 0x7 ;  /* 0x0000000506057291 */ /* 0x000fe4000f8f38ff */
[----:B------:R-:W-:Y:S02]  /*61b0*/  UIADD3 UR6, UPT, UPT, -UR4, URZ, URZ ;  /* 0x000000ff04067290 */ /* 0x000fe4000fffe1ff */
[----:B------:R-:W-:Y:S02]  /*61c0*/  @UP0 UIMAD.WIDE UR16, UR9, 0x2000000, UR24 ;  /* 0x02000000091008a5 */ /* 0x000fe4000f8e0218 */
[----:B------:R-:W-:Y:S02]  /*61d0*/  ULEA.HI.SX32 UR5, UR5, 0x1, 0x19 ;  /* 0x0000000105057891 */ /* 0x000fe4000f8fcaff */
[----:B------:R-:W-:-:S02]  /*61e0*/  UIADD3 UR4, UPT, UPT, -UR7, URZ, URZ ;  /* 0x000000ff07047290 */ /* 0x000fc4000fffe1ff */
[----:B------:R-:W-:-:S03]  /*61f0*/  USEL UR7, URZ, 0x100, !UP2 ;  /* 0x00000100ff077887 */ /* 0x000fc6000d000000 */
[----:B------:R-:W-:Y:S01]  /*6200*/  @!UP1 UMOV UR5, UR6 ;  /* 0x0000000600059c82 */ /* 0x000fe20008000000 */
[----:B------:R-:W-:Y:S01]  /*6210*/  USEL UR6, URZ, 0x80, !UP2 ;  /* 0x00000080ff067887 */ /* 0x000fe2000d000000 */
[----:B------:R-:W-:Y:S01]  /*6220*/  @UP0 UMOV UR4, UR17 ;  /* 0x0000001100040c82 */ /* 0x000fe20008000000 */
[----:B------:R-:W-:Y:S01]  /*6230*/  LOP3.LUT R4, R4, UR7, RZ, 0xfc, !PT ;  /* 0x0000000704047c12 */ /* 0x000fe2000f8efcff */
[----:B------:R-:W-:-:S03]  /*6240*/  UISETP.LT.AND UP0, UPT, UR5, UR4, UPT ;  /* 0x000000040500728c */ /* 0x000fc6000bf01270 */
[----:B------:R-:W-:Y:S01]  /*6250*/  IMAD.U32 R85, RZ, RZ, UR6 ;  /* 0x00000006ff557e24 */ /* 0x000fe2000f8e00ff */
[----:B------:R-:W-:Y:S02]  /*6260*/  USEL UR11, UR5, UR4, UP0 ;  /* 0x00000004050b7287 */ /* 0x000fe40008000000 */
[----:B------:R-:W-:Y:S02]  /*6270*/  ULOP3.LUT UR4, URZ, UR10, URZ, 0x33, !UPT ;  /* 0x0000000aff047292 */ /* 0x000fe4000f8e33ff */
[----:B------:R-:W-:Y:S01]  /*6280*/  LOP3.LUT R84, R85, 0x600000, R84, 0xf8, !PT ;  /* 0x0060000055547812 */ /* 0x000fe200078ef854 */
[----:B------:R-:W-:Y:S02]  /*6290*/  UIADD3 UR19, UPT, UPT, UR11, -0x1, URZ ;  /* 0xffffffff0b137890 */ /* 0x000fe4000fffe0ff */
[----:B------:R-:W-:Y:S01]  /*62a0*/  UIADD3 UR4, UPT, UPT, UR4, UR15, URZ ;  /* 0x0000000f04047290 */ /* 0x000fe2000fffe0ff */
[----:B------:R-:W-:Y:S01]  /*62b0*/  R2UR UR6, R84 ;  /* 0x00000000540672ca */ /* 0x000fe200000e0000 */
[----:B------:R-:W-:-:S04]  /*62c0*/  UISETP.LT.AND UP0, UPT, URZ, UR19, UPT ;  /* 0x00000013ff00728c */ /* 0x000fc8000bf01270 */
[----:B------:R-:W-:Y:S01]  /*62d0*/  USEL UR5, URZ, UR19, !UP0 ;  /* 0x00000013ff057287 */ /* 0x000fe2000c000000 */
[----:B------:R-:W-:-:S03]  /*62e0*/  MOV R3, UR4 ;  /* 0x0000000400037c02 */ /* 0x000fc60008000f00 */
[----:B------:R-:W-:Y:S02]  /*62f0*/  UIMAD UR4, UR5, -0x80, UR22 ;  /* 0xffffff80050478a4 */ /* 0x000fe4000f8e0216 */
[----:B------:R-:W-:Y:S01]  /*6300*/  IMAD R166, R3, 0x200, R4 ;  /* 0x0000020003a67824 */ /* 0x000fe200078e0204 */
[----:B--2---:R-:W-:Y:S09]  /*6310*/  @!P0 BRA `(.L_x_71) ;  /* 0x000000a800008947 */ /* 0x004ff20003800000 */
.L_x_155:
[----:B-1----:R-:W-:Y:S01]  /*6320*/  IMAD.U32 R3, RZ, RZ, UR4 ;  /* 0x00000004ff037e24 */ /* 0x002fe2000f8e00ff */
[----:B------:R-:W-:Y:S01]  /*6330*/  IADD3 R36, PT, PT, -R36, UR4, R166 ;  /* 0x0000000424247c10 */ /* 0x000fe2000fffe1a6 */
[----:B------:R-:W1:Y:S01]  /*6340*/  LDTM.x32 R4, tmem[UR6] ;  /* 0x00000006000479ee */ /* 0x000e6200082c0000 */
[----:B------:R-:W-:Y:S01]  /*6350*/  LOP3.LUT R86, R84, 0x20, RZ, 0xfc, !PT ;  /* 0x0000002054567812 */ /* 0x000fe200078efcff */
[----:B------:R-:W2:Y:S01]  /*6360*/  LDCU UR6, c[0x0][0x600] ;  /* 0x0000c000ff0677ac */ /* 0x000ea20008000800 */
[----:B------:R-:W-:Y:S02]  /*6370*/  VIADDMNMX R3, R36, 0x1, R3, PT ;  /* 0x0000000124037846 */ /* 0x000fe40003800103 */
[----:B------:R-:W-:Y:S02]  /*6380*/  R2UR UR4, R86 ;  /* 0x00000000560472ca */ /* 0x000fe400000e0000 */
[C---:B------:R-:W-:Y:S01]  /*6390*/  LOP3.LUT R87, R84.reuse, 0x40, RZ, 0xfc, !PT ;  /* 0x0000004054577812 */ /* 0x040fe200078efcff */
[----:B------:R-:W-:Y:S01]  /*63a0*/  IMAD.MOV R89, RZ, RZ, -R3 ;  /* 0x000000ffff597224 */ /* 0x000fe200078e0a03 */
[----:B------:R-:W-:Y:S01]  /*63b0*/  LOP3.LUT R88, R84, 0x60, RZ, 0xfc, !PT ;  /* 0x0000006054587812 */ /* 0x000fe200078efcff */
[----:B------:R-:W-:Y:S01]  /*63c0*/  IMAD.MOV.U32 R3, RZ, RZ, -0x1 ;  /* 0xffffffffff037424 */ /* 0x000fe200078e00ff */
[----:B------:R-:W-:-:S02]  /*63d0*/  R2UR UR7, R0 ;  /* 0x00000000000772ca */ /* 0x000fc400000e0000 */
[C---:B------:R-:W-:Y:S02]  /*63e0*/  VIADDMNMX R36, R89.reuse, 0x20, RZ, !PT ;  /* 0x0000002059247846 */ /* 0x040fe400078001ff */
[----:B------:R-:W-:Y:S02]  /*63f0*/  VIADDMNMX R142, R89, 0x80, RZ, !PT ;  /* 0x00000080598e7846 */ /* 0x000fe400078001ff */
[----:B------:R-:W-:Y:S01]  /*6400*/  SHF.R.U32.HI R36, RZ, R36, R3 ;  /* 0x00000024ff247219 */ /* 0x000fe20000011603 */
[----:B------:R-:W3:Y:S01]  /*6410*/  LDTM.x32 R52, tmem[UR4] ;  /* 0x00000004003479ee */ /* 0x000ee200082c0000 */
[----:B------:R-:W-:Y:S02]  /*6420*/  R2UR UR4, R87 ;  /* 0x00000000570472ca */ /* 0x000fe400000e0000 */
[----:B------:R-:W-:-:S05]  /*6430*/  R2P PR, R36, 0x7e ;  /* 0x0000007e24007804 */ /* 0x000fca0000000000 */
[----:B-1----:R-:W-:Y:S02]  /*6440*/  SEL R101, R5, 0xff800000, P1 ;  /* 0xff80000005657807 */ /* 0x002fe40000800000 */
[----:B------:R-:W-:Y:S02]  /*6450*/  SEL R90, R6, 0xff800000, P2 ;  /* 0xff800000065a7807 */ /* 0x000fe40001000000 */
[----:B------:R-:W-:Y:S02]  /*6460*/  SEL R91, R7, 0xff800000, P3 ;  /* 0xff800000075b7807 */ /* 0x000fe40001800000 */
[----:B------:R-:W-:Y:S02]  /*6470*/  SEL R92, R8, 0xff800000, P4 ;  /* 0xff800000085c7807 */ /* 0x000fe40002000000 */
[----:B------:R-:W-:Y:S02]  /*6480*/  SEL R93, R9, 0xff800000, P5 ;  /* 0xff800000095d7807 */ /* 0x000fe40002800000 */
[----:B------:R-:W-:-:S02]  /*6490*/  SEL R104, R10, 0xff800000, P6 ;  /* 0xff8000000a687807 */ /* 0x000fc40003000000 */
[C---:B------:R-:W-:Y:S02]  /*64a0*/  R2P PR, R36.reuse.B1, 0x7f ;  /* 0x0000007f24007804 */ /* 0x040fe40000001000 */
[----:B------:R-:W-:Y:S02]  /*64b0*/  LOP3.LUT R5, R36, 0x1, RZ, 0xc0, !PT ;  /* 0x0000000124057812 */ /* 0x000fe400078ec0ff */
[----:B------:R-:W-:Y:S02]  /*64c0*/  VIADDMNMX R6, R89, 0x60, RZ, !PT ;  /* 0x0000006059067846 */ /* 0x000fe400078001ff */
[----:B------:R-:W-:Y:S02]  /*64d0*/  SEL R94, R12, 0xff800000, P0 ;  /* 0xff8000000c5e7807 */ /* 0x000fe40000000000 */
[----:B------:R-:W-:Y:S02]  /*64e0*/  SEL R95, R13, 0xff800000, P1 ;  /* 0xff8000000d5f7807 */ /* 0x000fe40000800000 */
[----:B------:R-:W-:-:S02]  /*64f0*/  SEL R96, R14, 0xff800000, P2 ;  /* 0xff8000000e607807 */ /* 0x000fc40001000000 */
[----:B------:R-:W-:Y:S02]  /*6500*/  SEL R97, R15, 0xff800000, P3 ;  /* 0xff8000000f617807 */ /* 0x000fe40001800000 */
[----:B------:R-:W-:Y:S02]  /*6510*/  SEL R98, R16, 0xff800000, P4 ;  /* 0xff80000010627807 */ /* 0x000fe40002000000 */
[----:B------:R-:W-:Y:S02]  /*6520*/  SEL R99, R17, 0xff800000, P5 ;  /* 0xff80000011637807 */ /* 0x000fe40002800000 */
[----:B------:R-:W-:Y:S02]  /*6530*/  SEL R110, R18, 0xff800000, P6 ;  /* 0xff800000126e7807 */ /* 0x000fe40003000000 */
[----:B------:R-:W-:Y:S02]  /*6540*/  R2P PR, R36.B2, 0x7f ;  /* 0x0000007f24007804 */ /* 0x000fe40000002000 */
[----:B------:R-:W-:-:S03]  /*6550*/  SHF.R.U32.HI R143, RZ, R6, R3 ;  /* 0x00000006ff8f7219 */ /* 0x000fc60000011603 */
[----:B------:R-:W-:Y:S02]  /*6560*/  SEL R102, R20, 0xff800000, P0 ;  /* 0xff80000014667807 */ /* 0x000fe40000000000 */
[----:B------:R-:W-:Y:S02]  /*6570*/  SEL R103, R21, 0xff800000, P1 ;  /* 0xff80000015677807 */ /* 0x000fe40000800000 */
[----:B------:R-:W-:Y:S02]  /*6580*/  SEL R106, R22, 0xff800000, P2 ;  /* 0xff800000166a7807 */ /* 0x000fe40001000000 */
[----:B------:R-:W-:Y:S02]  /*6590*/  SEL R107, R23, 0xff800000, P3 ;  /* 0xff800000176b7807 */ /* 0x000fe40001800000 */
[----:B------:R-:W-:Y:S02]  /*65a0*/  SEL R108, R24, 0xff800000, P4 ;  /* 0xff800000186c7807 */ /* 0x000fe40002000000 */
[----:B------:R-:W-:-:S02]  /*65b0*/  SEL R109, R25, 0xff800000, P5 ;  /* 0xff800000196d7807 */ /* 0x000fc40002800000 */
[----:B------:R-:W-:Y:S02]  /*65c0*/  SEL R114, R26, 0xff800000, P6 ;  /* 0xff8000001a727807 */ /* 0x000fe40003000000 */
[----:B------:R-:W-:-:S05]  /*65d0*/  R2P PR, R36.B3, 0x7f ;  /* 0x0000007f24007804 */ /* 0x000fca0000003000 */
[----:B------:R-:W-:Y:S02]  /*65e0*/  SEL R112, R28, 0xff800000, P0 ;  /* 0xff8000001c707807 */ /* 0x000fe40000000000 */
[----:B------:R-:W-:Y:S02]  /*65f0*/  ISETP.NE.U32.AND P0, PT, R5, 0x1, PT ;  /* 0x000000010500780c */ /* 0x000fe40003f05070 */
[----:B------:R-:W-:Y:S02]  /*6600*/  SEL R113, R29, 0xff800000, P1 ;  /* 0xff8000001d717807 */ /* 0x000fe40000800000 */
[----:B------:R-:W-:Y:S02]  /*6610*/  LOP3.LUT P1, RZ, R36, 0x80, RZ, 0xc0, !PT ;  /* 0x0000008024ff7812 */ /* 0x000fe4000782c0ff */
[----:B------:R-:W-:Y:S02]  /*6620*/  SEL R100, R4, 0xff800000, !P0 ;  /* 0xff80000004647807 */ /* 0x000fe40004000000 */
[----:B------:R-:W-:-:S02]  /*6630*/  LOP3.LUT P0, RZ, R36, 0x8000, RZ, 0xc0, !PT ;  /* 0x0000800024ff7812 */ /* 0x000fc4000780c0ff */
[----:B------:R-:W-:Y:S02]  /*6640*/  VIADDMNMX R4, R89, 0x40, RZ, !PT ;  /* 0x0000004059047846 */ /* 0x000fe400078001ff */
[----:B------:R-:W-:Y:S02]  /*6650*/  SEL R105, R11, 0xff800000, P1 ;  /* 0xff8000000b697807 */ /* 0x000fe40000800000 */
[C---:B------:R-:W-:Y:S02]  /*6660*/  LOP3.LUT P1, RZ, R36.reuse, 0x800000, RZ, 0xc0, !PT ;  /* 0x0080000024ff7812 */ /* 0x040fe4000782c0ff */
[----:B------:R-:W-:Y:S02]  /*6670*/  SEL R111, R19, 0xff800000, P0 ;  /* 0xff800000136f7807 */ /* 0x000fe40000000000 */
[----:B------:R-:W-:Y:S02]  /*6680*/  ISETP.GT.AND P0, PT, R36, -0x1, PT ;  /* 0xffffffff2400780c */ /* 0x000fe40003f04270 */
[----:B------:R-:W-:-:S02]  /*6690*/  SHF.R.U32.HI R4, RZ, R4, R3 ;  /* 0x00000004ff047219 */ /* 0x000fc40000011603 */
[----:B------:R-:W-:Y:S02]  /*66a0*/  SEL R115, R27, 0xff800000, P1 ;  /* 0xff8000001b737807 */ /* 0x000fe40000800000 */
[----:B------:R-:W-:Y:S02]  /*66b0*/  SEL R116, R30, 0xff800000, P2 ;  /* 0xff8000001e747807 */ /* 0x000fe40001000000 */
[----:B------:R-:W-:Y:S02]  /*66c0*/  SEL R117, R31, 0xff800000, P3 ;  /* 0xff8000001f757807 */ /* 0x000fe40001800000 */
[----:B------:R-:W-:Y:S02]  /*66d0*/  SEL R118, R32, 0xff800000, P4 ;  /* 0xff80000020767807 */ /* 0x000fe40002000000 */
[----:B------:R-:W-:Y:S02]  /*66e0*/  SEL R119, R33, 0xff800000, P5 ;  /* 0xff80000021777807 */ /* 0x000fe40002800000 */
[----:B------:R-:W-:-:S02]  /*66f0*/  SEL R120, R34, 0xff800000, P6 ;  /* 0xff80000022787807 */ /* 0x000fc40003000000 */
[----:B------:R-:W-:Y:S02]  /*6700*/  R2P PR, R4, 0x7e ;  /* 0x0000007e04007804 */ /* 0x000fe40000000000 */
[----:B------:R-:W-:Y:S02]  /*6710*/  SEL R121, R35, 0xff800000, !P0 ;  /* 0xff80000023797807 */ /* 0x000fe40004000000 */
[----:B------:R-:W1:Y:S01]  /*6720*/  LDTM.x32 R20, tmem[UR4] ;  /* 0x00000004001479ee */ /* 0x000e6200082c0000 */
[----:B---3--:R-:W-:Y:S02]  /*6730*/  SEL R53, R53, 0xff800000, P1 ;  /* 0xff80000035357807 */ /* 0x008fe40000800000 */
[----:B------:R-:W-:Y:S02]  /*6740*/  SEL R54, R54, 0xff800000, P2 ;  /* 0xff80000036367807 */ /* 0x000fe40001000000 */
[----:B------:R-:W-:Y:S02]  /*6750*/  SEL R55, R55, 0xff800000, P3 ;  /* 0xff80000037377807 */ /* 0x000fe40001800000 */
[----:B------:R-:W-:-:S02]  /*6760*/  SEL R56, R56, 0xff800000, P4 ;  /* 0xff80000038387807 */ /* 0x000fc40002000000 */
[----:B------:R-:W-:Y:S02]  /*6770*/  SEL R57, R57, 0xff800000, P5 ;  /* 0xff80000039397807 */ /* 0x000fe40002800000 */
[----:B------:R-:W-:Y:S02]  /*6780*/  SEL R58, R58, 0xff800000, P6 ;  /* 0xff8000003a3a7807 */ /* 0x000fe40003000000 */
[C---:B------:R-:W-:Y:S02]  /*6790*/  R2P PR, R4.reuse.B1, 0x7f ;  /* 0x0000007f04007804 */ /* 0x040fe40000001000 */
[----:B------:R-:W-:Y:S02]  /*67a0*/  LOP3.LUT R5, R4, 0x1, RZ, 0xc0, !PT ;  /* 0x0000000104057812 */ /* 0x000fe400078ec0ff */
[----:B------:R-:W-:Y:S02]  /*67b0*/  R2UR UR4, R88 ;  /* 0x00000000580472ca */ /* 0x000fe400000e0000 */
[----:B------:R-:W-:-:S02]  /*67c0*/  SEL R60, R60, 0xff800000, P0 ;  /* 0xff8000003c3c7807 */ /* 0x000fc40000000000 */
[----:B------:R-:W-:Y:S02]  /*67d0*/  SEL R61, R61, 0xff800000, P1 ;  /* 0xff8000003d3d7807 */ /* 0x000fe40000800000 */
[----:B------:R-:W-:Y:S02]  /*67e0*/  SEL R62, R62, 0xff800000, P2 ;  /* 0xff8000003e3e7807 */ /* 0x000fe40001000000 */
[----:B------:R-:W-:Y:S02]  /*67f0*/  SEL R63, R63, 0xff800000, P3 ;  /* 0xff8000003f3f7807 */ /* 0x000fe40001800000 */
[----:B------:R-:W-:Y:S02]  /*6800*/  SEL R64, R64, 0xff800000, P4 ;  /* 0xff80000040407807 */ /* 0x000fe40002000000 */
[----:B------:R-:W-:Y:S02]  /*6810*/  SEL R65, R65, 0xff800000, P5 ;  /* 0xff80000041417807 */ /* 0x000fe40002800000 */
[----:B------:R-:W-:-:S02]  /*6820*/  SEL R122, R66, 0xff800000, P6 ;  /* 0xff800000427a7807 */ /* 0x000fc40003000000 */
[----:B------:R-:W-:Y:S02]  /*6830*/  R2P PR, R4.B2, 0x7f ;  /* 0x0000007f04007804 */ /* 0x000fe40000002000 */
[----:B------:R-:W-:Y:S02]  /*6840*/  SHF.R.U32.HI R3, RZ, R142, R3 ;  /* 0x0000008eff037219 */ /* 0x000fe40000011603 */
[----:B------:R-:W-:Y:S02]  /*6850*/  LOP3.LUT R89, R84, 0x50, RZ, 0xfc, !PT ;  /* 0x0000005054597812 */ /* 0x000fe400078efcff */
[----:B------:R-:W-:Y:S02]  /*6860*/  SEL R68, R68, 0xff800000, P0 ;  /* 0xff80000044447807 */ /* 0x000fe40000000000 */
[----:B------:R-:W-:Y:S02]  /*6870*/  SEL R69, R69, 0xff800000, P1 ;  /* 0xff80000045457807 */ /* 0x000fe40000800000 */
[----:B------:R-:W-:-:S02]  /*6880*/  SEL R70, R70, 0xff800000, P2 ;  /* 0xff80000046467807 */ /* 0x000fc40001000000 */
[----:B------:R-:W-:Y:S02]  /*6890*/  SEL R71, R71, 0xff800000, P3 ;  /* 0xff80000047477807 */ /* 0x000fe40001800000 */
[----:B------:R-:W-:Y:S02]  /*68a0*/  SEL R72, R72, 0xff800000, P4 ;  /* 0xff80000048487807 */ /* 0x000fe40002000000 */
[----:B------:R-:W-:Y:S02]  /*68b0*/  SEL R73, R73, 0xff800000, P5 ;  /* 0xff80000049497807 */ /* 0x000fe40002800000 */
        /* <DEDUP_REMOVED lines=8> */
[----:B------:R-:W-:Y:S02]  /*6940*/  SEL R59, R59, 0xff800000, P1 ;  /* 0xff8000003b3b7807 */ /* 0x000fe40000800000 */
[C---:B------:R-:W-:Y:S02]  /*6950*/  LOP3.LUT P1, RZ, R4.reuse, 0x800000, RZ, 0xc0, !PT ;  /* 0x0080000004ff7812 */ /* 0x040fe4000782c0ff */
[----:B------:R-:W-:Y:S02]  /*6960*/  SEL R123, R67, 0xff800000, P0 ;  /* 0xff800000437b7807 */ /* 0x000fe40000000000 */
[----:B------:R-:W-:Y:S02]  /*6970*/  ISETP.GT.AND P0, PT, R4, -0x1, PT ;  /* 0xffffffff0400780c */ /* 0x000fe40003f04270 */
[----:B------:R-:W-:Y:S02]  /*6980*/  SEL R125, R75, 0xff800000, P1 ;  /* 0xff8000004b7d7807 */ /* 0x000fe40000800000 */
[----:B------:R-:W-:-:S02]  /*6990*/  SEL R130, R78, 0xff800000, P2 ;  /* 0xff8000004e827807 */ /* 0x000fc40001000000 */
[----:B------:R-:W-:Y:S02]  /*69a0*/  SEL R131, R79, 0xff800000, P3 ;  /* 0xff8000004f837807 */ /* 0x000fe40001800000 */
[----:B------:R-:W-:Y:S02]  /*69b0*/  SEL R132, R80, 0xff800000, P4 ;  /* 0xff80000050847807 */ /* 0x000fe40002000000 */
[----:B------:R-:W-:Y:S02]  /*69c0*/  SEL R133, R81, 0xff800000, P5 ;  /* 0xff80000051857807 */ /* 0x000fe40002800000 */
[----:B------:R-:W-:Y:S02]  /*69d0*/  SEL R136, R82, 0xff800000, P6 ;  /* 0xff80000052887807 */ /* 0x000fe40003000000 */
[----:B------:R-:W-:Y:S02]  /*69e0*/  R2P PR, R143, 0x7e ;  /* 0x0000007e8f007804 */ /* 0x000fe40000000000 */
[----:B------:R-:W-:-:S02]  /*69f0*/  SEL R137, R83, 0xff800000, !P0 ;  /* 0xff80000053897807 */ /* 0x000fc40004000000 */
[----:B------:R-:W-:Y:S02]  /*6a00*/  LOP3.LUT R4, R143, 0x1, RZ, 0xc0, !PT ;  /* 0x000000018f047812 */ /* 0x000fe400078ec0ff */
[----:B-1----:R-:W-:Y:S02]  /*6a10*/  SEL R81, R21, 0xff800000, P1 ;  /* 0xff80000015517807 */ /* 0x002fe40000800000 */
[----:B------:R-:W-:Y:S02]  /*6a20*/  SEL R66, R22, 0xff800000, P2 ;  /* 0xff80000016427807 */ /* 0x000fe40001000000 */
[----:B------:R-:W-:Y:S02]  /*6a30*/  SEL R67, R23, 0xff800000, P3 ;  /* 0xff80000017437807 */ /* 0x000fe40001800000 */
[----:B------:R-:W-:Y:S02]  /*6a40*/  SEL R74, R24, 0xff800000, P4 ;  /* 0xff800000184a7807 */ /* 0x000fe40002000000 */
[----:B------:R-:W-:-:S02]  /*6a50*/  SEL R75, R25, 0xff800000, P5 ;  /* 0xff800000194b7807 */ /* 0x000fc40002800000 */
[----:B------:R-:W-:Y:S02]  /*6a60*/  SEL R126, R26, 0xff800000, P6 ;  /* 0xff8000001a7e7807 */ /* 0x000fe40003000000 */
[----:B------:R-:W-:-:S05]  /*6a70*/  R2P PR, R143.B1, 0x7f ;  /* 0x0000007f8f007804 */ /* 0x000fca0000001000 */
        /* <DEDUP_REMOVED lines=11> */
[----:B------:R-:W-:Y:S02]  /*6b30*/  SEL R80, R20, 0xff800000, !P0 ;  /* 0xff80000014507807 */ /* 0x000fe40004000000 */
[----:B------:R-:W-:Y:S02]  /*6b40*/  LOP3.LUT P0, RZ, R143, 0x80, RZ, 0xc0, !PT ;  /* 0x000000808fff7812 */ /* 0x000fe4000780c0ff */
[----:B------:R-:W-:-:S02]  /*6b50*/  SEL R138, R38, 0xff800000, P2 ;  /* 0xff800000268a7807 */ /* 0x000fc40001000000 */
[----:B------:R-:W-:Y:S02]  /*6b60*/  SEL R127, R27, 0xff800000, P0 ;  /* 0xff8000001b7f7807 */ /* 0x000fe40000000000 */
[----:B------:R-:W-:Y:S02]  /*6b70*/  LOP3.LUT P0, RZ, R143, 0x8000, RZ, 0xc0, !PT ;  /* 0x000080008fff7812 */ /* 0x000fe4000780c0ff */
[----:B------:R-:W-:Y:S02]  /*6b80*/  SEL R139, R39, 0xff800000, P3 ;  /* 0xff800000278b7807 */ /* 0x000fe40001800000 */
[----:B------:R-:W-:Y:S02]  /*6b90*/  SEL R135, R35, 0xff800000, P0 ;  /* 0xff80000023877807 */ /* 0x000fe40000000000 */
[----:B------:R-:W1:Y:S01]  /*6ba0*/  LDTM.x32 R4, tmem[UR4] ;  /* 0x00000004000479ee */ /* 0x000e6200082c0000 */
[----:B------:R-:W-:Y:S01]  /*6bb0*/  LOP3.LUT P0, RZ, R143, 0x800000, RZ, 0xc0, !PT ;  /* 0x008000008fff7812 */ /* 0x000fe2000780c0ff */
[----:B------:R-:W-:Y:S01]  /*6bc0*/  USHF.R.S32.HI UR4, URZ, 0x1f, UR63 ;  /* 0x0000001fff047899 */ /* 0x000fe2000801143f */
[----:B------:R-:W-:-:S02]  /*6bd0*/  SEL R140, R40, 0xff800000, P4 ;  /* 0xff800000288c7807 */ /* 0x000fc40002000000 */
[----:B------:R-:W-:Y:S01]  /*6be0*/  SEL R43, R43, 0xff800000, P0 ;  /* 0xff8000002b2b7807 */ /* 0x000fe20000000000 */
[----:B------:R-:W-:Y:S01]  /*6bf0*/  ULEA.HI UR4, UR4, UR63, URZ, 0x2 ;  /* 0x0000003f04047291 */ /* 0x000fe2000f8f10ff */
[----:B------:R-:W-:Y:S02]  /*6c00*/  SEL R141, R41, 0xff800000, P5 ;  /* 0xff800000298d7807 */ /* 0x000fe40002800000 */
[----:B------:R-:W-:Y:S01]  /*6c10*/  SEL R42, R42, 0xff800000, P6 ;  /* 0xff8000002a2a7807 */ /* 0x000fe20003000000 */
[----:B------:R-:W-:Y:S01]  /*6c20*/  ULOP3.LUT UR4, UR4, 0xfffffffc, URZ, 0xc0, !UPT ;  /* 0xfffffffc04047892 */ /* 0x000fe2000f8ec0ff */
[----:B------:R-:W-:-:S03]  /*6c30*/  R2P PR, R143.B3, 0x7f ;  /* 0x0000007f8f007804 */ /* 0x000fc60000003000 */
[----:B------:R-:W-:Y:S02]  /*6c40*/  UIADD3 UR5, UPT, UPT, UR63, -UR4, URZ ;  /* 0x800000043f057290 */ /* 0x000fe4000fffe0ff */
[----:B------:R-:W-:Y:S02]  /*6c50*/  SEL R142, R44, 0xff800000, P0 ;  /* 0xff8000002c8e7807 */ /* 0x000fe40000000000 */
[----:B------:R-:W-:Y:S01]  /*6c60*/  ISETP.GT.AND P0, PT, R143, -0x1, PT ;  /* 0xffffffff8f00780c */ /* 0x000fe20003f04270 */
[----:B------:R-:W-:Y:S01]  /*6c70*/  UIADD3 UR4, UPT, UPT, UR5, 0x4, URZ ;  /* 0x0000000405047890 */ /* 0x000fe2000fffe0ff */
[----:B------:R-:W-:Y:S01]  /*6c80*/  SEL R143, R45, 0xff800000, P1 ;  /* 0xff8000002d8f7807 */ /* 0x000fe20000800000 */
[----:B------:R-:W-:Y:S01]  /*6c90*/  @!UP2 UIADD3 UR4, UPT, UPT, UR5, URZ, URZ ;  /* 0x000000ff0504a290 */ /* 0x000fe2000fffe0ff */
[----:B------:R-:W-:Y:S02]  /*6ca0*/  SEL R146, R46, 0xff800000, P2 ;  /* 0xff8000002e927807 */ /* 0x000fe40001000000 */
[----:B------:R-:W-:Y:S01]  /*6cb0*/  SEL R147, R47, 0xff800000, P3 ;  /* 0xff8000002f937807 */ /* 0x000fe20001800000 */
[----:B------:R-:W-:Y:S01]  /*6cc0*/  UIADD3 UR5, UPT, UPT, UR4, 0x3, URZ ;  /* 0x0000000304057890 */ /* 0x000fe2000fffe0ff */
[----:B------:R-:W-:-:S02]  /*6cd0*/  SEL R148, R48, 0xff800000, P4 ;  /* 0xff80000030947807 */ /* 0x000fc40002000000 */
[----:B------:R-:W-:Y:S02]  /*6ce0*/  SEL R149, R49, 0xff800000, P5 ;  /* 0xff80000031957807 */ /* 0x000fe40002800000 */
[----:B------:R-:W-:Y:S02]  /*6cf0*/  SEL R152, R50, 0xff800000, P6 ;  /* 0xff80000032987807 */ /* 0x000fe40003000000 */
[----:B------:R-:W-:Y:S02]  /*6d00*/  R2P PR, R3, 0x7e ;  /* 0x0000007e03007804 */ /* 0x000fe40000000000 */
[----:B------:R-:W-:Y:S02]  /*6d10*/  SEL R153, R51, 0xff800000, !P0 ;  /* 0xff80000033997807 */ /* 0x000fe40004000000 */
[----:B------:R-:W-:Y:S02]  /*6d20*/  R2UR UR4, R87 ;  /* 0x00000000570472ca */ /* 0x000fe400000e0000 */
[----:B-1----:R-:W-:-:S02]  /*6d30*/  SEL R47, R5, 0xff800000, P1 ;  /* 0xff800000052f7807 */ /* 0x002fc40000800000 */
[----:B------:R-:W-:Y:S02]  /*6d40*/  SEL R38, R6, 0xff800000, P2 ;  /* 0xff80000006267807 */ /* 0x000fe40001000000 */
[----:B------:R-:W-:Y:S02]  /*6d50*/  SEL R39, R7, 0xff800000, P3 ;  /* 0xff80000007277807 */ /* 0x000fe40001800000 */
[----:B------:R-:W-:Y:S02]  /*6d60*/  SEL R40, R8, 0xff800000, P4 ;  /* 0xff80000008287807 */ /* 0x000fe40002000000 */
[----:B------:R-:W-:Y:S02]  /*6d70*/  SEL R41, R9, 0xff800000, P5 ;  /* 0xff80000009297807 */ /* 0x000fe40002800000 */
[----:B------:R-:W-:Y:S02]  /*6d80*/  SEL R50, R10, 0xff800000, P6 ;  /* 0xff8000000a327807 */ /* 0x000fe40003000000 */
[----:B------:R-:W-:-:S02]  /*6d90*/  R2P PR, R3.B1, 0x7f ;  /* 0x0000007f03007804 */ /* 0x000fc40000001000 */
[----:B------:R-:W-:Y:S02]  /*6da0*/  LOP3.LUT R5, R3, 0x1, RZ, 0xc0, !PT ;  /* 0x0000000103057812 */ /* 0x000fe400078ec0ff */
[----:B------:R-:W-:Y:S02]  /*6db0*/  FMNMX R6, R100, R101, !PT ;  /* 0x0000006564067209 */ /* 0x000fe40007800000 */
[----:B------:R-:W-:Y:S02]  /*6dc0*/  SEL R44, R12, 0xff800000, P0 ;  /* 0xff8000000c2c7807 */ /* 0x000fe40000000000 */
[----:B------:R-:W-:Y:S02]  /*6dd0*/  SEL R45, R13, 0xff800000, P1 ;  /* 0xff8000000d2d7807 */ /* 0x000fe40000800000 */
[----:B------:R-:W-:Y:S02]  /*6de0*/  SEL R48, R14, 0xff800000, P2 ;  /* 0xff8000000e307807 */ /* 0x000fe40001000000 */
[----:B------:R-:W-:-:S02]  /*6df0*/  SEL R49, R15, 0xff800000, P3 ;  /* 0xff8000000f317807 */ /* 0x000fc40001800000 */
[----:B------:R-:W-:Y:S02]  /*6e00*/  SEL R144, R16, 0xff800000, P4 ;  /* 0xff80000010907807 */ /* 0x000fe40002000000 */
[----:B------:R-:W-:Y:S02]  /*6e10*/  SEL R145, R17, 0xff800000, P5 ;  /* 0xff80000011917807 */ /* 0x000fe40002800000 */
[----:B------:R-:W-:Y:S02]  /*6e20*/  SEL R150, R18, 0xff800000, P6 ;  /* 0xff80000012967807 */ /* 0x000fe40003000000 */
[----:B------:R-:W-:Y:S02]  /*6e30*/  R2P PR, R3.B2, 0x7f ;  /* 0x0000007f03007804 */ /* 0x000fe40000002000 */
[----:B------:R-:W-:-:S03]  /*6e40*/  FMNMX3 R6, R6, R94, R95, !PT ;  /* 0x0000005e06067276 */ /* 0x000fc6000780005f */
        /* <DEDUP_REMOVED lines=10> */
[----:B------:R-:W-:Y:S02]  /*6ef0*/  LOP3.LUT P0, RZ, R3, 0x800000, RZ, 0xc0, !PT ;  /* 0x0080000003ff7812 */ /* 0x000fe4000780c0ff */
[----:B------:R-:W-:-:S02]  /*6f00*/  SEL R156, R24, 0xff800000, P4 ;  /* 0xff800000189c7807 */ /* 0x000fc40002000000 */
[----:B------:R-:W-:Y:S02]  /*6f10*/  SEL R27, R27, 0xff800000, P0 ;  /* 0xff8000001b1b7807 */ /* 0x000fe40000000000 */
[----:B------:R-:W-:Y:S02]  /*6f20*/  SEL R157, R25, 0xff800000, P5 ;  /* 0xff800000199d7807 */ /* 0x000fe40002800000 */
[----:B------:R-:W-:Y:S02]  /*6f30*/  SEL R26, R26, 0xff800000, P6 ;  /* 0xff8000001a1a7807 */ /* 0x000fe40003000000 */
[----:B------:R-:W-:Y:S02]  /*6f40*/  R2P PR, R3.B3, 0x7f ;  /* 0x0000007f03007804 */ /* 0x000fe40000003000 */
[----:B------:R-:W-:Y:S02]  /*6f50*/  FMNMX R5, R90, R91, !PT ;  /* 0x0000005b5a057209 */ /* 0x000fe40007800000 */
[----:B------:R-:W-:-:S02]  /*6f60*/  FMNMX R4, R92, R93, !PT ;  /* 0x0000005d5c047209 */ /* 0x000fc40007800000 */
[----:B------:R-:W-:Y:S02]  /*6f70*/  SEL R158, R28, 0xff800000, P0 ;  /* 0xff8000001c9e7807 */ /* 0x000fe40000000000 */
[----:B------:R-:W-:Y:S02]  /*6f80*/  ISETP.GT.AND P0, PT, R3, -0x1, PT ;  /* 0xffffffff0300780c */ /* 0x000fe40003f04270 */
[----:B------:R-:W-:Y:S02]  /*6f90*/  FMNMX R3, R104, R105, !PT ;  /* 0x0000006968037209 */ /* 0x000fe40007800000 */
[----:B------:R-:W-:Y:S02]  /*6fa0*/  FMNMX3 R5, R5, R96, R97, !PT ;  /* 0x0000006005057276 */ /* 0x000fe40007800061 */
[----:B------:R-:W-:Y:S02]  /*6fb0*/  FMNMX3 R4, R4, R98, R99, !PT ;  /* 0x0000006204047276 */ /* 0x000fe40007800063 */
[----:B------:R-:W-:-:S02]  /*6fc0*/  FMNMX3 R3, R3, R110, R111, !PT ;  /* 0x0000006e03037276 */ /* 0x000fc4000780006f */
[----:B------:R-:W-:Y:S02]  /*6fd0*/  FMNMX3 R6, R6, R102, R103, !PT ;  /* 0x0000006606067276 */ /* 0x000fe40007800067 */
[----:B------:R-:W-:Y:S02]  /*6fe0*/  FMNMX3 R5, R5, R106, R107, !PT ;  /* 0x0000006a05057276 */ /* 0x000fe4000780006b */
[----:B------:R-:W-:Y:S02]  /*6ff0*/  FMNMX3 R4, R4, R108, R109, !PT ;  /* 0x0000006c04047276 */ /* 0x000fe4000780006d */
        /* <DEDUP_REMOVED lines=47> */
[----:B------:R-:W-:Y:S02]  /*72f0*/  SEL R159, R29, 0xff800000, P1 ;  /* 0xff8000001d9f7807 */ /* 0x000fe40000800000 */
[----:B------:R-:W-:Y:S02]  /*7300*/  SEL R160, R30, 0xff800000, P2 ;  /* 0xff8000001ea07807 */ /* 0x000fe40001000000 */
[----:B------:R-:W-:Y:S02]  /*7310*/  SEL R161, R31, 0xff800000, P3 ;  /* 0xff8000001fa17807 */ /* 0x000fe40001800000 */
[----:B------:R-:W-:-:S02]  /*7320*/  SEL R163, R35, 0xff800000, !P0 ;  /* 0xff80000023a37807 */ /* 0x000fc40004000000 */
[----:B------:R-:W-:Y:S02]  /*7330*/  SEL R164, R32, 0xff800000, P4 ;  /* 0xff80000020a47807 */ /* 0x000fe40002000000 */
[----:B------:R-:W-:Y:S02]  /*7340*/  SEL R165, R33, 0xff800000, P5 ;  /* 0xff80000021a57807 */ /* 0x000fe40002800000 */
[----:B------:R-:W-:Y:S02]  /*7350*/  FMNMX3 R6, R6, R158, R159, !PT ;  /* 0x0000009e06067276 */ /* 0x000fe4000780009f */
[----:B------:R-:W-:Y:S02]  /*7360*/  FMNMX3 R5, R5, R160, R161, !PT ;  /* 0x000000a005057276 */ /* 0x000fe400078000a1 */
[----:B------:R-:W-:Y:S02]  /*7370*/  SEL R162, R34, 0xff800000, P6 ;  /* 0xff80000022a27807 */ /* 0x000fe40003000000 */
[----:B------:R-:W-:-:S02]  /*7380*/  FMNMX3 R4, R4, R156, R157, !PT ;  /* 0x0000009c04047276 */ /* 0x000fc4000780009d */
[----:B------:R-:W-:Y:S02]  /*7390*/  FMNMX3 R3, R3, R26, R27, !PT ;  /* 0x0000001a03037276 */ /* 0x000fe4000780001b */
[----:B------:R-:W-:Y:S02]  /*73a0*/  FMNMX R5, R6, R5, !PT ;  /* 0x0000000506057209 */ /* 0x000fe40007800000 */
[----:B------:R-:W-:Y:S02]  /*73b0*/  FMNMX3 R4, R4, R164, R165, !PT ;  /* 0x000000a404047276 */ /* 0x000fe400078000a5 */
[----:B------:R-:W-:-:S04]  /*73c0*/  FMNMX3 R3, R3, R162, R163, !PT ;  /* 0x000000a203037276 */ /* 0x000fc800078000a3 */
[----:B------:R-:W-:-:S04]  /*73d0*/  FMNMX3 R167, R5, R4, R3, !PT ;  /* 0x0000000405a77276 */ /* 0x000fc80007800003 */
[----:B------:R-:W-:-:S04]  /*73e0*/  FSETP.NEU.AND P0, PT, R167, -INF , PT ;  /* 0xff800000a700780b */ /* 0x000fc80003f0d000 */
[----:B------:R-:W-:Y:S02]  /*73f0*/  FSEL R3, R167, RZ, P0 ;  /* 0x000000ffa7037208 */ /* 0x000fe40000000000 */
[----:B------:R-:W-:-:S03]  /*7400*/  ELECT P0, URZ, PT ;  /* 0x0000000000ff782f */ /* 0x000fc60003800000 */
[----:B--2---:R-:W-:Y:S01]  /*7410*/  FFMA R168, -R3, UR6, RZ ;  /* 0x0000000603a87c23 */ /* 0x004fe200080001ff */
[----:B------:R-:W-:-:S03]  /*7420*/  IMAD.U32 R3, RZ, RZ, UR5 ;  /* 0x00000005ff037e24 */ /* 0x000fc6000f8e00ff */
[--C-:B------:R-:W-:Y:S02]  /*7430*/  FFMA2 R24, R90.F32x2.HI_LO, UR6.F32, R168.reuse.F32 ;  /* 0x000000065a187c49 */ /* 0x100fe400092000a8 */
[--C-:B------:R-:W-:Y:S02]  /*7440*/  FFMA2 R32, R94.F32x2.HI_LO, UR6.F32, R168.reuse.F32 ;  /* 0x000000065e207c49 */ /* 0x100fe400092000a8 */
[--C-:B------:R-:W-:Y:S02]  /*7450*/  FFMA2 R34, R96.F32x2.HI_LO, UR6.F32, R168.reuse.F32 ;  /* 0x0000000660227c49 */ /* 0x100fe400092000a8 */
[--C-:B------:R-:W-:Y:S01]  /*7460*/  FFMA2 R90, R98.F32x2.HI_LO, UR6.F32, R168.reuse.F32 ;  /* 0x00000006625a7c49 */ /* 0x100fe200092000a8 */
[----:B------:R-:W-:Y:S01]  /*7470*/  MUFU.EX2 R24, R24 ;  /* 0x0000001800187308 */ /* 0x000fe20000000800 */
[--C-:B------:R-:W-:Y:S02]  /*7480*/  FFMA2 R22, R100.F32x2.HI_LO, UR6.F32, R168.reuse.F32 ;  /* 0x0000000664167c49 */ /* 0x100fe400092000a8 */
[----:B------:R-:W-:-:S02]  /*7490*/  FFMA2 R28, R92.F32x2.HI_LO, UR6.F32, R168.F32 ;  /* 0x000000065c1c7c49 */ /* 0x000fc400092000a8 */
[--C-:B------:R-:W-:Y:S02]  /*74a0*/  FFMA2 R30, R104.F32x2.HI_LO, UR6.F32, R168.reuse.F32 ;  /* 0x00000006681e7c49 */ /* 0x100fe400092000a8 */
[--C-:B------:R-:W-:Y:S01]  /*74b0*/  FFMA2 R94, R102.F32x2.HI_LO, UR6.F32, R168.reuse.F32 ;  /* 0x00000006665e7c49 */ /* 0x100fe200092000a8 */
[----:B------:R-:W-:Y:S01]  /*74c0*/  MUFU.EX2 R22, R22 ;  /* 0x0000001600167308 */ /* 0x000fe20000000800 */
[--C-:B------:R-:W-:Y:S02]  /*74d0*/  FFMA2 R96, R106.F32x2.HI_LO, UR6.F32, R168.reuse.F32 ;  /* 0x000000066a607c49 */ /* 0x100fe400092000a8 */
[--C-:B------:R-:W-:Y:S02]  /*74e0*/  FFMA2 R98, R108.F32x2.HI_LO, UR6.F32, R168.reuse.F32 ;  /* 0x000000066c627c49 */ /* 0x100fe400092000a8 */
[--C-:B------:R-:W-:Y:S02]  /*74f0*/  FFMA2 R92, R110.F32x2.HI_LO, UR6.F32, R168.reuse.F32 ;  /* 0x000000066e5c7c49 */ /* 0x100fe400092000a8 */
[--C-:B------:R-:W-:Y:S01]  /*7500*/  FFMA2 R100, R114.F32x2.HI_LO, UR6.F32, R168.reuse.F32 ;  /* 0x0000000672647c49 */ /* 0x100fe200092000a8 */
[----:B------:R-:W1:Y:S01]  /*7510*/  MUFU.EX2 R23, R23 ;  /* 0x0000001700177308 */ /* 0x000e620000000800 */
[----:B------:R-:W-:-:S02]  /*7520*/  FFMA2 R102, R112.F32x2.HI_LO, UR6.F32, R168.F32 ;  /* 0x0000000670667c49 */ /* 0x000fc400092000a8 */
[--C-:B------:R-:W-:Y:S02]  /*7530*/  FFMA2 R104, R116.F32x2.HI_LO, UR6.F32, R168.reuse.F32 ;  /* 0x0000000674687c49 */ /* 0x100fe400092000a8 */
[--C-:B------:R-:W-:Y:S02]  /*7540*/  FFMA2 R106, R118.F32x2.HI_LO, UR6.F32, R168.reuse.F32 ;  /* 0x00000006766a7c49 */ /* 0x100fe400092000a8 */
[--C-:B------:R-:W-:Y:S01]  /*7550*/  FFMA2 R108, R120.F32x2.HI_LO, UR6.F32, R168.reuse.F32 ;  /* 0x00000006786c7c49 */ /* 0x100fe200092000a8 */
[----:B------:R-:W2:Y:S01]  /*7560*/  MUFU.EX2 R25, R25 ;  /* 0x0000001900197308 */ /* 0x000ea20000000800 */
[--C-:B------:R-:W-:Y:S02]  /*7570*/  FFMA2 R52, R52.F32x2.HI_LO, UR6.F32, R168.reuse.F32 ;  /* 0x0000000634347c49 */ /* 0x100fe400092000a8 */
[--C-:B------:R-:W-:Y:S02]  /*7580*/  FFMA2 R54, R54.F32x2.HI_LO, UR6.F32, R168.reuse.F32 ;  /* 0x0000000636367c49 */ /* 0x100fe400092000a8 */
[----:B------:R-:W-:-:S02]  /*7590*/  FFMA2 R56, R56.F32x2.HI_LO, UR6.F32, R168.F32 ;  /* 0x0000000638387c49 */ /* 0x000fc400092000a8 */
[--C-:B------:R-:W-:Y:S01]  /*75a0*/  FFMA2 R58, R58.F32x2.HI_LO, UR6.F32, R168.reuse.F32 ;  /* 0x000000063a3a7c49 */ /* 0x100fe200092000a8 */
[----:B------:R-:W-:Y:S01]  /*75b0*/  MUFU.EX2 R28, R28 ;  /* 0x0000001c001c7308 */ /* 0x000fe20000000800 */
[--C-:B------:R-:W-:Y:S01]  /*75c0*/  FFMA2 R60, R60.F32x2.HI_LO, UR6.F32, R168.reuse.F32 ;  /* 0x000000063c3c7c49 */ /* 0x100fe200092000a8 */
[----:B-1----:R-:W-:Y:S01]  /*75d0*/  F2FP.BF16.F32.PACK_AB R4, R23, R22 ;  /* 0x000000161704723e */ /* 0x002fe200000010ff */
[--C-:B------:R-:W-:Y:S02]  /*75e0*/  FFMA2 R62, R62.F32x2.HI_LO, UR6.F32, R168.reuse.F32 ;  /* 0x000000063e3e7c49 */ /* 0x100fe400092000a8 */
[--C-:B------:R-:W-:Y:S02]  /*75f0*/  FFMA2 R64, R64.F32x2.HI_LO, UR6.F32, R168.reuse.F32 ;  /* 0x0000000640407c49 */ /* 0x100fe400092000a8 */
[--C-:B------:R-:W-:Y:S01]  /*7600*/  FFMA2 R110, R122.F32x2.HI_LO, UR6.F32, R168.reuse.F32 ;  /* 0x000000067a6e7c49 */ /* 0x100fe200092000a8 */
[----:B------:R-:W1:Y:S01]  /*7610*/  MUFU.EX2 R29, R29 ;  /* 0x0000001d001d7308 */ /* 0x000e620000000800 */
[--C-:B------:R-:W-:Y:S01]  /*7620*/  FFMA2 R68, R68.F32x2.HI_LO, UR6.F32, R168.reuse.F32 ;  /* 0x0000000644447c49 */ /* 0x100fe200092000a8 */
[----:B--2---:R-:W-:Y:S01]  /*7630*/  F2FP.BF16.F32.PACK_AB R5, R25, R24 ;  /* 0x000000181905723e */ /* 0x004fe200000010ff */
[----:B------:R-:W-:-:S02]  /*7640*/  FFMA2 R70, R70.F32x2.HI_LO, UR6.F32, R168.F32 ;  /* 0x0000000646467c49 */ /* 0x000fc400092000a8 */
[--C-:B------:R-:W-:Y:S02]  /*7650*/  FFMA2 R72, R72.F32x2.HI_LO, UR6.F32, R168.reuse.F32 ;  /* 0x0000000648487c49 */ /* 0x100fe400092000a8 */
[--C-:B------:R-:W-:Y:S01]  /*7660*/  FFMA2 R112, R124.F32x2.HI_LO, UR6.F32, R168.reuse.F32 ;  /* 0x000000067c707c49 */ /* 0x100fe200092000a8 */
[----:B------:R-:W-:Y:S01]  /*7670*/  MUFU.EX2 R30, R30 ;  /* 0x0000001e001e7308 */ /* 0x000fe20000000800 */
[--C-:B------:R-:W-:Y:S02]  /*7680*/  FFMA2 R76, R76.F32x2.HI_LO, UR6.F32, R168.reuse.F32 ;  /* 0x000000064c4c7c49 */ /* 0x100fe400092000a8 */
[--C-:B------:R-:W-:Y:S02]  /*7690*/  FFMA2 R114, R130.F32x2.HI_LO, UR6.F32, R168.reuse.F32 ;  /* 0x0000000682727c49 */ /* 0x100fe400092000a8 */
[--C-:B------:R-:W-:Y:S01]  /*76a0*/  FFMA2 R116, R132.F32x2.HI_LO, UR6.F32, R168.reuse.F32 ;  /* 0x0000000684747c49 */ /* 0x100fe200092000a8 */
[----:B------:R-:W-:Y:S01]  /*76b0*/  LOP3.LUT R133, R84, 0x70, RZ, 0xfc, !PT ;  /* 0x0000007054857812 */ /* 0x000fe200078efcff */
[--C-:B------:R-:W-:Y:S01]  /*76c0*/  FFMA2 R118, R136.F32x2.HI_LO, UR6.F32, R168.reuse.F32 ;  /* 0x0000000688767c49 */ /* 0x100fe200092000a8 */
[----:B------:R-:W2:Y:S01]  /*76d0*/  MUFU.EX2 R31, R31 ;  /* 0x0000001f001f7308 */ /* 0x000ea20000000800 */
[----:B-1----:R-:W-:Y:S01]  /*76e0*/  F2FP.BF16.F32.PACK_AB R6, R29, R28 ;  /* 0x0000001c1d06723e */ /* 0x002fe200000010ff */
[----:B------:R-:W-:-:S02]  /*76f0*/  FFMA2 R120, R126.F32x2.HI_LO, UR6.F32, R168.F32 ;  /* 0x000000067e787c49 */ /* 0x000fc400092000a8 */
[----:B------:R-:W-:Y:S02]  /*7700*/  IMAD.MOV.U32 R132, RZ, RZ, 0x1 ;  /* 0x00000001ff847424 */ /* 0x000fe400078e00ff */
[--C-:B------:R-:W-:Y:S02]  /*7710*/  FFMA2 R122, R128.F32x2.HI_LO, UR6.F32, R168.reuse.F32 ;  /* 0x00000006807a7c49 */ /* 0x100fe400092000a8 */
[--C-:B------:R-:W-:Y:S01]  /*7720*/  FFMA2 R124, R134.F32x2.HI_LO, UR6.F32, R168.reuse.F32 ;  /* 0x00000006867c7c49 */ /* 0x100fe200092000a8 */
[----:B------:R-:W-:Y:S01]  /*7730*/  MUFU.EX2 R32, R32 ;  /* 0x0000002000207308 */ /* 0x000fe20000000800 */
[--C-:B------:R-:W-:Y:S02]  /*7740*/  FFMA2 R126, R138.F32x2.HI_LO, UR6.F32, R168.reuse.F32 ;  /* 0x000000068a7e7c49 */ /* 0x100fe400092000a8 */
[--C-:B------:R-:W-:Y:S02]  /*7750*/  FFMA2 R80, R80.F32x2.HI_LO, UR6.F32, R168.reuse.F32 ;  /* 0x0000000650507c49 */ /* 0x100fe400092000a8 */
[----:B------:R-:W-:-:S02]  /*7760*/  FFMA2 R66, R66.F32x2.HI_LO, UR6.F32, R168.F32 ;  /* 0x0000000642427c49 */ /* 0x000fc400092000a8 */
[--C-:B------:R-:W-:Y:S01]  /*7770*/  FFMA2 R74, R74.F32x2.HI_LO, UR6.F32, R168.reuse.F32 ;  /* 0x000000064a4a7c49 */ /* 0x100fe200092000a8 */
[----:B------:R-:W1:Y:S01]  /*7780*/  MUFU.EX2 R33, R33 ;  /* 0x0000002100217308 */ /* 0x000e620000000800 */
[----:B--2---:R-:W-:Y:S01]  /*7790*/  F2FP.BF16.F32.PACK_AB R7, R31, R30 ;  /* 0x0000001e1f07723e */ /* 0x004fe200000010ff */
[--C-:B------:R-:W-:Y:S02]  /*77a0*/  FFMA2 R78, R78.F32x2.HI_LO, UR6.F32, R168.reuse.F32 ;  /* 0x000000064e4e7c49 */ /* 0x100fe400092000a8 */
[--C-:B------:R-:W-:Y:S02]  /*77b0*/  FFMA2 R82, R82.F32x2.HI_LO, UR6.F32, R168.reuse.F32 ;  /* 0x0000000652527c49 */ /* 0x100fe400092000a8 */
[--C-:B------:R-:W-:Y:S02]  /*77c0*/  FFMA2 R36, R36.F32x2.HI_LO, UR6.F32, R168.reuse.F32 ;  /* 0x0000000624247c49 */ /* 0x100fe400092000a8 */
[----:B------:R-:W-:Y:S01]  /*77d0*/  MUFU.EX2 R34, R34 ;  /* 0x0000002200227308 */ /* 0x000fe20000000800 */
[----:B------:R-:W-:-:S02]  /*77e0*/  FFMA2 R128, R140.F32x2.HI_LO, UR6.F32, R168.F32 ;  /* 0x000000068c807c49 */ /* 0x000fc400092000a8 */
[--C-:B------:R-:W-:Y:S02]  /*77f0*/  FFMA2 R42, R42.F32x2.HI_LO, UR6.F32, R168.reuse.F32 ;  /* 0x000000062a2a7c49 */ /* 0x100fe400092000a8 */
[--C-:B------:R-:W-:Y:S02]  /*7800*/  FFMA2 R130, R142.F32x2.HI_LO, UR6.F32, R168.reuse.F32 ;  /* 0x000000068e827c49 */ /* 0x100fe400092000a8 */
[--C-:B------:R-:W-:Y:S01]  /*7810*/  FFMA2 R134, R146.F32x2.HI_LO, UR6.F32, R168.reuse.F32 ;  /* 0x0000000692867c49 */ /* 0x100fe200092000a8 */
[----:B------:R-:W2:Y:S01]  /*7820*/  MUFU.EX2 R35, R35 ;  /* 0x0000002300237308 */ /* 0x000ea20000000800 */
[----:B-1----:R-:W-:Y:S01]  /*7830*/  F2FP.BF16.F32.PACK_AB R8, R33, R32 ;  /* 0x000000202108723e */ /* 0x002fe200000010ff */
[--C-:B------:R-:W-:Y:S02]  /*7840*/  FFMA2 R136, R148.F32x2.HI_LO, UR6.F32, R168.reuse.F32 ;  /* 0x0000000694887c49 */ /* 0x100fe400092000a8 */
[--C-:B------:R-:W-:Y:S02]  /*7850*/  FFMA2 R138, R152.F32x2.HI_LO, UR6.F32, R168.reuse.F32 ;  /* 0x00000006988a7c49 */ /* 0x100fe400092000a8 */
[----:B------:R-:W-:-:S02]  /*7860*/  FFMA2 R140, R144.F32x2.HI_LO, UR6.F32, R168.F32 ;  /* 0x00000006908c7c49 */ /* 0x000fc400092000a8 */
[----:B------:R-:W-:Y:S01]  /*7870*/  MUFU.EX2 R90, R90 ;  /* 0x0000005a005a7308 */ /* 0x000fe20000000800 */
[--C-:B------:R-:W-:Y:S02]  /*7880*/  FFMA2 R142, R150.F32x2.HI_LO, UR6.F32, R168.reuse.F32 ;  /* 0x00000006968e7c49 */ /* 0x100fe400092000a8 */
[--C-:B------:R-:W-:Y:S02]  /*7890*/  FFMA2 R144, R154.F32x2.HI_LO, UR6.F32, R168.reuse.F32 ;  /* 0x000000069a907c49 */ /* 0x100fe400092000a8 */
[--C-:B------:R-:W-:Y:S02]  /*78a0*/  FFMA2 R46, R46.F32x2.HI_LO, UR6.F32, R168.reuse.F32 ;  /* 0x000000062e2e7c49 */ /* 0x100fe400092000a8 */
[--C-:B------:R-:W-:Y:S01]  /*78b0*/  FFMA2 R38, R38.F32x2.HI_LO, UR6.F32, R168.reuse.F32 ;  /* 0x0000000626267c49 */ /* 0x100fe200092000a8 */
[----:B------:R-:W1:Y:S01]  /*78c0*/  MUFU.EX2 R91, R91 ;  /* 0x0000005b005b7308 */ /* 0x000e620000000800 */
[----:B--2---:R-:W-:Y:S01]  /*78d0*/  F2FP.BF16.F32.PACK_AB R9, R35, R34 ;  /* 0x000000222309723e */ /* 0x004fe200000010ff */
[----:B------:R-:W-:-:S02]  /*78e0*/  FFMA2 R40, R40.F32x2.HI_LO, UR6.F32, R168.F32 ;  /* 0x0000000628287c49 */ /* 0x000fc400092000a8 */
[--C-:B------:R-:W-:Y:S02]  /*78f0*/  FFMA2 R50, R50.F32x2.HI_LO, UR6.F32, R168.reuse.F32 ;  /* 0x0000000632327c49 */ /* 0x100fe400092000a8 */
[--C-:B------:R-:W-:Y:S02]  /*7900*/  FFMA2 R44, R44.F32x2.HI_LO, UR6.F32, R168.reuse.F32 ;  /* 0x000000062c2c7c49 */ /* 0x100fe400092000a8 */
[----:B------:R-:W-:Y:S01]  /*7910*/  MUFU.EX2 R92, R92 ;  /* 0x0000005c005c7308 */ /* 0x000fe20000000800 */
[--C-:B------:R-:W-:Y:S02]  /*7920*/  FFMA2 R48, R48.F32x2.HI_LO, UR6.F32, R168.reuse.F32 ;  /* 0x0000000630307c49 */ /* 0x100fe400092000a8 */
[--C-:B------:R-:W-:Y:S02]  /*7930*/  FFMA2 R20, R20.F32x2.HI_LO, UR6.F32, R168.reuse.F32 ;  /* 0x0000000614147c49 */ /* 0x100fe400092000a8 */
[--C-:B------:R-:W-:Y:S02]  /*7940*/  FFMA2 R146, R156.F32x2.HI_LO, UR6.F32, R168.reuse.F32 ;  /* 0x000000069c927c49 */ /* 0x100fe400092000a8 */
[--C-:B------:R-:W-:Y:S01]  /*7950*/  FFMA2 R26, R26.F32x2.HI_LO, UR6.F32, R168.reuse.F32 ;  /* 0x000000061a1a7c49 */ /* 0x100fe200092000a8 */
[----:B------:R-:W2:Y:S01]  /*7960*/  MUFU.EX2 R93, R93 ;  /* 0x0000005d005d7308 */ /* 0x000ea20000000800 */
[----:B-1----:R-:W-:Y:S01]  /*7970*/  F2FP.BF16.F32.PACK_AB R10, R91, R90 ;  /* 0x0000005a5b0a723e */ /* 0x002fe200000010ff */
[----:B------:R-:W-:-:S02]  /*7980*/  FFMA2 R148, R158.F32x2.HI_LO, UR6.F32, R168.F32 ;  /* 0x000000069e947c49 */ /* 0x000fc400092000a8 */
[--C-:B------:R-:W-:Y:S02]  /*7990*/  FFMA2 R150, R160.F32x2.HI_LO, UR6.F32, R168.reuse.F32 ;  /* 0x00000006a0967c49 */ /* 0x100fe400092000a8 */
[--C-:B------:R-:W-:Y:S02]  /*79a0*/  FFMA2 R152, R164.F32x2.HI_LO, UR6.F32, R168.reuse.F32 ;  /* 0x00000006a4987c49 */ /* 0x100fe400092000a8 */
[----:B------:R-:W-:Y:S01]  /*79b0*/  MUFU.EX2 R94, R94 ;  /* 0x0000005e005e7308 */ /* 0x000fe20000000800 */
[----:B------:R-:W-:Y:S02]  /*79c0*/  FFMA2 R154, R162.F32x2.HI_LO, UR6.F32, R168.F32 ;  /* 0x00000006a29a7c49 */ /* 0x000fe400092000a8 */
[----:B------:R-:W-:Y:S02]  /*79d0*/  FADD2 R22, R22.F32x2.HI_LO, R32.F32x2.HI_LO ;  /* 0x000000201616724b */ /* 0x000fe40000000000 */
[----:B------:R-:W-:Y:S02]  /*79e0*/  FADD2 R24, R24.F32x2.HI_LO, R34.F32x2.HI_LO ;  /* 0x000000221818724b */ /* 0x000fe40000000000 */
[----:B------:R-:W-:Y:S01]  /*79f0*/  FADD2 R28, R28.F32x2.HI_LO, R90.F32x2.HI_LO ;  /* 0x0000005a1c1c724b */ /* 0x000fe20000000000 */
[----:B------:R-:W1:Y:S01]  /*7a00*/  MUFU.EX2 R95, R95 ;  /* 0x0000005f005f7308 */ /* 0x000e620000000800 */
[----:B--2---:R-:W-:Y:S01]  /*7a10*/  F2FP.BF16.F32.PACK_AB R11, R93, R92 ;  /* 0x0000005c5d0b723e */ /* 0x004fe200000010ff */
[----:B------:R-:W-:-:S06]  /*7a20*/  FADD2 R30, R30.F32x2.HI_LO, R92.F32x2.HI_LO ;  /* 0x0000005c1e1e724b */ /* 0x000fcc0000000000 */
[----:B------:R-:W-:Y:S08]  /*7a30*/  MUFU.EX2 R96, R96 ;  /* 0x0000006000607308 */ /* 0x000ff00000000800 */
[----:B------:R-:W2:Y:S01]  /*7a40*/  MUFU.EX2 R97, R97 ;  /* 0x0000006100617308 */ /* 0x000ea20000000800 */
[----:B-1----:R-:W-:Y:S01]  /*7a50*/  F2FP.BF16.F32.PACK_AB R12, R95, R94 ;  /* 0x0000005e5f0c723e */ /* 0x002fe200000010ff */
[----:B------:R-:W-:-:S06]  /*7a60*/  FADD2 R22, R22.F32x2.HI_LO, R94.F32x2.HI_LO ;  /* 0x0000005e1616724b */ /* 0x000fcc0000000000 */
[----:B------:R-:W-:Y:S08]  /*7a70*/  MUFU.EX2 R98, R98 ;  /* 0x0000006200627308 */ /* 0x000ff00000000800 */
        /* <DEDUP_REMOVED lines=26> */
[----:B------:R2:W-:Y:S06]  /*7c20*/  BAR.ARV R3, 0x40 ;  /* 0x000100030000751d */ /* 0x0005ec0000002000 */
[----:B------:R-:W-:Y:S01]  /*7c30*/  MUFU.EX2 R54, R54 ;  /* 0x0000003600367308 */ /* 0x000fe20000000800 */
[----:B------:R-:W-:Y:S01]  /*7c40*/  FADD2 R30, R30.F32x2.HI_LO, R108.F32x2.HI_LO ;  /* 0x0000006c1e1e724b */ /* 0x000fe20000000000 */
[----:B------:R3:W-:Y:S01]  /*7c50*/  STTM.x16 tmem[UR4], R4 ;  /* 0x00000004000079ed */ /* 0x0007e20008240004 */
[----:B------:R-:W-:-:S05]  /*7c60*/  R2UR UR4, R89 ;  /* 0x00000000590472ca */ /* 0x000fca00000e0000 */
[----:B------:R-:W4:Y:S01]  /*7c70*/  MUFU.EX2 R55, R55 ;  /* 0x0000003700377308 */ /* 0x000f220000000800 */
[----:B-1----:R-:W-:-:S07]  /*7c80*/  FADD2 R22, R22.F32x2.HI_LO, R52.F32x2.HI_LO ;  /* 0x000000341616724b */ /* 0x002fce0000000000 */
[----:B------:R-:W-:Y:S08]  /*7c90*/  MUFU.EX2 R56, R56 ;  /* 0x0000003800387308 */ /* 0x000ff00000000800 */
[----:B------:R-:W1:Y:S01]  /*7ca0*/  MUFU.EX2 R57, R57 ;  /* 0x0000003900397308 */ /* 0x000e620000000800 */
[----:B----4-:R-:W-:-:S07]  /*7cb0*/  FADD2 R24, R24.F32x2.HI_LO, R54.F32x2.HI_LO ;  /* 0x000000361818724b */ /* 0x010fce0000000000 */
[----:B------:R-:W-:Y:S08]  /*7cc0*/  MUFU.EX2 R58, R58 ;  /* 0x0000003a003a7308 */ /* 0x000ff00000000800 */
[----:B------:R-:W4:Y:S01]  /*7cd0*/  MUFU.EX2 R59, R59 ;  /* 0x0000003b003b7308 */ /* 0x000f220000000800 */
[----:B-1----:R-:W-:-:S07]  /*7ce0*/  FADD2 R28, R28.F32x2.HI_LO, R56.F32x2.HI_LO ;  /* 0x000000381c1c724b */ /* 0x002fce0000000000 */
[----:B------:R-:W-:Y:S01]  /*7cf0*/  MUFU.EX2 R60, R60 ;  /* 0x0000003c003c7308 */ /* 0x000fe20000000800 */
[----:B---3--:R-:W-:-:S07]  /*7d00*/  F2FP.BF16.F32.PACK_AB R4, R53, R52 ;  /* 0x000000343504723e */ /* 0x008fce00000010ff */
[----:B------:R-:W1:Y:S01]  /*7d10*/  MUFU.EX2 R61, R61 ;  /* 0x0000003d003d7308 */ /* 0x000e620000000800 */
[----:B------:R-:W-:Y:S01]  /*7d20*/  F2FP.BF16.F32.PACK_AB R5, R55, R54 ;  /* 0x000000363705723e */ /* 0x000fe200000010ff */
[----:B----4-:R-:W-:Y:S01]  /*7d30*/  FADD2 R30, R30.F32x2.HI_LO, R58.F32x2.HI_LO ;  /* 0x0000003a1e1e724b */ /* 0x010fe20000000000 */
[----:B------:R-:W-:Y:S02]  /*7d40*/  F2FP.BF16.F32.PACK_AB R6, R57, R56 ;  /* 0x000000383906723e */ /* 0x000fe400000010ff */
[----:B------:R-:W-:-:S03]  /*7d50*/  F2FP.BF16.F32.PACK_AB R7, R59, R58 ;  /* 0x0000003a3b07723e */ /* 0x000fc600000010ff */
[----:B------:R-:W-:Y:S08]  /*7d60*/  MUFU.EX2 R62, R62 ;  /* 0x0000003e003e7308 */ /* 0x000ff00000000800 */
[----:B------:R-:W3:Y:S01]  /*7d70*/  MUFU.EX2 R63, R63 ;  /* 0x0000003f003f7308 */ /* 0x000ee20000000800 */
[----:B-1----:R-:W-:Y:S01]  /*7d80*/  F2FP.BF16.F32.PACK_AB R8, R61, R60 ;  /* 0x0000003c3d08723e */ /* 0x002fe200000010ff */
[----:B------:R-:W-:-:S06]  /*7d90*/  FADD2 R22, R22.F32x2.HI_LO, R60.F32x2.HI_LO ;  /* 0x0000003c1616724b */ /* 0x000fcc0000000000 */
[----:B------:R-:W-:Y:S08]  /*7da0*/  MUFU.EX2 R64, R64 ;  /* 0x0000004000407308 */ /* 0x000ff00000000800 */
[----:B------:R-:W1:Y:S01]  /*7db0*/  MUFU.EX2 R65, R65 ;  /* 0x0000004100417308 */ /* 0x000e620000000800 */
[----:B---3--:R-:W-:Y:S01]  /*7dc0*/  F2FP.BF16.F32.PACK_AB R9, R63, R62 ;  /* 0x0000003e3f09723e */ /* 0x008fe200000010ff */
[----:B------:R-:W-:-:S06]  /*7dd0*/  FADD2 R24, R24.F32x2.HI_LO, R62.F32x2.HI_LO ;  /* 0x0000003e1818724b */ /* 0x000fcc0000000000 */
        /* <DEDUP_REMOVED lines=39> */
[----:B------:R-:W-:-:S03]  /*8050*/  FADD2 R30, R30.F32x2.HI_LO, R118.F32x2.HI_LO ;  /* 0x000000761e1e724b */ /* 0x000fc60000000000 */
[----:B------:R3:W-:Y:S01]  /*8060*/  STTM.x16 tmem[UR4], R4 ;  /* 0x00000004000079ed */ /* 0x0007e20008240004 */
[----:B------:R-:W-:Y:S02]  /*8070*/  R2UR UR4, R88 ;  /* 0x00000000580472ca */ /* 0x000fe400000e0000 */
[----:B------:R-:W-:Y:S08]  /*8080*/  MUFU.EX2 R66, R66 ;  /* 0x0000004200427308 */ /* 0x000ff00000000800 */
        /* <DEDUP_REMOVED lines=9> */
[----:B---3--:R-:W-:Y:S02]  /*8120*/  F2FP.BF16.F32.PACK_AB R4, R81, R80 ;  /* 0x000000505104723e */ /* 0x008fe400000010ff */
[----:B------:R-:W-:Y:S02]  /*8130*/  F2FP.BF16.F32.PACK_AB R5, R67, R66 ;  /* 0x000000424305723e */ /* 0x000fe400000010ff */
[----:B------:R-:W-:-:S03]  /*8140*/  F2FP.BF16.F32.PACK_AB R6, R75, R74 ;  /* 0x0000004a4b06723e */ /* 0x000fc600000010ff */
[----:B------:R-:W1:Y:S01]  /*8150*/  MUFU.EX2 R79, R79 ;  /* 0x0000004f004f7308 */ /* 0x000e620000000800 */
[----:B----4-:R-:W-:Y:S01]  /*8160*/  F2FP.BF16.F32.PACK_AB R7, R121, R120 ;  /* 0x000000787907723e */ /* 0x010fe200000010ff */
        /* <DEDUP_REMOVED lines=50> */
[----:B------:R-:W-:Y:S01]  /*8490*/  UIADD3 UR4, UPT, UPT, UR21, 0xd0, URZ ;  /* 0x000000d015047890 */ /* 0x000fe2000fffe0ff */
[----:B------:R-:W4:Y:S01]  /*84a0*/  FENCE.VIEW.ASYNC.T ;  /* 0x00000000000073c6 */ /* 0x000f220000000200 */
[----:B------:R-:W-:Y:S02]  /*84b0*/  MUFU.EX2 R38, R38 ;  /* 0x0000002600267308 */ /* 0x000fe40000000800 */
[----:B------:R-:W-:-:S03]  /*84c0*/  UPRMT UR15, UR7, 0x654, UR4 ;  /* 0x00000654070f7896 */ /* 0x000fc60008000004 */
[----:B------:R-:W-:-:S03]  /*84d0*/  R2UR UR4, R133 ;  /* 0x00000000850472ca */ /* 0x000fc600000e0000 */
[----:B------:R-:W5:Y:S01]  /*84e0*/  MUFU.EX2 R39, R39 ;  /* 0x0000002700277308 */ /* 0x000f620000000800 */
[----:B-1----:R-:W-:Y:S02]  /*84f0*/  FADD2 R22, R22.F32x2.HI_LO, R46.F32x2.HI_LO ;  /* 0x0000002e1616724b */ /* 0x002fe40000000000 */
[----:B----4-:R2:W-:Y:S05]  /*8500*/  SYNCS.ARRIVE.TRANS64.RED.ART0 RZ, [UR15], R132 ;  /* 0x00000084ffff79a7 */ /* 0x0105ea000850040f */
[----:B------:R-:W-:Y:S08]  /*8510*/  MUFU.EX2 R40, R40 ;  /* 0x0000002800287308 */ /* 0x000ff00000000800 */
[----:B------:R-:W1:Y:S01]  /*8520*/  MUFU.EX2 R41, R41 ;  /* 0x0000002900297308 */ /* 0x000e620000000800 */
[----:B-----5:R-:W-:-:S07]  /*8530*/  FADD2 R24, R24.F32x2.HI_LO, R38.F32x2.HI_LO ;  /* 0x000000261818724b */ /* 0x020fce0000000000 */
        /* <DEDUP_REMOVED lines=49> */
[----:B------:R-:W-:-:S04]  /*8850*/  FADD2 R24, R24.F32x2.HI_LO, R150.F32x2.HI_LO ;  /* 0x000000961818724b */ /* 0x000fc80000000000 */
[----:B------:R-:W-:Y:S02]  /*8860*/  FADD2 R22, R22.F32x2.HI_LO, R24.F32x2.HI_LO ;  /* 0x000000181616724b */ /* 0x000fe40000000000 */
[----:B------:R-:W-:Y:S08]  /*8870*/  MUFU.EX2 R154, R154 ;  /* 0x0000009a009a7308 */ /* 0x000ff00000000800 */
[----:B------:R-:W3:Y:S01]  /*8880*/  MUFU.EX2 R155, R155 ;  /* 0x0000009b009b7308 */ /* 0x000ee20000000800 */
[----:B-1----:R-:W-:Y:S01]  /*8890*/  F2FP.BF16.F32.PACK_AB R18, R153, R152 ;  /* 0x000000989912723e */ /* 0x002fe200000010ff */
[----:B------:R-:W-:Y:S01]  /*88a0*/  FADD2 R28, R28.F32x2.HI_LO, R152.F32x2.HI_LO ;  /* 0x000000981c1c724b */ /* 0x000fe20000000000 */
[----:B---3--:R-:W-:Y:S01]  /*88b0*/  F2FP.BF16.F32.PACK_AB R19, R155, R154 ;  /* 0x0000009a9b13723e */ /* 0x008fe200000010ff */
[----:B------:R-:W-:-:S03]  /*88c0*/  FADD2 R30, R30.F32x2.HI_LO, R154.F32x2.HI_LO ;  /* 0x0000009a1e1e724b */ /* 0x000fc60000000000 */
[----:B------:R2:W-:Y:S01]  /*88d0*/  STTM.x16 tmem[UR4], R4 ;  /* 0x00000004000079ed */ /* 0x0005e20008240004 */
[----:B------:R-:W-:Y:S01]  /*88e0*/  UIADD3 UR4, UPT, UPT, UR21, 0xe0, URZ ;  /* 0x000000e015047890 */ /* 0x000fe2000fffe0ff */
[----:B------:R-:W1:Y:S01]  /*88f0*/  FENCE.VIEW.ASYNC.T ;  /* 0x00000000000073c6 */ /* 0x000e620000000200 */
[----:B------:R-:W-:Y:S02]  /*8900*/  FADD2 R28, R28.F32x2.HI_LO, R30.F32x2.HI_LO ;  /* 0x0000001e1c1c724b */ /* 0x000fe40000000000 */
[----:B------:R-:W-:Y:S01]  /*8910*/  UPRMT UR4, UR7, 0x654, UR4 ;  /* 0x0000065407047896 */ /* 0x000fe20008000004 */
[----:B-1----:R-:W-:Y:S01]  /*8920*/  NOP ;  /* 0x0000000000007918 */ /* 0x002fe20000000000 */
[----:B------:R-:W-:-:S07]  /*8930*/  FADD2 R22, R22.F32x2.HI_LO, R28.F32x2.HI_LO ;  /* 0x0000001c1616724b */ /* 0x000fce0000000000 */
[----:B------:R2:W-:Y:S01]  /*8940*/  @P0 SYNCS.ARRIVE.TRANS64.RED.ART0 RZ, [UR4], R132 ;  /* 0x00000084ffff09a7 */ /* 0x0005e20008500404 */
[----:B------:R-:W-:-:S04]  /*8950*/  UIADD3 UR4, UPT, UPT, UR8, -0x100, URZ ;  /* 0xffffff0008047890 */ /* 0x000fc8000fffe0ff */
[----:B------:R-:W-:Y:S01]  /*8960*/  USHF.R.S32.HI UR5, URZ, 0x1f, UR4 ;  /* 0x0000001fff057899 */ /* 0x000fe20008011404 */
[----:B------:R-:W1:Y:S03]  /*8970*/  SYNCS.PHASECHK.TRANS64.TRYWAIT P0, [UR13], RZ ;  /* 0x000000ffff0075a7 */ /* 0x000e66000800110d */
[----:B------:R-:W-:-:S04]  /*8980*/  ULEA.HI UR4, UR5, UR4, URZ, 0x7 ;  /* 0x0000000405047291 */ /* 0x000fc8000f8f38ff */
[----:B------:R-:W-:-:S04]  /*8990*/  USHF.R.S32.HI UR4, URZ, 0x7, UR4 ;  /* 0x00000007ff047899 */ /* 0x000fc80008011404 */
[----:B------:R-:W-:-:S04]  /*89a0*/  UISETP.LT.AND UP0, UPT, URZ, UR4, UPT ;  /* 0x00000004ff00728c */ /* 0x000fc8000bf01270 */
[----:B------:R-:W-:-:S04]  /*89b0*/  USEL UR17, URZ, UR4, !UP0 ;  /* 0x00000004ff117287 */ /* 0x000fc8000c000000 */
[----:B------:R-:W-:-:S04]  /*89c0*/  UIADD3 UR4, UPT, UPT, UR19, -UR17, URZ ;  /* 0x8000001113047290 */ /* 0x000fc8000fffe0ff */
[----:B------:R-:W-:Y:S01]  /*89d0*/  UISETP.GE.AND UP0, UPT, UR4, 0x1, UPT ;  /* 0x000000010400788c */ /* 0x000fe2000bf06270 */
[----:B-12---:R-:W-:Y:S10]  /*89e0*/  @!P0 BRA `(.L_x_72) ;  /* 0x0000008000648947 */ /* 0x006ff40003800000 */
.L_x_157:
[----:B------:R-:W-:Y:S01]  /*89f0*/  FADD R132, R22, R23 ;  /* 0x0000001716847221 */ /* 0x000fe20000000000 */
[----:B------:R-:W-:Y:S01]  /*8a00*/  UMOV UR9, 0x1 ;  /* 0x0000000100097882 */ /* 0x000fe20000000000 */
[----:B------:R-:W-:Y:S01]  /*8a10*/  UMOV UR10, 0x1 ;  /* 0x00000001000a7882 */ /* 0x000fe20000000000 */
[----:B------:R-:W-:Y:S05]  /*8a20*/  BRA.U !UP0, `(.L_x_73) ;  /* 0x0000002508e87547 */ /* 0x000fea000b800000 */
[----:B------:R-:W-:Y:S01]  /*8a30*/  R2UR UR4, R0 ;  /* 0x00000000000472ca */ /* 0x000fe200000e0000 */
[----:B------:R-:W-:Y:S01]  /*8a40*/  UIADD3 UR12, UPT, UPT, UR13, -0x50, URZ ;  /* 0xffffffb00d0c7890 */ /* 0x000fe2000fffe0ff */
[----:B------:R-:W-:Y:S01]  /*8a50*/  VIADD R169, R166, UR22 ;  /* 0x00000016a6a97c36 */ /* 0x000fe20008000000 */
[----:B------:R-:W-:Y:S01]  /*8a60*/  MOV R168, R167 ;  /* 0x000000a700a87202 */ /* 0x000fe20000000f00 */
[----:B------:R-:W2:Y:S01]  /*8a70*/  LDCU UR20, c[0x0][0x380] ;  /* 0x00007000ff1477ac */ /* 0x000ea20008000800 */
[----:B------:R-:W3:Y:S01]  /*8a80*/  LDCU UR6, c[0x0][0x600] ;  /* 0x0000c000ff0677ac */ /* 0x000ee20008000800 */
[----:B------:R-:W-:-:S07]  /*8a90*/  UIADD3 UR11, UPT, UPT, -UR11, UR17, URZ ;  /* 0x000000110b0b7290 */ /* 0x000fce000fffe1ff */
[----:B------:R-:W-:Y:S01]  /*8aa0*/  UPRMT UR12, UR4, 0x654, UR12 ;  /* 0x00000654040c7896 */ /* 0x000fe2000800000c */
[----:B------:R-:W-:Y:S01]  /*8ab0*/  UMOV UR10, 0x1 ;  /* 0x00000001000a7882 */ /* 0x000fe20000000000 */
[----:B------:R-:W-:Y:S01]  /*8ac0*/  UMOV UR8, UR19 ;  /* 0x0000001300087c82 */ /* 0x000fe20008000000 */
[----:B------:R-:W-:Y:S01]  /*8ad0*/  UMOV UR9, 0x1 ;  /* 0x0000000100097882 */ /* 0x000fe20000000000 */
[----:B------:R-:W-:-:S08]  /*8ae0*/  UMOV UR16, URZ ;  /* 0x000000ff00107c82 */ /* 0x000fd00008000000 */
.L_x_76:
[----:B------:R-:W-:Y:S01]  /*8af0*/  USHF.L.U32 UR4, UR10, 0x1f, URZ ;  /* 0x0000001f0a047899 */ /* 0x000fe200080006ff */
[----:B------:R-:W-:Y:S01]  /*8b00*/  R2UR UR5, R84 ;  /* 0x00000000540572ca */ /* 0x000fe200000e0000 */
[----:B------:R-:W-:-:S04]  /*8b10*/  UIADD3 UR8, UPT, UPT, UR8, -0x1, URZ ;  /* 0xffffffff08087890 */ /* 0x000fc8000fffe0ff */
[----:B-1----:R-:W-:Y:S01]  /*8b20*/  MOV R4, UR4 ;  /* 0x0000000400047c02 */ /* 0x002fe20008000f00 */
[----:B------:R-:W-:-:S03]  /*8b30*/  UISETP.LT.AND UP0, UPT, URZ, UR8, UPT ;  /* 0x00000008ff00728c */ /* 0x000fc6000bf01270 */
[----:B------:R-:W1:Y:S01]  /*8b40*/  SYNCS.PHASECHK.TRANS64.TRYWAIT P0, [UR14], R4 ;  /* 0x00000004ff0075a7 */ /* 0x000e62000800110e */
[----:B------:R-:W-:Y:S01]  /*8b50*/  USEL UR7, URZ, UR8, !UP0 ;  /* 0x00000008ff077287 */ /* 0x000fe2000c000000 */
[----:B-1----:R-:W-:Y:S11]  /*8b60*/  @!P0 BRA `(.L_x_74) ;  /* 0x00000080001c8947 */ /* 0x002ff60003800000 */
.L_x_159:
[----:B-1----:R-:W1:Y:S01]  /*8b70*/  LDTM.x32 R4, tmem[UR5] ;  /* 0x00000005000479ee */ /* 0x002e6200082c0000 */
[----:B--2---:R-:W-:Y:S01]  /*8b80*/  ULEA UR4, UR7, UR20, 0x7 ;  /* 0x0000001407047291 */ /* 0x004fe2000f8e38ff */
[----:B------:R-:W-:-:S05]  /*8b90*/  IMAD.MOV.U32 R144, RZ, RZ, -0x1 ;  /* 0xffffffffff907424 */ /* 0x000fca00078e00ff */
[----:B------:R-:W-:Y:S02]  /*8ba0*/  IADD3 R140, PT, PT, -R169, UR4, RZ ;  /* 0x00000004a98c7c10 */ /* 0x000fe4000fffe1ff */
[----:B------:R-:W-:Y:S02]  /*8bb0*/  R2UR UR4, R86 ;  /* 0x00000000560472ca */ /* 0x000fe400000e0000 */
[C---:B------:R-:W-:Y:S02]  /*8bc0*/  VIADDMNMX R37, R140.reuse, 0x1f, RZ, !PT ;  /* 0x0000001f8c257846 */ /* 0x040fe400078001ff */
[----:B------:R-:W-:Y:S02]  /*8bd0*/  VIADDMNMX R145, R140, 0x5f, RZ, !PT ;  /* 0x0000005f8c917846 */ /* 0x000fe400078001ff */
[--C-:B------:R-:W-:Y:S02]  /*8be0*/  SHF.R.U32.HI R36, RZ, R37, R144.reuse ;  /* 0x00000025ff247219 */ /* 0x100fe40000011690 */
[----:B------:R-:W-:-:S02]  /*8bf0*/  SHF.R.U32.HI R145, RZ, R145, R144 ;  /* 0x00000091ff917219 */ /* 0x000fc40000011690 */
[----:B------:R-:W-:Y:S02]  /*8c00*/  R2P PR, R36, 0x7e ;  /* 0x0000007e24007804 */ /* 0x000fe40000000000 */
[----:B------:R-:W-:Y:S01]  /*8c10*/  VIADDMNMX R161, R140, 0x7f, RZ, !PT ;  /* 0x0000007f8ca17846 */ /* 0x000fe200078001ff */
[----:B------:R-:W2:Y:S01]  /*8c20*/  LDTM.x32 R52, tmem[UR4] ;  /* 0x00000004003479ee */ /* 0x000ea200082c0000 */
[----:B------:R-:W-:Y:S02]  /*8c30*/  R2UR UR4, R87 ;  /* 0x00000000570472ca */ /* 0x000fe400000e0000 */
[----:B-1----:R-:W-:Y:S02]  /*8c40*/  SEL R101, R5, 0xff800000, P1 ;  /* 0xff80000005657807 */ /* 0x002fe40000800000 */
[----:B------:R-:W-:Y:S02]  /*8c50*/  SEL R90, R6, 0xff800000, P2 ;  /* 0xff800000065a7807 */ /* 0x000fe40001000000 */
[----:B------:R-:W-:-:S02]  /*8c60*/  SEL R91, R7, 0xff800000, P3 ;  /* 0xff800000075b7807 */ /* 0x000fc40001800000 */
[----:B------:R-:W-:Y:S02]  /*8c70*/  SEL R92, R8, 0xff800000, P4 ;  /* 0xff800000085c7807 */ /* 0x000fe40002000000 */
[----:B------:R-:W-:Y:S02]  /*8c80*/  SEL R93, R9, 0xff800000, P5 ;  /* 0xff800000095d7807 */ /* 0x000fe40002800000 */
[----:B------:R-:W-:Y:S02]  /*8c90*/  SEL R104, R10, 0xff800000, P6 ;  /* 0xff8000000a687807 */ /* 0x000fe40003000000 */
[C---:B------:R-:W-:Y:S02]  /*8ca0*/  R2P PR, R36.reuse.B1, 0x7f ;  /* 0x0000007f24007804 */ /* 0x040fe40000001000 */
[----:B------:R-:W-:Y:S02]  /*8cb0*/  LOP3.LUT R5, R36, 0x1, RZ, 0xc0, !PT ;  /* 0x0000000124057812 */ /* 0x000fe400078ec0ff */
[----:B------:R-:W-:-:S02]  /*8cc0*/  SHF.R.U32.HI R161, RZ, R161, R144 ;  /* 0x000000a1ffa17219 */ /* 0x000fc40000011690 */
        /* <DEDUP_REMOVED lines=37> */
[----:B--2---:R-:W-:Y:S02]  /*8f20*/  SEL R53, R53, 0xff800000, P1 ;  /* 0xff80000035357807 */ /* 0x004fe40000800000 */
        /* <DEDUP_REMOVED lines=69> */
[----:B------:R-:W-:Y:S02]  /*9380*/  LOP3.LUT P0, RZ, R145, 0x800000, RZ, 0xc0, !PT ;  /* 0x0080000091ff7812 */ /* 0x000fe4000780c0ff */
[----:B------:R-:W-:-:S02]  /*9390*/  SEL R142, R40, 0xff800000, P4 ;  /* 0xff800000288e7807 */ /* 0x000fc40002000000 */
[----:B------:R-:W-:Y:S02]  /*93a0*/  SEL R43, R43, 0xff800000, P0 ;  /* 0xff8000002b2b7807 */ /* 0x000fe40000000000 */
[----:B------:R-:W-:Y:S02]  /*93b0*/  SEL R143, R41, 0xff800000, P5 ;  /* 0xff800000298f7807 */ /* 0x000fe40002800000 */
[----:B------:R-:W-:Y:S02]  /*93c0*/  SEL R42, R42, 0xff800000, P6 ;  /* 0xff8000002a2a7807 */ /* 0x000fe40003000000 */
[----:B------:R-:W-:Y:S02]  /*93d0*/  R2P PR, R145.B3, 0x7f ;  /* 0x0000007f91007804 */ /* 0x000fe40000003000 */
[----:B------:R-:W-:-:S03]  /*93e0*/  R2UR UR4, R87 ;  /* 0x00000000570472ca */ /* 0x000fc600000e0000 */
[----:B------:R-:W-:Y:S02]  /*93f0*/  SEL R144, R44, 0xff800000, P0 ;  /* 0xff8000002c907807 */ /* 0x000fe40000000000 */
[----:B------:R-:W-:Y:S02]  /*9400*/  ISETP.GT.AND P0, PT, R145, -0x1, PT ;  /* 0xffffffff9100780c */ /* 0x000fe40003f04270 */
[----:B------:R-:W-:Y:S02]  /*9410*/  SEL R145, R45, 0xff800000, P1 ;  /* 0xff8000002d917807 */ /* 0x000fe40000800000 */
[----:B------:R-:W-:Y:S02]  /*9420*/  SEL R148, R46, 0xff800000, P2 ;  /* 0xff8000002e947807 */ /* 0x000fe40001000000 */
[----:B------:R-:W-:Y:S02]  /*9430*/  SEL R149, R47, 0xff800000, P3 ;  /* 0xff8000002f957807 */ /* 0x000fe40001800000 */
[----:B------:R-:W-:-:S02]  /*9440*/  SEL R150, R48, 0xff800000, P4 ;  /* 0xff80000030967807 */ /* 0x000fc40002000000 */
[----:B------:R-:W-:Y:S02]  /*9450*/  SEL R151, R49, 0xff800000, P5 ;  /* 0xff80000031977807 */ /* 0x000fe40002800000 */
[----:B------:R-:W-:Y:S02]  /*9460*/  SEL R154, R50, 0xff800000, P6 ;  /* 0xff800000329a7807 */ /* 0x000fe40003000000 */
[----:B------:R-:W-:Y:S02]  /*9470*/  R2P PR, R161, 0x7e ;  /* 0x0000007ea1007804 */ /* 0x000fe40000000000 */
[----:B------:R-:W-:-:S03]  /*9480*/  SEL R155, R51, 0xff800000, !P0 ;  /* 0xff800000339b7807 */ /* 0x000fc60004000000 */
        /* <DEDUP_REMOVED lines=8> */
[----:B------:R-:W-:Y:S02]  /*9510*/  FMNMX3 R7, R168, R100, R101, !PT ;  /* 0x00000064a8077276 */ /* 0x000fe40007800065 */
        /* <DEDUP_REMOVED lines=8> */
[----:B------:R-:W-:-:S02]  /*95a0*/  FMNMX R6, R90, R91, !PT ;  /* 0x0000005b5a067209 */ /* 0x000fc40007800000 */
[----:B------:R-:W-:Y:S02]  /*95b0*/  FMNMX3 R7, R7, R94, R95, !PT ;  /* 0x0000005e07077276 */ /* 0x000fe4000780005f */
[----:B------:R-:W-:Y:S02]  /*95c0*/  SEL R20, R20, 0xff800000, P0 ;  /* 0xff80000014147807 */ /* 0x000fe40000000000 */
[----:B------:R-:W-:Y:S02]  /*95d0*/  ISETP.NE.U32.AND P0, PT, R5, 0x1, PT ;  /* 0x000000010500780c */ /* 0x000fe40003f05070 */
[----:B------:R-:W-:Y:S02]  /*95e0*/  FMNMX R5, R92, R93, !PT ;  /* 0x0000005d5c057209 */ /* 0x000fe40007800000 */
[----:B------:R-:W-:Y:S02]  /*95f0*/  SEL R46, R4, 0xff800000, !P0 ;  /* 0xff800000042e7807 */ /* 0x000fe40004000000 */
[----:B------:R-:W-:-:S02]  /*9600*/  FMNMX R4, R104, R105, !PT ;  /* 0x0000006968047209 */ /* 0x000fc40007800000 */
        /* <DEDUP_REMOVED lines=29> */
[----:B------:R-:W-:-:S02]  /*97e0*/  LOP3.LUT P0, RZ, R161, 0x80, RZ, 0xc0, !PT ;  /* 0x00000080a1ff7812 */ /* 0x000fc4000780c0ff */
[----:B------:R-:W-:Y:S02]  /*97f0*/  FMNMX3 R5, R5, R74, R75, !PT ;  /* 0x0000004a05057276 */ /* 0x000fe4000780004b */
[----:B------:R-:W-:Y:S02]  /*9800*/  FMNMX3 R4, R4, R126, R127, !PT ;  /* 0x0000007e04047276 */ /* 0x000fe4000780007f */
[----:B------:R-:W-:Y:S02]  /*9810*/  FMNMX3 R7, R7, R78, R79, !PT ;  /* 0x0000004e07077276 */ /* 0x000fe4000780004f */
[----:B------:R-:W-:Y:S02]  /*9820*/  FMNMX3 R6, R6, R82, R83, !PT ;  /* 0x0000005206067276 */ /* 0x000fe40007800053 */
[----:B------:R-:W-:Y:S02]  /*9830*/  SEL R51, R11, 0xff800000, P0 ;  /* 0xff8000000b337807 */ /* 0x000fe40000000000 */
        /* <DEDUP_REMOVED lines=12> */
[----:B------:R-:W-:-:S02]  /*9900*/  SEL R21, R21, 0xff800000, P1 ;  /* 0xff80000015157807 */ /* 0x000fc40000800000 */
[----:B------:R-:W-:Y:S02]  /*9910*/  SEL R156, R22, 0xff800000, P2 ;  /* 0xff800000169c7807 */ /* 0x000fe40001000000 */
[----:B------:R-:W-:Y:S02]  /*9920*/  SEL R157, R23, 0xff800000, P3 ;  /* 0xff800000179d7807 */ /* 0x000fe40001800000 */
[----:B------:R-:W-:Y:S02]  /*9930*/  SEL R158, R24, 0xff800000, P4 ;  /* 0xff800000189e7807 */ /* 0x000fe40002000000 */
[----:B------:R-:W-:Y:S02]  /*9940*/  SEL R159, R25, 0xff800000, P5 ;  /* 0xff800000199f7807 */ /* 0x000fe40002800000 */
[----:B------:R-:W-:Y:S02]  /*9950*/  SEL R26, R26, 0xff800000, P6 ;  /* 0xff8000001a1a7807 */ /* 0x000fe40003000000 */
[----:B------:R-:W-:-:S02]  /*9960*/  FMNMX3 R5, R5, R150, R151, !PT ;  /* 0x0000009605057276 */ /* 0x000fc40007800097 */
[----:B------:R-:W-:Y:S02]  /*9970*/  FMNMX3 R4, R4, R154, R155, !PT ;  /* 0x0000009a04047276 */ /* 0x000fe4000780009b */
[----:B------:R-:W-:Y:S02]  /*9980*/  FMNMX3 R7, R7, R46, R47, !PT ;  /* 0x0000002e07077276 */ /* 0x000fe4000780002f */
[----:B------:R-:W-:Y:S02]  /*9990*/  FMNMX3 R6, R6, R38, R39, !PT ;  /* 0x0000002606067276 */ /* 0x000fe40007800027 */
[----:B------:R-:W-:Y:S02]  /*99a0*/  R2P PR, R161.B3, 0x7f ;  /* 0x0000007fa1007804 */ /* 0x000fe40000003000 */
[----:B------:R-:W-:Y:S02]  /*99b0*/  FMNMX3 R5, R5, R40, R41, !PT ;  /* 0x0000002805057276 */ /* 0x000fe40007800029 */
[----:B------:R-:W-:-:S02]  /*99c0*/  FMNMX3 R4, R4, R50, R51, !PT ;  /* 0x0000003204047276 */ /* 0x000fc40007800033 */
[----:B------:R-:W-:Y:S02]  /*99d0*/  FMNMX3 R7, R7, R44, R45, !PT ;  /* 0x0000002c07077276 */ /* 0x000fe4000780002d */
[----:B------:R-:W-:Y:S02]  /*99e0*/  FMNMX3 R6, R6, R48, R49, !PT ;  /* 0x0000003006067276 */ /* 0x000fe40007800031 */
[----:B------:R-:W-:Y:S02]  /*99f0*/  SEL R160, R28, 0xff800000, P0 ;  /* 0xff8000001ca07807 */ /* 0x000fe40000000000 */
[----:B------:R-:W-:Y:S02]  /*9a00*/  ISETP.GT.AND P0, PT, R161, -0x1, PT ;  /* 0xffffffffa100780c */ /* 0x000fe40003f04270 */
[----:B------:R-:W-:Y:S02]  /*9a10*/  SEL R161, R29, 0xff800000, P1 ;  /* 0xff8000001da17807 */ /* 0x000fe40000800000 */
[----:B------:R-:W-:-:S02]  /*9a20*/  SEL R162, R30, 0xff800000, P2 ;  /* 0xff8000001ea27807 */ /* 0x000fc40001000000 */
[----:B------:R-:W-:Y:S02]  /*9a30*/  SEL R163, R31, 0xff800000, P3 ;  /* 0xff8000001fa37807 */ /* 0x000fe40001800000 */
[----:B------:R-:W-:Y:S02]  /*9a40*/  FMNMX3 R5, R5, R146, R147, !PT ;  /* 0x0000009205057276 */ /* 0x000fe40007800093 */
[----:B------:R-:W-:Y:S02]  /*9a50*/  FMNMX3 R4, R4, R152, R153, !PT ;  /* 0x0000009804047276 */ /* 0x000fe40007800099 */
[----:B------:R-:W-:Y:S02]  /*9a60*/  FMNMX3 R7, R7, R20, R21, !PT ;  /* 0x0000001407077276 */ /* 0x000fe40007800015 */
[----:B------:R-:W-:Y:S02]  /*9a70*/  FMNMX3 R6, R6, R156, R157, !PT ;  /* 0x0000009c06067276 */ /* 0x000fe4000780009d */
[----:B------:R-:W-:-:S02]  /*9a80*/  SEL R165, R35, 0xff800000, !P0 ;  /* 0xff80000023a57807 */ /* 0x000fc40004000000 */
[----:B------:R-:W-:Y:S02]  /*9a90*/  SEL R166, R32, 0xff800000, P4 ;  /* 0xff80000020a67807 */ /* 0x000fe40002000000 */
[----:B------:R-:W-:Y:S02]  /*9aa0*/  SEL R167, R33, 0xff800000, P5 ;  /* 0xff80000021a77807 */ /* 0x000fe40002800000 */
[----:B------:R-:W-:Y:S02]  /*9ab0*/  SEL R164, R34, 0xff800000, P6 ;  /* 0xff80000022a47807 */ /* 0x000fe40003000000 */
[----:B------:R-:W-:Y:S02]  /*9ac0*/  FMNMX3 R5, R5, R158, R159, !PT ;  /* 0x0000009e05057276 */ /* 0x000fe4000780009f */
[----:B------:R-:W-:Y:S02]  /*9ad0*/  FMNMX3 R4, R4, R26, R27, !PT ;  /* 0x0000001a04047276 */ /* 0x000fe4000780001b */
[----:B------:R-:W-:-:S02]  /*9ae0*/  FMNMX3 R7, R7, R160, R161, !PT ;  /* 0x000000a007077276 */ /* 0x000fc400078000a1 */
[----:B------:R-:W-:Y:S02]  /*9af0*/  FMNMX3 R6, R6, R162, R163, !PT ;  /* 0x000000a206067276 */ /* 0x000fe400078000a3 */
[----:B------:R-:W-:Y:S02]  /*9b00*/  FMNMX3 R5, R5, R166, R167, !PT ;  /* 0x000000a605057276 */ /* 0x000fe400078000a7 */
[----:B------:R-:W-:Y:S02]  /*9b10*/  FMNMX3 R4, R4, R164, R165, !PT ;  /* 0x000000a404047276 */ /* 0x000fe400078000a5 */
[----:B------:R-:W-:Y:S02]  /*9b20*/  FMNMX R6, R7, R6, !PT ;  /* 0x0000000607067209 */ /* 0x000fe40007800000 */
[----:B------:R-:W-:Y:S02]  /*9b30*/  LOP3.LUT R12, R85, 0x7f, R2, 0xf8, !PT ;  /* 0x0000007f550c7812 */ /* 0x000fe400078ef802 */
[----:B------:R-:W-:-:S02]  /*9b40*/  FMNMX3 R170, R6, R5, R4, !PT ;  /* 0x0000000506aa7276 */ /* 0x000fc40007800004 */
[----:B------:R-:W-:Y:S02]  /*9b50*/  LEA R12, R12, UR18, 0x2 ;  /* 0x000000120c0c7c11 */ /* 0x000fe4000f8e10ff */
[----:B------:R-:W-:-:S04]  /*9b60*/  FSETP.NEU.AND P0, PT, R170, -INF , PT ;  /* 0xff800000aa00780b */ /* 0x000fc80003f0d000 */
[----:B------:R-:W-:Y:S02]  /*9b70*/  FSEL R5, R170, RZ, P0 ;  /* 0x000000ffaa057208 */ /* 0x000fe40000000000 */
[----:B------:R-:W-:-:S03]  /*9b80*/  ELECT P0, URZ, PT ;  /* 0x0000000000ff782f */ /* 0x000fc60003800000 */
[----:B------:R-:W-:-:S04]  /*9b90*/  FADD R4, -R5, R168 ;  /* 0x000000a805047221 */ /* 0x000fc80000000100 */
[----:B---3--:R-:W-:-:S05]  /*9ba0*/  FMUL R4, R4, UR6 ;  /* 0x0000000604047c20 */ /* 0x008fca0008400000 */
[----:B------:R-:W-:Y:S02]  /*9bb0*/  FSETP.GE.AND P1, PT, R4, -8, PT ;  /* 0xc10000000400780b */ /* 0x000fe40003f26000 */
[----:B------:R-:W1:Y:S02]  /*9bc0*/  MUFU.EX2 R4, R4 ;  /* 0x0000000400047308 */ /* 0x000e640000000800 */
[----:B------:R-:W-:-:S05]  /*9bd0*/  FSEL R5, R168, R5, P1 ;  /* 0x00000005a8057208 */ /* 0x000fca0000800000 */
[----:B------:R-:W-:-:S04]  /*9be0*/  FFMA R171, -R5, UR6, RZ ;  /* 0x0000000605ab7c23 */ /* 0x000fc800080001ff */
[--C-:B------:R-:W-:Y:S02]  /*9bf0*/  FFMA2 R24, R90.F32x2.HI_LO, UR6.F32, R171.reuse.F32 ;  /* 0x000000065a187c49 */ /* 0x100fe400092000ab */
[--C-:B------:R-:W-:Y:S02]  /*9c00*/  FFMA2 R32, R94.F32x2.HI_LO, UR6.F32, R171.reuse.F32 ;  /* 0x000000065e207c49 */ /* 0x100fe400092000ab */
[--C-:B------:R-:W-:Y:S02]  /*9c10*/  FFMA2 R34, R96.F32x2.HI_LO, UR6.F32, R171.reuse.F32 ;  /* 0x0000000660227c49 */ /* 0x100fe400092000ab */
[--C-:B------:R-:W-:Y:S01]  /*9c20*/  FFMA2 R90, R98.F32x2.HI_LO, UR6.F32, R171.reuse.F32 ;  /* 0x00000006625a7c49 */ /* 0x100fe200092000ab */
[----:B------:R-:W-:Y:S01]  /*9c30*/  MUFU.EX2 R24, R24 ;  /* 0x0000001800187308 */ /* 0x000fe20000000800 */
[--C-:B------:R-:W-:Y:S01]  /*9c40*/  FFMA2 R22, R100.F32x2.HI_LO, UR6.F32, R171.reuse.F32 ;  /* 0x0000000664167c49 */ /* 0x100fe200092000ab */
[----:B-1----:R-:W-:Y:S01]  /*9c50*/  FSEL R172, R4, 1, !P1 ;  /* 0x3f80000004ac7808 */ /* 0x002fe20004800000 */
[----:B------:R-:W-:-:S02]  /*9c60*/  FFMA2 R28, R92.F32x2.HI_LO, UR6.F32, R171.F32 ;  /* 0x000000065c1c7c49 */ /* 0x000fc400092000ab */
[--C-:B------:R-:W-:Y:S02]  /*9c70*/  FFMA2 R30, R104.F32x2.HI_LO, UR6.F32, R171.reuse.F32 ;  /* 0x00000006681e7c49 */ /* 0x100fe400092000ab */
[--C-:B------:R-:W-:Y:S01]  /*9c80*/  FFMA2 R94, R102.F32x2.HI_LO, UR6.F32, R171.reuse.F32 ;  /* 0x00000006665e7c49 */ /* 0x100fe200092000ab */
[----:B------:R-:W-:Y:S01]  /*9c90*/  MUFU.EX2 R22, R22 ;  /* 0x0000001600167308 */ /* 0x000fe20000000800 */
[--C-:B------:R-:W-:Y:S01]  /*9ca0*/  FFMA2 R96, R106.F32x2.HI_LO, UR6.F32, R171.reuse.F32 ;  /* 0x000000066a607c49 */ /* 0x100fe200092000ab */
[----:B------:R1:W-:Y:S01]  /*9cb0*/  STS [R12+0x18c], R172 ;  /* 0x00018cac0c007388 */ /* 0x0003e20000000800 */
[--C-:B------:R-:W-:Y:S02]  /*9cc0*/  FFMA2 R98, R108.F32x2.HI_LO, UR6.F32, R171.reuse.F32 ;  /* 0x000000066c627c49 */ /* 0x100fe400092000ab */
[--C-:B------:R-:W-:Y:S02]  /*9cd0*/  FFMA2 R92, R110.F32x2.HI_LO, UR6.F32, R171.reuse.F32 ;  /* 0x000000066e5c7c49 */ /* 0x100fe400092000ab */
[--C-:B------:R-:W-:Y:S01]  /*9ce0*/  FFMA2 R100, R114.F32x2.HI_LO, UR6.F32, R171.reuse.F32 ;  /* 0x0000000672647c49 */ /* 0x100fe200092000ab */
[----:B------:R-:W2:Y:S01]  /*9cf0*/  MUFU.EX2 R23, R23 ;  /* 0x0000001700177308 */ /* 0x000ea20000000800 */
[----:B------:R-:W-:-:S02]  /*9d00*/  FFMA2 R102, R112.F32x2.HI_LO, UR6.F32, R171.F32 ;  /* 0x0000000670667c49 */ /* 0x000fc400092000ab */
[--C-:B------:R-:W-:Y:S02]  /*9d10*/  FFMA2 R104, R116.F32x2.HI_LO, UR6.F32, R171.reuse.F32 ;  /* 0x0000000674687c49 */ /* 0x100fe400092000ab */
[--C-:B------:R-:W-:Y:S02]  /*9d20*/  FFMA2 R106, R118.F32x2.HI_LO, UR6.F32, R171.reuse.F32 ;  /* 0x00000006766a7c49 */ /* 0x100fe400092000ab */
[--C-:B------:R-:W-:Y:S01]  /*9d30*/  FFMA2 R108, R120.F32x2.HI_LO, UR6.F32, R171.reuse.F32 ;  /* 0x00000006786c7c49 */ /* 0x100fe200092000ab */
[----:B------:R-:W3:Y:S01]  /*9d40*/  MUFU.EX2 R25, R25 ;  /* 0x0000001900197308 */ /* 0x000ee20000000800 */
[--C-:B------:R-:W-:Y:S02]  /*9d50*/  FFMA2 R52, R52.F32x2.HI_LO, UR6.F32, R171.reuse.F32 ;  /* 0x0000000634347c49 */ /* 0x100fe400092000ab */
[--C-:B------:R-:W-:Y:S02]  /*9d60*/  FFMA2 R54, R54.F32x2.HI_LO, UR6.F32, R171.reuse.F32 ;  /* 0x0000000636367c49 */ /* 0x100fe400092000ab */
[----:B------:R-:W-:-:S02]  /*9d70*/  FFMA2 R56, R56.F32x2.HI_LO, UR6.F32, R171.F32 ;  /* 0x0000000638387c49 */ /* 0x000fc400092000ab */
[--C-:B------:R-:W-:Y:S01]  /*9d80*/  FFMA2 R58, R58.F32x2.HI_LO, UR6.F32, R171.reuse.F32 ;  /* 0x000000063a3a7c49 */ /* 0x100fe200092000ab */
[----:B------:R-:W-:Y:S01]  /*9d90*/  MUFU.EX2 R28, R28 ;  /* 0x0000001c001c7308 */ /* 0x000fe20000000800 */
[--C-:B------:R-:W-:Y:S01]  /*9da0*/  FFMA2 R60, R60.F32x2.HI_LO, UR6.F32, R171.reuse.F32 ;  /* 0x000000063c3c7c49 */ /* 0x100fe200092000ab */
[----:B--2---:R-:W-:Y:S01]  /*9db0*/  F2FP.BF16.F32.PACK_AB R4, R23, R22 ;  /* 0x000000161704723e */ /* 0x004fe200000010ff */
[--C-:B------:R-:W-:Y:S02]  /*9dc0*/  FFMA2 R62, R62.F32x2.HI_LO, UR6.F32, R171.reuse.F32 ;  /* 0x000000063e3e7c49 */ /* 0x100fe400092000ab */
[--C-:B------:R-:W-:Y:S02]  /*9dd0*/  FFMA2 R64, R64.F32x2.HI_LO, UR6.F32, R171.reuse.F32 ;  /* 0x0000000640407c49 */ /* 0x100fe400092000ab */
[--C-:B------:R-:W-:Y:S01]  /*9de0*/  FFMA2 R110, R122.F32x2.HI_LO, UR6.F32, R171.reuse.F32 ;  /* 0x000000067a6e7c49 */ /* 0x100fe200092000ab */
[----:B------:R-:W2:Y:S01]  /*9df0*/  MUFU.EX2 R29, R29 ;  /* 0x0000001d001d7308 */ /* 0x000ea20000000800 */
[--C-:B------:R-:W-:Y:S01]  /*9e00*/  FFMA2 R68, R68.F32x2.HI_LO, UR6.F32, R171.reuse.F32 ;  /* 0x0000000644447c49 */ /* 0x100fe200092000ab */
[----:B---3--:R-:W-:Y:S01]  /*9e10*/  F2FP.BF16.F32.PACK_AB R5, R25, R24 ;  /* 0x000000181905723e */ /* 0x008fe200000010ff */
        /* <DEDUP_REMOVED lines=8> */
[----:B------:R-:W3:Y:S01]  /*9ea0*/  MUFU.EX2 R31, R31 ;  /* 0x0000001f001f7308 */ /* 0x000ee20000000800 */
        /* <DEDUP_REMOVED lines=10> */
[----:B---3--:R-:W-:Y:S01]  /*9f50*/  F2FP.BF16.F32.PACK_AB R7, R31, R30 ;  /* 0x0000001e1f07723e */ /* 0x008fe200000010ff */
        /* <DEDUP_REMOVED lines=26> */
[----:B------:R-:W-:Y:S02]  /*a100*/  IMAD.MOV.U32 R156, RZ, RZ, 0x1 ;  /* 0x00000001ff9c7424 */ /* 0x000fe400078e00ff */
[----:B------:R-:W-:-:S02]  /*a110*/  FFMA2 R146, R158.F32x2.HI_LO, UR6.F32, R171.F32 ;  /* 0x000000069e927c49 */ /* 0x000fc400092000ab */
[--C-:B------:R-:W-:Y:S01]  /*a120*/  FFMA2 R26, R26.F32x2.HI_LO, UR6.F32, R171.reuse.F32 ;  /* 0x000000061a1a7c49 */ /* 0x100fe200092000ab */
[----:B------:R-:W3:Y:S01]  /*a130*/  MUFU.EX2 R93, R93 ;  /* 0x0000005d005d7308 */ /* 0x000ee20000000800 */
[----:B--2---:R-:W-:Y:S01]  /*a140*/  F2FP.BF16.F32.PACK_AB R10, R91, R90 ;  /* 0x0000005a5b0a723e */ /* 0x004fe200000010ff */
[--C-:B------:R-:W-:Y:S02]  /*a150*/  FFMA2 R148, R160.F32x2.HI_LO, UR6.F32, R171.reuse.F32 ;  /* 0x00000006a0947c49 */ /* 0x100fe400092000ab */
[--C-:B------:R-:W-:Y:S02]  /*a160*/  FFMA2 R150, R162.F32x2.HI_LO, UR6.F32, R171.reuse.F32 ;  /* 0x00000006a2967c49 */ /* 0x100fe400092000ab */
[--C-:B------:R-:W-:Y:S01]  /*a170*/  FFMA2 R152, R166.F32x2.HI_LO, UR6.F32, R171.reuse.F32 ;  /* 0x00000006a6987c49 */ /* 0x100fe200092000ab */
[----:B------:R-:W-:Y:S01]  /*a180*/  FSEL R167, R168, R170, P1 ;  /* 0x000000aaa8a77208 */ /* 0x000fe20000800000 */
[----:B------:R-:W-:Y:S01]  /*a190*/  MUFU.EX2 R94, R94 ;  /* 0x0000005e005e7308 */ /* 0x000fe20000000800 */
[----:B------:R-:W-:-:S07]  /*a1a0*/  FFMA2 R154, R164.F32x2.HI_LO, UR6.F32, R171.F32 ;  /* 0x00000006a49a7c49 */ /* 0x000fce00092000ab */
[----:B------:R-:W1:Y:S01]  /*a1b0*/  MUFU.EX2 R95, R95 ;  /* 0x0000005f005f7308 */ /* 0x000e620000000800 */
[----:B---3--:R-:W-:-:S07]  /*a1c0*/  F2FP.BF16.F32.PACK_AB R11, R93, R92 ;  /* 0x0000005c5d0b723e */ /* 0x008fce00000010ff */
[----:B------:R-:W-:Y:S08]  /*a1d0*/  MUFU.EX2 R96, R96 ;  /* 0x0000006000607308 */ /* 0x000ff00000000800 */
[----:B------:R-:W2:Y:S01]  /*a1e0*/  MUFU.EX2 R97, R97 ;  /* 0x0000006100617308 */ /* 0x000ea20000000800 */
[----:B-1----:R-:W-:-:S07]  /*a1f0*/  F2FP.BF16.F32.PACK_AB R12, R95, R94 ;  /* 0x0000005e5f0c723e */ /* 0x002fce00000010ff */
[----:B------:R-:W-:Y:S08]  /*a200*/  MUFU.EX2 R98, R98 ;  /* 0x0000006200627308 */ /* 0x000ff00000000800 */
[----:B------:R-:W1:Y:S01]  /*a210*/  MUFU.EX2 R99, R99 ;  /* 0x0000006300637308 */ /* 0x000e620000000800 */
[----:B--2---:R-:W-:-:S07]  /*a220*/  F2FP.BF16.F32.PACK_AB R13, R97, R96 ;  /* 0x00000060610d723e */ /* 0x004fce00000010ff */
        /* <DEDUP_REMOVED lines=17> */
[----:B--2---:R-:W-:Y:S01]  /*a340*/  F2FP.BF16.F32.PACK_AB R19, R109, R108 ;  /* 0x0000006c6d13723e */ /* 0x004fe200000010ff */
[----:B------:R2:W-:Y:S06]  /*a350*/  BAR.ARV R3, 0x40 ;  /* 0x000100030000751d */ /* 0x0005ec0000002000 */
[----:B------:R-:W-:Y:S01]  /*a360*/  MUFU.EX2 R54, R54 ;  /* 0x0000003600367308 */ /* 0x000fe20000000800 */
[----:B------:R1:W-:Y:S01]  /*a370*/  STTM.x16 tmem[UR4], R4 ;  /* 0x00000004000079ed */ /* 0x0003e20008240004 */
[----:B------:R-:W-:-:S06]  /*a380*/  R2UR UR4, R89 ;  /* 0x00000000590472ca */ /* 0x000fcc00000e0000 */
[----:B------:R-:W3:Y:S08]  /*a390*/  MUFU.EX2 R55, R55 ;  /* 0x0000003700377308 */ /* 0x000ef00000000800 */
[----:B------:R-:W-:Y:S08]  /*a3a0*/  MUFU.EX2 R56, R56 ;  /* 0x0000003800387308 */ /* 0x000ff00000000800 */
[----:B------:R-:W4:Y:S08]  /*a3b0*/  MUFU.EX2 R57, R57 ;  /* 0x0000003900397308 */ /* 0x000f300000000800 */
[----:B------:R-:W-:Y:S08]  /*a3c0*/  MUFU.EX2 R58, R58 ;  /* 0x0000003a003a7308 */ /* 0x000ff00000000800 */
[----:B------:R-:W5:Y:S08]  /*a3d0*/  MUFU.EX2 R59, R59 ;  /* 0x0000003b003b7308 */ /* 0x000f700000000800 */
[----:B------:R-:W-:Y:S01]  /*a3e0*/  MUFU.EX2 R60, R60 ;  /* 0x0000003c003c7308 */ /* 0x000fe20000000800 */
[----:B-1----:R-:W-:-:S07]  /*a3f0*/  F2FP.BF16.F32.PACK_AB R4, R53, R52 ;  /* 0x000000343504723e */ /* 0x002fce00000010ff */
[----:B------:R-:W1:Y:S01]  /*a400*/  MUFU.EX2 R61, R61 ;  /* 0x0000003d003d7308 */ /* 0x000e620000000800 */
[----:B---3--:R-:W-:Y:S02]  /*a410*/  F2FP.BF16.F32.PACK_AB R5, R55, R54 ;  /* 0x000000363705723e */ /* 0x008fe400000010ff */
[----:B----4-:R-:W-:Y:S02]  /*a420*/  F2FP.BF16.F32.PACK_AB R6, R57, R56 ;  /* 0x000000383906723e */ /* 0x010fe400000010ff */
[----:B-----5:R-:W-:-:S03]  /*a430*/  F2FP.BF16.F32.PACK_AB R7, R59, R58 ;  /* 0x0000003a3b07723e */ /* 0x020fc600000010ff */
[----:B------:R-:W-:Y:S08]  /*a440*/  MUFU.EX2 R62, R62 ;  /* 0x0000003e003e7308 */ /* 0x000ff00000000800 */
[----:B------:R-:W3:Y:S01]  /*a450*/  MUFU.EX2 R63, R63 ;  /* 0x0000003f003f7308 */ /* 0x000ee20000000800 */
[----:B-1----:R-:W-:-:S07]  /*a460*/  F2FP.BF16.F32.PACK_AB R8, R61, R60 ;  /* 0x0000003c3d08723e */ /* 0x002fce00000010ff */
[----:B------:R-:W-:Y:S08]  /*a470*/  MUFU.EX2 R64, R64 ;  /* 0x0000004000407308 */ /* 0x000ff00000000800 */
[----:B------:R-:W1:Y:S01]  /*a480*/  MUFU.EX2 R65, R65 ;  /* 0x0000004100417308 */ /* 0x000e620000000800 */
[----:B---3--:R-:W-:-:S07]  /*a490*/  F2FP.BF16.F32.PACK_AB R9, R63, R62 ;  /* 0x0000003e3f09723e */ /* 0x008fce00000010ff */
        /* <DEDUP_REMOVED lines=29> */
[----:B---3--:R-:W-:-:S04]  /*a670*/  F2FP.BF16.F32.PACK_AB R19, R119, R118 ;  /* 0x000000767713723e */ /* 0x008fc800000010ff */
[----:B------:R1:W-:Y:S01]  /*a680*/  STTM.x16 tmem[UR4], R4 ;  /* 0x00000004000079ed */ /* 0x0003e20008240004 */
[----:B------:R-:W-:Y:S02]  /*a690*/  R2UR UR4, R88 ;  /* 0x00000000580472ca */ /* 0x000fe400000e0000 */
[----:B------:R-:W-:Y:S08]  /*a6a0*/  MUFU.EX2 R66, R66 ;  /* 0x0000004200427308 */ /* 0x000ff00000000800 */
[----:B------:R-:W3:Y:S08]  /*a6b0*/  MUFU.EX2 R67, R67 ;  /* 0x0000004300437308 */ /* 0x000ef00000000800 */
[----:B------:R-:W-:Y:S08]  /*a6c0*/  MUFU.EX2 R74, R74 ;  /* 0x0000004a004a7308 */ /* 0x000ff00000000800 */
[----:B------:R-:W4:Y:S08]  /*a6d0*/  MUFU.EX2 R75, R75 ;  /* 0x0000004b004b7308 */ /* 0x000f300000000800 */
[----:B------:R-:W-:Y:S08]  /*a6e0*/  MUFU.EX2 R120, R120 ;  /* 0x0000007800787308 */ /* 0x000ff00000000800 */
[----:B------:R-:W5:Y:S08]  /*a6f0*/  MUFU.EX2 R121, R121 ;  /* 0x0000007900797308 */ /* 0x000f700000000800 */
[----:B------:R-:W-:Y:S01]  /*a700*/  MUFU.EX2 R78, R78 ;  /* 0x0000004e004e7308 */ /* 0x000fe20000000800 */
[----:B-1----:R-:W-:-:S02]  /*a710*/  F2FP.BF16.F32.PACK_AB R4, R81, R80 ;  /* 0x000000505104723e */ /* 0x002fc400000010ff */
[----:B---3--:R-:W-:Y:S02]  /*a720*/  F2FP.BF16.F32.PACK_AB R5, R67, R66 ;  /* 0x000000424305723e */ /* 0x008fe400000010ff */
[----:B----4-:R-:W-:-:S03]  /*a730*/  F2FP.BF16.F32.PACK_AB R6, R75, R74 ;  /* 0x0000004a4b06723e */ /* 0x010fc600000010ff */
[----:B------:R-:W1:Y:S01]  /*a740*/  MUFU.EX2 R79, R79 ;  /* 0x0000004f004f7308 */ /* 0x000e620000000800 */
[----:B-----5:R-:W-:-:S07]  /*a750*/  F2FP.BF16.F32.PACK_AB R7, R121, R120 ;  /* 0x000000787907723e */ /* 0x020fce00000010ff */
        /* <DEDUP_REMOVED lines=37> */
[----:B------:R-:W-:Y:S01]  /*a9b0*/  R2UR UR4, R133 ;  /* 0x00000000850472ca */ /* 0x000fe200000e0000 */
[----:B------:R-:W3:Y:S01]  /*a9c0*/  FENCE.VIEW.ASYNC.T ;  /* 0x00000000000073c6 */ /* 0x000ee20000000200 */
[----:B------:R-:W-:Y:S01]  /*a9d0*/  MUFU.EX2 R38, R38 ;  /* 0x0000002600267308 */ /* 0x000fe20000000800 */
[----:B---3--:R2:W-:Y:S07]  /*a9e0*/  SYNCS.ARRIVE.TRANS64.RED.ART0 RZ, [UR15], R156 ;  /* 0x0000009cffff79a7 */ /* 0x0085ee000850040f */
        /* <DEDUP_REMOVED lines=43> */
[----:B-1----:R-:W-:Y:S02]  /*aca0*/  F2FP.BF16.F32.PACK_AB R18, R153, R152 ;  /* 0x000000989912723e */ /* 0x002fe400000010ff */
[----:B---3--:R-:W-:-:S04]  /*acb0*/  F2FP.BF16.F32.PACK_AB R19, R155, R154 ;  /* 0x0000009a9b13723e */ /* 0x008fc800000010ff */
[----:B------:R2:W-:Y:S01]  /*acc0*/  STTM.x16 tmem[UR4], R4 ;  /* 0x00000004000079ed */ /* 0x0005e20008240004 */
[----:B------:R-:W-:Y:S01]  /*acd0*/  USHF.L.U32 UR4, UR9, 0x1f, URZ ;  /* 0x0000001f09047899 */ /* 0x000fe200080006ff */
[----:B------:R-:W1:Y:S02]  /*ace0*/  FENCE.VIEW.ASYNC.T ;  /* 0x00000000000073c6 */ /* 0x000e640000000200 */
[----:B-1----:R-:W-:-:S03]  /*acf0*/  NOP ;  /* 0x0000000000007918 */ /* 0x002fc60000000000 */
[----:B------:R-:W-:Y:S01]  /*ad00*/  IMAD.U32 R157, RZ, RZ, UR4 ;  /* 0x00000004ff9d7e24 */ /* 0x000fe2000f8e00ff */
[----:B------:R2:W-:Y:S03]  /*ad10*/  @P0 SYNCS.ARRIVE.TRANS64.RED.ART0 RZ, [UR12], R156 ;  /* 0x0000009cffff09a7 */ /* 0x0005e6000850040c */
[----:B------:R-:W1:Y:S02]  /*ad20*/  SYNCS.PHASECHK.TRANS64.TRYWAIT P0, [UR13], R157 ;  /* 0x0000009dff0075a7 */ /* 0x000e64000800110d */
[----:B-12---:R-:W-:Y:S05]  /*ad30*/  @!P0 BRA `(.L_x_75) ;  /* 0x0000005c00c88947 */ /* 0x006fea0003800000 */
.L_x_161:
[----:B------:R-:W-:Y:S01]  /*ad40*/  MOV R5, UR16 ;  /* 0x0000001000057c02 */ /* 0x000fe20008000f00 */
[----:B-1----:R-:W-:Y:S01]  /*ad50*/  FMUL R4, R172, R132 ;  /* 0x00000084ac047220 */ /* 0x002fe20000400000 */
[----:B------:R-:W-:Y:S01]  /*ad60*/  FADD2 R24, R24.F32x2.HI_LO, R34.F32x2.HI_LO ;  /* 0x000000221818724b */ /* 0x000fe20000000000 */
[----:B------:R-:W-:Y:S01]  /*ad70*/  UIADD3 UR11, UPT, UPT, UR11, 0x1, URZ ;  /* 0x000000010b0b7890 */ /* 0x000fe2000fffe0ff */
[----:B------:R-:W-:Y:S01]  /*ad80*/  FADD2 R28, R28.F32x2.HI_LO, R90.F32x2.HI_LO ;  /* 0x0000005a1c1c724b */ /* 0x000fe20000000000 */
[----:B------:R-:W-:Y:S01]  /*ad90*/  MOV R168, R167 ;  /* 0x000000a700a87202 */ /* 0x000fe20000000f00 */
[----:B------:R-:W-:Y:S01]  /*ada0*/  FADD2 R4, R4.F32x2.HI_LO, R22.F32x2.HI_LO ;  /* 0x000000160404724b */ /* 0x000fe20000000000 */
[----:B------:R-:W-:Y:S01]  /*adb0*/  UISETP.NE.AND UP0, UPT, UR11, -0x1, UPT ;  /* 0xffffffff0b00788c */ /* 0x000fe2000bf05270 */
[----:B------:R-:W-:Y:S01]  /*adc0*/  FADD2 R30, R30.F32x2.HI_LO, R92.F32x2.HI_LO ;  /* 0x0000005c1e1e724b */ /* 0x000fe20000000000 */
[----:B------:R-:W-:Y:S01]  /*add0*/  ULOP3.LUT UR9, UR9, 0x1, URZ, 0x3c, !UPT ;  /* 0x0000000109097892 */ /* 0x000fe2000f8e3cff */
[----:B------:R-:W-:Y:S01]  /*ade0*/  FADD2 R4, R4.F32x2.HI_LO, R32.F32x2.HI_LO ;  /* 0x000000200404724b */ /* 0x000fe20000000000 */
[----:B------:R-:W-:Y:S01]  /*adf0*/  ULOP3.LUT UR10, UR10, 0x1, URZ, 0x3c, !UPT ;  /* 0x000000010a0a7892 */ /* 0x000fe2000f8e3cff */
[----:B------:R-:W-:-:S02]  /*ae00*/  FADD2 R24, R24.F32x2.HI_LO, R96.F32x2.HI_LO ;  /* 0x000000601818724b */ /* 0x000fc40000000000 */
[----:B------:R-:W-:Y:S02]  /*ae10*/  FADD2 R28, R28.F32x2.HI_LO, R98.F32x2.HI_LO ;  /* 0x000000621c1c724b */ /* 0x000fe40000000000 */
[----:B------:R-:W-:Y:S02]  /*ae20*/  FADD2 R30, R30.F32x2.HI_LO, R100.F32x2.HI_LO ;  /* 0x000000641e1e724b */ /* 0x000fe40000000000 */
[----:B------:R-:W-:Y:S02]  /*ae30*/  FADD2 R4, R4.F32x2.HI_LO, R94.F32x2.HI_LO ;  /* 0x0000005e0404724b */ /* 0x000fe40000000000 */
[----:B------:R-:W-:Y:S02]  /*ae40*/  FADD2 R24, R24.F32x2.HI_LO, R104.F32x2.HI_LO ;  /* 0x000000681818724b */ /* 0x000fe40000000000 */
[----:B------:R-:W-:Y:S02]  /*ae50*/  FADD2 R28, R28.F32x2.HI_LO, R106.F32x2.HI_LO ;  /* 0x0000006a1c1c724b */ /* 0x000fe40000000000 */
        /* <DEDUP_REMOVED lines=51> */
[----:B------:R-:W-:-:S04]  /*b190*/  FADD2 R4, R4.F32x2.HI_LO, R24.F32x2.HI_LO ;  /* 0x000000180404724b */ /* 0x000fc80000000000 */
[----:B------:R-:W-:-:S04]  /*b1a0*/  FADD2 R4, R4.F32x2.HI_LO, R28.F32x2.HI_LO ;  /* 0x0000001c0404724b */ /* 0x000fc80000000000 */
[----:B------:R-:W-:Y:S01]  /*b1b0*/  FADD R132, R4, R5 ;  /* 0x0000000504847221 */ /* 0x000fe20000000000 */
[----:B------:R-:W-:Y:S06]  /*b1c0*/  BRA.U UP0, `(.L_x_76) ;  /* 0xffffffd900487547 */ /* 0x000fec000b83ffff */
.L_x_73:
[----:B------:R-:W-:-:S04]  /*b1d0*/  UISETP.LT.AND UP0, UPT, UR19, UR17, UPT ;  /* 0x000000111300728c */ /* 0x000fc8000bf01270 */
[----:B------:R-:W-:-:S04]  /*b1e0*/  USEL UR11, UR19, UR17, UP0 ;  /* 0x00000011130b7287 */ /* 0x000fc80008000000 */
[----:B------:R-:W-:-:S09]  /*b1f0*/  UISETP.GE.AND UP0, UPT, UR11, 0x1, UPT ;  /* 0x000000010b00788c */ /* 0x000fd2000bf06270 */
[----:B------:R-:W-:Y:S05]  /*b200*/  BRA.U !UP0, `(.L_x_77) ;  /* 0x0000002108447547 */ /* 0x000fea000b800000 */
[----:B------:R-:W2:Y:S01]  /*b210*/  S2R R161, SR_TID.X ;  /* 0x0000000000a17919 */ /* 0x000ea20000002100 */
[----:B------:R-:W3:Y:S01]  /*b220*/  S2UR UR6, SR_CgaCtaId ;  /* 0x00000000000679c3 */ /* 0x000ee20000008800 */
[----:B------:R-:W-:Y:S01]  /*b230*/  UISETP.GT.AND UP0, UPT, UR63, 0x3, UPT ;  /* 0x000000033f00788c */ /* 0x000fe2000bf04270 */
[----:B------:R-:W-:Y:S01]  /*b240*/  R2UR UR7, R0 ;  /* 0x00000000000772ca */ /* 0x000fe200000e0000 */
[----:B------:R-:W-:Y:S01]  /*b250*/  UMOV UR12, 0x400 ;  /* 0x00000400000c7882 */ /* 0x000fe20000000000 */
[----:B------:R-:W-:Y:S01]  /*b260*/  UIADD3 UR14, UPT, UPT, UR21, 0xe0, URZ ;  /* 0x000000e0150e7890 */ /* 0x000fe2000fffe0ff */
[----:B------:R-:W-:Y:S01]  /*b270*/  IMAD.MOV.U32 R163, RZ, RZ, R167 ;  /* 0x000000ffffa37224 */ /* 0x000fe200078e00a7 */
[----:B------:R-:W-:Y:S02]  /*b280*/  USEL UR4, URZ, 0x80, !UP0 ;  /* 0x00000080ff047887 */ /* 0x000fe4000c000000 */
[----:B------:R-:W-:Y:S01]  /*b290*/  UIADD3 UR11, UPT, UPT, -UR11, URZ, URZ ;  /* 0x000000ff0b0b7290 */ /* 0x000fe2000fffe1ff */
[----:B------:R-:W4:Y:S03]  /*b2a0*/  LDCU UR5, c[0x0][0x600] ;  /* 0x0000c000ff0577ac */ /* 0x000f260008000800 */
[----:B------:R-:W-:Y:S01]  /*b2b0*/  IMAD.U32 R2, RZ, RZ, UR4 ;  /* 0x00000004ff027e24 */ /* 0x000fe2000f8e00ff */
[----:B------:R-:W-:-:S02]  /*b2c0*/  UMOV UR16, URZ ;  /* 0x000000ff00107c82 */ /* 0x000fc40008000000 */
[----:B------:R-:W-:Y:S02]  /*b2d0*/  UPRMT UR14, UR7, 0x654, UR14 ;  /* 0x00000654070e7896 */ /* 0x000fe4000800000e */
[----:B---3--:R-:W-:-:S04]  /*b2e0*/  ULEA UR12, UR6, UR12, 0x18 ;  /* 0x0000000c060c7291 */ /* 0x008fc8000f8ec0ff */
[----:B------:R-:W-:Y:S01]  /*b2f0*/  UIADD3 UR13, UPT, UPT, UR12, 0x8, URZ ;  /* 0x000000080c0d7890 */ /* 0x000fe2000fffe0ff */
[----:B--2---:R-:W-:-:S05]  /*b300*/  IMAD.U32 R5, R161, 0x10000, RZ ;  /* 0x00010000a1057824 */ /* 0x004fca00078e00ff */
[----:B------:R-:W-:-:S04]  /*b310*/  LOP3.LUT R160, R2, 0x600000, R5, 0xf8, !PT ;  /* 0x0060000002a07812 */ /* 0x000fc800078ef805 */
[C---:B------:R-:W-:Y:S02]  /*b320*/  LOP3.LUT R159, R160.reuse, 0x40, RZ, 0xfc, !PT ;  /* 0x00000040a09f7812 */ /* 0x040fe400078efcff */
[C---:B------:R-:W-:Y:S02]  /*b330*/  LOP3.LUT R158, R160.reuse, 0x70, RZ, 0xfc, !PT ;  /* 0x00000070a09e7812 */ /* 0x040fe400078efcff */
[C---:B------:R-:W-:Y:S02]  /*b340*/  LOP3.LUT R157, R160.reuse, 0x50, RZ, 0xfc, !PT ;  /* 0x00000050a09d7812 */ /* 0x040fe400078efcff */
[C---:B------:R-:W-:Y:S02]  /*b350*/  LOP3.LUT R156, R160.reuse, 0x60, RZ, 0xfc, !PT ;  /* 0x00000060a09c7812 */ /* 0x040fe400078efcff */
[----:B----4-:R-:W-:-:S07]  /*b360*/  LOP3.LUT R133, R160, 0x20, RZ, 0xfc, !PT ;  /* 0x00000020a0857812 */ /* 0x010fce00078efcff */
.L_x_80:
[----:B------:R-:W-:Y:S01]  /*b370*/  UMOV UR7, UR13 ;  /* 0x0000000d00077c82 */ /* 0x000fe20008000000 */
[----:B------:R-:W-:Y:S01]  /*b380*/  USHF.L.U32 UR4, UR10, 0x1f, URZ ;  /* 0x0000001f0a047899 */ /* 0x000fe200080006ff */
[----:B------:R-:W-:Y:S01]  /*b390*/  R2UR UR6, R160 ;  /* 0x00000000a00672ca */ /* 0x000fe200000e0000 */
[----:B------:R-:W-:-:S04]  /*b3a0*/  @!UP0 UIADD3 UR7, UPT, UPT, UR12, URZ, URZ ;  /* 0x000000ff0c078290 */ /* 0x000fc8000fffe0ff */
[----:B-1----:R-:W-:-:S05]  /*b3b0*/  MOV R4, UR4 ;  /* 0x0000000400047c02 */ /* 0x002fca0008000f00 */
[----:B------:R-:W1:Y:S02]  /*b3c0*/  SYNCS.PHASECHK.TRANS64.TRYWAIT P0, [UR7+0xc0], R4 ;  /* 0x0000c004ff0075a7 */ /* 0x000e640008001107 */
[----:B-1----:R-:W-:Y:S05]  /*b3d0*/  @!P0 BRA `(.L_x_78) ;  /* 0x0000005800408947 */ /* 0x002fea0003800000 */
.L_x_163:
[----:B------:R-:W2:Y:S01]  /*b3e0*/  LDTM.x32 R100, tmem[UR6] ;  /* 0x00000006006479ee */ /* 0x000ea200082c0000 */
[----:B------:R-:W-:Y:S01]  /*b3f0*/  R2UR UR4, R133 ;  /* 0x00000000850472ca */ /* 0x000fe200000e0000 */
[----:B------:R-:W-:Y:S01]  /*b400*/  IMAD.MOV.U32 R166, RZ, RZ, 0x3d9df09d ;  /* 0x3d9df09dffa67424 */ /* 0x000fe200078e00ff */
[----:B------:R-:W-:-:S11]  /*b410*/  R2UR UR6, R159 ;  /* 0x000000009f0672ca */ /* 0x000fd600000e0000 */
[----:B------:R-:W3:Y:S01]  /*b420*/  LDTM.x32 R68, tmem[UR4] ;  /* 0x00000004004479ee */ /* 0x000ee200082c0000 */
[----:B------:R-:W-:Y:S01]  /*b430*/  R2UR UR4, R156 ;  /* 0x000000009c0472ca */ /* 0x000fe200000e0000 */
[----:B------:R-:W4:Y:S01]  /*b440*/  LDTM.x32 R36, tmem[UR6] ;  /* 0x00000006002479ee */ /* 0x000f2200082c0000 */
[----:B--2---:R-:W-:Y:S02]  /*b450*/  FMNMX3 R137, R163, R100, R101, !PT ;  /* 0x00000064a3897276 */ /* 0x004fe40007800065 */
[----:B------:R-:W-:Y:S02]  /*b460*/  FMNMX R134, R102, R103, !PT ;  /* 0x0000006766867209 */ /* 0x000fe40007800000 */
[----:B------:R-:W-:-:S07]  /*b470*/  FMNMX R135, R104, R105, !PT ;  /* 0x0000006968877209 */ /* 0x000fce0007800000 */
[----:B-1----:R-:W1:Y:S01]  /*b480*/  LDTM.x32 R4, tmem[UR4] ;  /* 0x00000004000479ee */ /* 0x002e6200082c0000 */
[----:B------:R-:W-:Y:S02]  /*b490*/  FMNMX R162, R106, R107, !PT ;  /* 0x0000006b6aa27209 */ /* 0x000fe40007800000 */
        /* <DEDUP_REMOVED lines=12> */
[----:B---3--:R-:W-:Y:S02]  /*b560*/  FMNMX3 R137, R137, R68, R69, !PT ;  /* 0x0000004489897276 */ /* 0x008fe40007800045 */
        /* <DEDUP_REMOVED lines=15> */
[----:B----4-:R-:W-:-:S02]  /*b660*/  FMNMX3 R137, R137, R36, R37, !PT ;  /* 0x0000002489897276 */ /* 0x010fc40007800025 */
        /* <DEDUP_REMOVED lines=15> */
[----:B-1----:R-:W-:Y:S02]  /*b760*/  FMNMX3 R137, R137, R4, R5, !PT ;  /* 0x0000000489897276 */ /* 0x002fe40007800005 */
        /* <DEDUP_REMOVED lines=15> */
[----:B------:R-:W-:Y:S02]  /*b860*/  FMNMX R134, R137, R134, !PT ;  /* 0x0000008689867209 */ /* 0x000fe40007800000 */
[----:B------:R-:W-:Y:S02]  /*b870*/  R2UR UR4, R159 ;  /* 0x000000009f0472ca */ /* 0x000fe400000e0000 */
[----:B------:R-:W-:-:S04]  /*b880*/  FMNMX3 R162, R134, R135, R162, !PT ;  /* 0x0000008786a27276 */ /* 0x000fc800078000a2 */
[----:B------:R-:W-:-:S04]  /*b890*/  FSETP.NEU.AND P0, PT, R162, -INF , PT ;  /* 0xff800000a200780b */ /* 0x000fc80003f0d000 */
[----:B------:R-:W-:Y:S02]  /*b8a0*/  FSEL R164, R162, RZ, P0 ;  /* 0x000000ffa2a47208 */ /* 0x000fe40000000000 */
[----:B------:R-:W-:-:S03]  /*b8b0*/  ELECT P0, URZ, PT ;  /* 0x0000000000ff782f */ /* 0x000fc60003800000 */
[----:B------:R-:W-:-:S04]  /*b8c0*/  FADD R165, -R164, R163 ;  /* 0x000000a3a4a57221 */ /* 0x000fc80000000100 */
[----:B------:R-:W-:-:S05]  /*b8d0*/  FMUL R165, R165, UR5 ;  /* 0x00000005a5a57c20 */ /* 0x000fca0008400000 */
[----:B------:R-:W-:Y:S02]  /*b8e0*/  FSETP.GE.AND P1, PT, R165, -8, PT ;  /* 0xc1000000a500780b */ /* 0x000fe40003f26000 */
[----:B------:R-:W1:Y:S02]  /*b8f0*/  MUFU.EX2 R165, R165 ;  /* 0x000000a500a57308 */ /* 0x000e640000000800 */
[C---:B------:R-:W-:Y:S02]  /*b900*/  FSEL R164, R163.reuse, R164, P1 ;  /* 0x000000a4a3a47208 */ /* 0x040fe40000800000 */
[----:B------:R-:W-:-:S03]  /*b910*/  FSEL R167, R163, R162, P1 ;  /* 0x000000a2a3a77208 */ /* 0x000fc60000800000 */
[----:B------:R-:W-:-:S04]  /*b920*/  FFMA R164, -R164, UR5, RZ ;  /* 0x00000005a4a47c23 */ /* 0x000fc800080001ff */
[--C-:B------:R-:W-:Y:S02]  /*b930*/  FFMA2 R134, R100.F32x2.HI_LO, UR5.F32, R164.reuse.F32 ;  /* 0x0000000564867c49 */ /* 0x100fe400092000a4 */
[--C-:B------:R-:W-:Y:S02]  /*b940*/  FFMA2 R136, R102.F32x2.HI_LO, UR5.F32, R164.reuse.F32 ;  /* 0x0000000566887c49 */ /* 0x100fe400092000a4 */
[--C-:B------:R-:W-:Y:S02]  /*b950*/  FFMA2 R138, R104.F32x2.HI_LO, UR5.F32, R164.reuse.F32 ;  /* 0x00000005688a7c49 */ /* 0x100fe400092000a4 */
[--C-:B------:R-:W-:Y:S01]  /*b960*/  FFMA2 R140, R106.F32x2.HI_LO, UR5.F32, R164.reuse.F32 ;  /* 0x000000056a8c7c49 */ /* 0x100fe200092000a4 */
[----:B------:R-:W-:Y:S01]  /*b970*/  MUFU.EX2 R134, R134 ;  /* 0x0000008600867308 */ /* 0x000fe20000000800 */
[--C-:B------:R-:W-:Y:S01]  /*b980*/  FFMA2 R142, R108.F32x2.HI_LO, UR5.F32, R164.reuse.F32 ;  /* 0x000000056c8e7c49 */ /* 0x100fe200092000a4 */
[----:B------:R-:W-:Y:S01]  /*b990*/  LOP3.LUT R108, R2, 0x7f, R161, 0xf8, !PT ;  /* 0x0000007f026c7812 */ /* 0x000fe200078ef8a1 */
[--C-:B------:R-:W-:Y:S01]  /*b9a0*/  FFMA2 R144, R110.F32x2.HI_LO, UR5.F32, R164.reuse.F32 ;  /* 0x000000056e907c49 */ /* 0x100fe200092000a4 */
[----:B-1----:R-:W-:Y:S01]  /*b9b0*/  FSEL R165, R165, 1, !P1 ;  /* 0x3f800000a5a57808 */ /* 0x002fe20004800000 */
[--C-:B------:R-:W-:Y:S01]  /*b9c0*/  FFMA2 R146, R112.F32x2.HI_LO, UR5.F32, R164.reuse.F32 ;  /* 0x0000000570927c49 */ /* 0x100fe200092000a4 */
[----:B------:R-:W-:Y:S01]  /*b9d0*/  LEA R108, R108, UR12, 0x2 ;  /* 0x0000000c6c6c7c11 */ /* 0x000fe2000f8e10ff */
[--C-:B------:R-:W-:Y:S01]  /*b9e0*/  FFMA2 R148, R114.F32x2.HI_LO, UR5.F32, R164.reuse.F32 ;  /* 0x0000000572947c49 */ /* 0x100fe200092000a4 */
[----:B------:R-:W1:Y:S01]  /*b9f0*/  MUFU.EX2 R135, R135 ;  /* 0x0000008700877308 */ /* 0x000e620000000800 */
[----:B------:R-:W-:-:S02]  /*ba00*/  FFMA2 R116, R116.F32x2.HI_LO, UR5.F32, R164.F32 ;  /* 0x0000000574747c49 */ /* 0x000fc400092000a4 */
[--C-:B------:R-:W-:Y:S01]  /*ba10*/  FFMA2 R118, R118.F32x2.HI_LO, UR5.F32, R164.reuse.F32 ;  /* 0x0000000576767c49 */ /* 0x100fe200092000a4 */
[----:B------:R2:W-:Y:S01]  /*ba20*/  STS [R108+0x18c], R165 ;  /* 0x00018ca56c007388 */ /* 0x0005e20000000800 */
[--C-:B------:R-:W-:Y:S02]  /*ba30*/  FFMA2 R120, R120.F32x2.HI_LO, UR5.F32, R164.reuse.F32 ;  /* 0x0000000578787c49 */ /* 0x100fe400092000a4 */
[--C-:B------:R-:W-:Y:S01]  /*ba40*/  FFMA2 R122, R122.F32x2.HI_LO, UR5.F32, R164.reuse.F32 ;  /* 0x000000057a7a7c49 */ /* 0x100fe200092000a4 */
[----:B------:R-:W-:Y:S01]  /*ba50*/  MUFU.EX2 R136, R136 ;  /* 0x0000008800887308 */ /* 0x000fe20000000800 */
[--C-:B------:R-:W-:Y:S02]  /*ba60*/  FFMA2 R124, R124.F32x2.HI_LO, UR5.F32, R164.reuse.F32 ;  /* 0x000000057c7c7c49 */ /* 0x100fe400092000a4 */
[--C-:B------:R-:W-:Y:S02]  /*ba70*/  FFMA2 R126, R126.F32x2.HI_LO, UR5.F32, R164.reuse.F32 ;  /* 0x000000057e7e7c49 */ /* 0x100fe400092000a4 */
[----:B------:R-:W-:-:S02]  /*ba80*/  FFMA2 R128, R128.F32x2.HI_LO, UR5.F32, R164.F32 ;  /* 0x0000000580807c49 */ /* 0x000fc400092000a4 */
[--C-:B------:R-:W-:Y:S01]  /*ba90*/  FFMA2 R130, R130.F32x2.HI_LO, UR5.F32, R164.reuse.F32 ;  /* 0x0000000582827c49 */ /* 0x100fe200092000a4 */
[----:B------:R-:W3:Y:S01]  /*baa0*/  MUFU.EX2 R137, R137 ;  /* 0x0000008900897308 */ /* 0x000ee20000000800 */
[--C-:B------:R-:W-:Y:S01]  /*bab0*/  FFMA2 R152, R70.F32x2.HI_LO, UR5.F32, R164.reuse.F32 ;  /* 0x0000000546987c49 */ /* 0x100fe200092000a4 */
[----:B-1----:R-:W-:Y:S01]  /*bac0*/  F2FP.BF16.F32.PACK_AB R100, R135, R134 ;  /* 0x000000868764723e */ /* 0x002fe200000010ff */
[--C-:B------:R-:W-:Y:S02]  /*bad0*/  FFMA2 R70, R80.F32x2.HI_LO, UR5.F32, R164.reuse.F32 ;  /* 0x0000000550467c49 */ /* 0x100fe400092000a4 */
[--C-:B------:R-:W-:Y:S02]  /*bae0*/  FFMA2 R150, R68.F32x2.HI_LO, UR5.F32, R164.reuse.F32 ;  /* 0x0000000544967c49 */ /* 0x100fe400092000a4 */
[--C-:B------:R-:W-:Y:S01]  /*baf0*/  FFMA2 R68, R82.F32x2.HI_LO, UR5.F32, R164.reuse.F32 ;  /* 0x0000000552447c49 */ /* 0x100fe200092000a4 */
[----:B------:R-:W-:Y:S01]  /*bb00*/  MUFU.EX2 R138, R138 ;  /* 0x0000008a008a7308 */ /* 0x000fe20000000800 */
[----:B------:R-:W-:Y:S01]  /*bb10*/  FMNMX R70, R70, -127, !PT ;  /* 0xc2fe000046467809 */ /* 0x000fe20007800000 */
[--C-:B------:R-:W-:Y:S01]  /*bb20*/  FFMA2 R154, R72.F32x2.HI_LO, UR5.F32, R164.reuse.F32 ;  /* 0x00000005489a7c49 */ /* 0x100fe200092000a4 */
[----:B------:R-:W-:Y:S01]  /*bb30*/  FMNMX R71, R71, -127, !PT ;  /* 0xc2fe000047477809 */ /* 0x000fe20007800000 */
[--C-:B------:R-:W-:Y:S01]  /*bb40*/  FFMA2 R74, R74.F32x2.HI_LO, UR5.F32, R164.reuse.F32 ;  /* 0x000000054a4a7c49 */ /* 0x100fe200092000a4 */
[----:B------:R-:W-:Y:S01]  /*bb50*/  FMNMX R68, R68, -127, !PT ;  /* 0xc2fe000044447809 */ /* 0x000fe20007800000 */
[--C-:B------:R-:W-:Y:S01]  /*bb60*/  FFMA2 R84, R84.F32x2.HI_LO, UR5.F32, R164.reuse.F32 ;  /* 0x0000000554547c49 */ /* 0x100fe200092000a4 */
[----:B------:R-:W-:Y:S01]  /*bb70*/  FMNMX R69, R69, -127, !PT ;  /* 0xc2fe000045457809 */ /* 0x000fe20007800000 */
[----:B------:R-:W1:Y:S01]  /*bb80*/  MUFU.EX2 R139, R139 ;  /* 0x0000008b008b7308 */ /* 0x000e620000000800 */
        /* <DEDUP_REMOVED lines=10> */
[----:B-1----:R-:W-:Y:S01]  /*bc30*/  F2FP.BF16.F32.PACK_AB R102, R139, R138 ;  /* 0x0000008a8b66723e */ /* 0x002fe200000010ff */
        /* <DEDUP_REMOVED lines=8> */
[----:B------:R-:W1:Y:S01]  /*bcc0*/  MUFU.EX2 R143, R143 ;  /* 0x0000008f008f7308 */ /* 0x000e620000000800 */
[----:B---3--:R-:W-:Y:S01]  /*bcd0*/  F2FP.BF16.F32.PACK_AB R103, R141, R140 ;  /* 0x0000008c8d67723e */ /* 0x008fe200000010ff */
[----:B------:R-:W-:-:S02]  /*bce0*/  FFMA2 R28, R28.F32x2.HI_LO, UR5.F32, R164.F32 ;  /* 0x000000051c1c7c49 */ /* 0x000fc400092000a4 */
[--C-:B------:R-:W-:Y:S02]  /*bcf0*/  FFMA2 R30, R30.F32x2.HI_LO, UR5.F32, R164.reuse.F32 ;  /* 0x000000051e1e7c49 */ /* 0x100fe400092000a4 */
[--C-:B------:R-:W-:Y:S02]  /*bd00*/  FFMA2 R32, R32.F32x2.HI_LO, UR5.F32, R164.reuse.F32 ;  /* 0x0000000520207c49 */ /* 0x100fe400092000a4 */
[----:B------:R-:W-:Y:S01]  /*bd10*/  MUFU.EX2 R144, R144 ;  /* 0x0000009000907308 */ /* 0x000fe20000000800 */
[--C-:B------:R-:W-:Y:S02]  /*bd20*/  FFMA2 R34, R34.F32x2.HI_LO, UR5.F32, R164.reuse.F32 ;  /* 0x0000000522227c49 */ /* 0x100fe400092000a4 */
[----:B------:R-:W-:-:S05]  /*bd30*/  FFMA2 R10, R10.F32x2.HI_LO, UR5.F32, R164.F32 ;  /* 0x000000050a0a7c49 */ /* 0x000fca00092000a4 */
        /* <DEDUP_REMOVED lines=9> */
[----:B------:R-:W2:Y:S01]  /*bdd0*/  MUFU.EX2 R117, R117 ;  /* 0x0000007500757308 */ /* 0x000ea20000000800 */
[----:B---3--:R-:W-:-:S07]  /*bde0*/  F2FP.BF16.F32.PACK_AB R107, R149, R148 ;  /* 0x00000094956b723e */ /* 0x008fce00000010ff */
        /* <DEDUP_REMOVED lines=22> */
[----:B------:R-:W-:Y:S01]  /*bf50*/  MUFU.EX2 R151, R151 ;  /* 0x0000009700977308 */ /* 0x000fe20000000800 */
[----:B-1----:R-:W-:Y:S01]  /*bf60*/  F2FP.BF16.F32.PACK_AB R115, R131, R130 ;  /* 0x000000828373723e */ /* 0x002fe200000010ff */
[----:B------:R1:W-:Y:S06]  /*bf70*/  BAR.ARV R3, 0x40 ;  /* 0x000100030000751d */ /* 0x0003ec0000002000 */
[----:B------:R-:W-:Y:S01]  /*bf80*/  MUFU.EX2 R152, R152 ;  /* 0x0000009800987308 */ /* 0x000fe20000000800 */
[----:B------:R2:W-:Y:S01]  /*bf90*/  STTM.x16 tmem[UR4], R100 ;  /* 0x00000064000079ed */ /* 0x0005e20008240004 */
[----:B------:R-:W-:-:S06]  /*bfa0*/  R2UR UR4, R157 ;  /* 0x000000009d0472ca */ /* 0x000fcc00000e0000 */
[----:B------:R-:W-:Y:S08]  /*bfb0*/  MUFU.EX2 R153, R153 ;  /* 0x0000009900997308 */ /* 0x000ff00000000800 */
[----:B------:R-:W-:Y:S08]  /*bfc0*/  MUFU.EX2 R154, R154 ;  /* 0x0000009a009a7308 */ /* 0x000ff00000000800 */
[----:B------:R-:W3:Y:S08]  /*bfd0*/  MUFU.EX2 R155, R155 ;  /* 0x0000009b009b7308 */ /* 0x000ef00000000800 */
[----:B------:R-:W-:Y:S08]  /*bfe0*/  MUFU.EX2 R84, R84 ;  /* 0x0000005400547308 */ /* 0x000ff00000000800 */
[----:B------:R-:W-:Y:S08]  /*bff0*/  MUFU.EX2 R85, R85 ;  /* 0x0000005500557308 */ /* 0x000ff00000000800 */
[----:B------:R-:W-:Y:S01]  /*c000*/  MUFU.EX2 R86, R86 ;  /* 0x0000005600567308 */ /* 0x000fe20000000800 */
[----:B--2---:R-:W-:-:S07]  /*c010*/  FADD2.RM R108, R70.F32x2.HI_LO, 12582912 ;  /* 0x4b400000466c744b */ /* 0x004fce0000204000 */
[----:B------:R-:W-:Y:S01]  /*c020*/  MUFU.EX2 R100, R74 ;  /* 0x0000004a00647308 */ /* 0x000fe20000000800 */
[----:B------:R-:W-:Y:S02]  /*c030*/  FADD2.RM R106, R68.F32x2.HI_LO, 12582912 ;  /* 0x4b400000446a744b */ /* 0x000fe40000204000 */
[----:B------:R-:W-:Y:S02]  /*c040*/  FADD2 R72, R108.F32x2.HI_LO, -12582912 ;  /* 0xcb4000006c48744b */ /* 0x000fe40000200000 */
[----:B------:R-:W-:Y:S02]  /*c050*/  FFMA2 R104, R78.F32x2.HI_LO, UR5.F32, R164.F32 ;  /* 0x000000054e687c49 */ /* 0x000fe400092000a4 */
[----:B------:R-:W-:Y:S01]  /*c060*/  FADD2 R70, R70.F32x2.HI_LO, -R72.F32x2.HI_LO ;  /* 0x800000484646724b */ /* 0x000fe20000000000 */
[----:B------:R2:W4:Y:S01]  /*c070*/  MUFU.EX2 R101, R75 ;  /* 0x0000004b00657308 */ /* 0x0005220000000800 */
[----:B------:R-:W-:Y:S02]  /*c080*/  FADD2 R72, R106.F32x2.HI_LO, -12582912 ;  /* 0xcb4000006a48744b */ /* 0x000fe40000200000 */
[----:B------:R-:W-:-:S02]  /*c090*/  FFMA2 R78, R98.F32x2.HI_LO, UR5.F32, R164.F32 ;  /* 0x00000005624e7c49 */ /* 0x000fc400092000a4 */
[----:B------:R-:W-:Y:S02]  /*c0a0*/  FADD2 R68, R68.F32x2.HI_LO, -R72.F32x2.HI_LO ;  /* 0x800000484444724b */ /* 0x000fe40000000000 */
[----:B------:R-:W-:Y:S01]  /*c0b0*/  FFMA2 R72, R70.F32x2.HI_LO, R166.F32, 0.22756439447402954102 ;  /* 0x3e6906a446487449 */ /* 0x000fe200012000a6 */
[----:B------:R-:W-:Y:S01]  /*c0c0*/  FMNMX R78, R78, -127, !PT ;  /* 0xc2fe00004e4e7809 */ /* 0x000fe20007800000 */
[--C-:B------:R-:W-:Y:S01]  /*c0d0*/  FFMA2 R102, R76.F32x2.HI_LO, UR5.F32, R164.reuse.F32 ;  /* 0x000000054c667c49 */ /* 0x100fe200092000a4 */
[----:B------:R-:W-:Y:S01]  /*c0e0*/  FMNMX R79, R79, -127, !PT ;  /* 0xc2fe00004f4f7809 */ /* 0x000fe20007800000 */
[-C--:B------:R-:W-:Y:S01]  /*c0f0*/  FFMA2 R72, R72.F32x2.HI_LO, R70.reuse.F32x2.HI_LO, 0.69514614343643188477 ;  /* 0x3f31f51948487449 */ /* 0x080fe20000200046 */
[----:B------:R-:W-:Y:S01]  /*c100*/  MUFU.EX2 R104, R104 ;  /* 0x0000006800687308 */ /* 0x000fe20000000800 */
[----:B------:R-:W-:Y:S02]  /*c110*/  FFMA2 R98, R94.F32x2.HI_LO, UR5.F32, R164.F32 ;  /* 0x000000055e627c49 */ /* 0x000fe400092000a4 */
[----:B------:R-:W-:-:S02]  /*c120*/  FFMA2 R70, R72.F32x2.HI_LO, R70.F32x2.HI_LO, 1 ;  /* 0x3f80000048467449 */ /* 0x000fc40000200046 */
[--C-:B------:R-:W-:Y:S02]  /*c130*/  FFMA2 R72, R96.F32x2.HI_LO, UR5.F32, R164.reuse.F32 ;  /* 0x0000000560487c49 */ /* 0x100fe400092000a4 */
[----:B--2---:R-:W-:Y:S01]  /*c140*/  FFMA2 R74, R68.F32x2.HI_LO, R166.F32, 0.22756439447402954102 ;  /* 0x3e6906a4444a7449 */ /* 0x004fe200012000a6 */
[----:B------:R-:W-:Y:S01]  /*c150*/  MUFU.EX2 R102, R102 ;  /* 0x0000006600667308 */ /* 0x000fe20000000800 */
[----:B------:R-:W-:Y:S01]  /*c160*/  FFMA2 R112, R38.F32x2.HI_LO, UR5.F32, R164.F32 ;  /* 0x0000000526707c49 */ /* 0x000fe200092000a4 */
[----:B------:R-:W-:Y:S01]  /*c170*/  FMNMX R72, R72, -127, !PT ;  /* 0xc2fe000048487809 */ /* 0x000fe20007800000 */
[----:B------:R-:W-:Y:S01]  /*c180*/  FFMA2 R74, R74.F32x2.HI_LO, R68.F32x2.HI_LO, 0.69514614343643188477 ;  /* 0x3f31f5194a4a7449 */ /* 0x000fe20000200044 */
[----:B------:R-:W-:Y:S01]  /*c190*/  FMNMX R73, R73, -127, !PT ;  /* 0xc2fe000049497809 */ /* 0x000fe20007800000 */
[----:B------:R-:W-:Y:S02]  /*c1a0*/  IMAD R108, R108, 0x800000, R70 ;  /* 0x008000006c6c7824 */ /* 0x000fe400078e0246 */
[----:B------:R-:W-:-:S02]  /*c1b0*/  FFMA2 R38, R48.F32x2.HI_LO, UR5.F32, R164.F32 ;  /* 0x0000000530267c49 */ /* 0x000fc400092000a4 */
[----:B------:R-:W-:Y:S02]  /*c1c0*/  IMAD R109, R109, 0x800000, R71 ;  /* 0x008000006d6d7824 */ /* 0x000fe400078e0247 */
[----:B------:R-:W-:Y:S01]  /*c1d0*/  FFMA2 R68, R74.F32x2.HI_LO, R68.F32x2.HI_LO, 1 ;  /* 0x3f8000004a447449 */ /* 0x000fe20000200044 */
[----:B------:R-:W2:Y:S01]  /*c1e0*/  MUFU.EX2 R103, R103 ;  /* 0x0000006700677308 */ /* 0x000ea20000000800 */
[----:B------:R-:W-:Y:S01]  /*c1f0*/  FADD2.RM R96, R72.F32x2.HI_LO, 12582912 ;  /* 0x4b4000004860744b */ /* 0x000fe20000204000 */
[----:B---3--:R-:W-:Y:S01]  /*c200*/  F2FP.BF16.F32.PACK_AB R70, R155, R154 ;  /* 0x0000009a9b46723e */ /* 0x008fe200000010ff */
[----:B------:R-:W-:Y:S02]  /*c210*/  IMAD R106, R106, 0x800000, R68 ;  /* 0x008000006a6a7824 */ /* 0x000fe400078e0244 */
[----:B------:R-:W-:Y:S02]  /*c220*/  FFMA2 R110, R36.F32x2.HI_LO, UR5.F32, R164.F32 ;  /* 0x00000005246e7c49 */ /* 0x000fe400092000a4 */
[----:B------:R-:W-:-:S02]  /*c230*/  IMAD R107, R107, 0x800000, R69 ;  /* 0x008000006b6b7824 */ /* 0x000fc400078e0245 */
[----:B------:R-:W-:Y:S01]  /*c240*/  FADD2 R74, R96.F32x2.HI_LO, -12582912 ;  /* 0xcb400000604a744b */ /* 0x000fe20000200000 */
[----:B------:R-:W-:Y:S01]  /*c250*/  F2FP.BF16.F32.PACK_AB R68, R151, R150 ;  /* 0x000000969744723e */ /* 0x000fe200000010ff */
[----:B------:R-:W3:Y:S01]  /*c260*/  MUFU.EX2 R105, R105 ;  /* 0x0000006900697308 */ /* 0x000ee20000000800 */
[----:B------:R-:W-:Y:S01]  /*c270*/  F2FP.BF16.F32.PACK_AB R69, R153, R152 ;  /* 0x000000989945723e */ /* 0x000fe200000010ff */
[----:B------:R-:W-:Y:S01]  /*c280*/  FADD2 R72, R72.F32x2.HI_LO, -R74.F32x2.HI_LO ;  /* 0x8000004a4848724b */ /* 0x000fe20000000000 */
[----:B----4-:R-:W-:Y:S01]  /*c290*/  F2FP.BF16.F32.PACK_AB R71, R101, R100 ;  /* 0x000000646547723e */ /* 0x010fe200000010ff */
[--C-:B------:R-:W-:Y:S01]  /*c2a0*/  FFMA2 R36, R50.F32x2.HI_LO, UR5.F32, R164.reuse.F32 ;  /* 0x0000000532247c49 */ /* 0x100fe200092000a4 */
[----:B------:R-:W-:Y:S01]  /*c2b0*/  FMNMX R38, R38, -127, !PT ;  /* 0xc2fe000026267809 */ /* 0x000fe20007800000 */
[----:B------:R-:W-:Y:S01]  /*c2c0*/  FFMA2 R74, R72.F32x2.HI_LO, R166.F32, 0.22756439447402954102 ;  /* 0x3e6906a4484a7449 */ /* 0x000fe200012000a6 */
[----:B------:R-:W-:Y:S01]  /*c2d0*/  FMNMX R39, R39, -127, !PT ;  /* 0xc2fe000027277809 */ /* 0x000fe20007800000 */
[----:B------:R-:W4:Y:S01]  /*c2e0*/  MUFU.EX2 R87, R87 ;  /* 0x0000005700577308 */ /* 0x000f220000000800 */
[----:B------:R-:W-:Y:S01]  /*c2f0*/  FMNMX R36, R36, -127, !PT ;  /* 0xc2fe000024247809 */ /* 0x000fe20007800000 */
[----:B------:R-:W-:Y:S01]  /*c300*/  FFMA2 R74, R74.F32x2.HI_LO, R72.F32x2.HI_LO, 0.69514614343643188477 ;  /* 0x3f31f5194a4a7449 */ /* 0x000fe20000200048 */
[----:B------:R-:W-:Y:S01]  /*c310*/  FMNMX R37, R37, -127, !PT ;  /* 0xc2fe000025257809 */ /* 0x000fe20007800000 */
[----:B------:R-:W-:-:S02]  /*c320*/  FFMA2 R114, R40.F32x2.HI_LO, UR5.F32, R164.F32 ;  /* 0x0000000528727c49 */ /* 0x000fc400092000a4 */
[----:B------:R-:W-:Y:S02]  /*c330*/  FFMA2 R72, R74.F32x2.HI_LO, R72.F32x2.HI_LO, 1 ;  /* 0x3f8000004a487449 */ /* 0x000fe40000200048 */
[----:B------:R-:W-:Y:S01]  /*c340*/  FADD2.RM R74, R78.F32x2.HI_LO, 12582912 ;  /* 0x4b4000004e4a744b */ /* 0x000fe20000204000 */
[----:B------:R-:W-:Y:S01]  /*c350*/  MUFU.EX2 R88, R88 ;  /* 0x0000005800587308 */ /* 0x000fe20000000800 */
[----:B------:R-:W-:Y:S01]  /*c360*/  IMAD R96, R96, 0x800000, R72 ;  /* 0x0080000060607824 */ /* 0x000fe200078e0248 */
[----:B--2---:R-:W-:Y:S01]  /*c370*/  F2FP.BF16.F32.PACK_AB R72, R103, R102 ;  /* 0x000000666748723e */ /* 0x004fe200000010ff */
[----:B------:R-:W-:Y:S02]  /*c380*/  FADD2 R76, R74.F32x2.HI_LO, -12582912 ;  /* 0xcb4000004a4c744b */ /* 0x000fe40000200000 */
[----:B------:R-:W-:Y:S01]  /*c390*/  IMAD R97, R97, 0x800000, R73 ;  /* 0x0080000061617824 */ /* 0x000fe200078e0249 */
[----:B---3--:R-:W-:Y:S01]  /*c3a0*/  F2FP.BF16.F32.PACK_AB R73, R105, R104 ;  /* 0x000000686949723e */ /* 0x008fe200000010ff */
[----:B------:R-:W-:Y:S01]  /*c3b0*/  FADD2 R76, R78.F32x2.HI_LO, -R76.F32x2.HI_LO ;  /* 0x8000004c4e4c724b */ /* 0x000fe20000000000 */
[----:B------:R-:W2:Y:S02]  /*c3c0*/  MUFU.EX2 R89, R89 ;  /* 0x0000005900597308 */ /* 0x000ea40000000800 */
[----:B------:R-:W-:Y:S01]  /*c3d0*/  F2FP.BF16.F32.PACK_AB R82, R97, R96 ;  /* 0x000000606152723e */ /* 0x000fe200000010ff */
[----:B------:R-:W-:-:S04]  /*c3e0*/  FFMA2 R78, R76.F32x2.HI_LO, R166.F32, 0.22756439447402954102 ;  /* 0x3e6906a44c4e7449 */ /* 0x000fc800012000a6 */
[-C--:B------:R-:W-:Y:S01]  /*c3f0*/  FFMA2 R78, R78.F32x2.HI_LO, R76.reuse.F32x2.HI_LO, 0.69514614343643188477 ;  /* 0x3f31f5194e4e7449 */ /* 0x080fe2000020004c */
[----:B------:R-:W-:Y:S03]  /*c400*/  MUFU.EX2 R90, R90 ;  /* 0x0000005a005a7308 */ /* 0x000fe60000000800 */
[----:B------:R-:W-:-:S04]  /*c410*/  FFMA2 R76, R78.F32x2.HI_LO, R76.F32x2.HI_LO, 1 ;  /* 0x3f8000004e4c7449 */ /* 0x000fc8000020004c */
[----:B------:R-:W-:Y:S01]  /*c420*/  IMAD R94, R74, 0x800000, R76 ;  /* 0x008000004a5e7824 */ /* 0x000fe200078e024c */
[----:B------:R-:W3:Y:S01]  /*c430*/  MUFU.EX2 R91, R91 ;  /* 0x0000005b005b7308 */ /* 0x000ee20000000800 */
[----:B------:R-:W-:Y:S01]  /*c440*/  IMAD R95, R75, 0x800000, R77 ;  /* 0x008000004b5f7824 */ /* 0x000fe200078e024d */
[----:B------:R-:W-:Y:S02]  /*c450*/  F2FP.BF16.F32.PACK_AB R76, R85, R84 ;  /* 0x00000054554c723e */ /* 0x000fe400000010ff */
[----:B----4-:R-:W-:Y:S02]  /*c460*/  F2FP.BF16.F32.PACK_AB R77, R87, R86 ;  /* 0x00000056574d723e */ /* 0x010fe400000010ff */
[----:B--2---:R-:W-:Y:S02]  /*c470*/  F2FP.BF16.F32.PACK_AB R78, R89, R88 ;  /* 0x00000058594e723e */ /* 0x004fe400000010ff */
[----:B------:R-:W-:Y:S01]  /*c480*/  MUFU.EX2 R92, R92 ;  /* 0x0000005c005c7308 */ /* 0x000fe20000000800 */
[----:B------:R-:W-:-:S02]  /*c490*/  F2FP.BF16.F32.PACK_AB R74, R109, R108 ;  /* 0x0000006c6d4a723e */ /* 0x000fc400000010ff */
[----:B------:R-:W-:Y:S02]  /*c4a0*/  F2FP.BF16.F32.PACK_AB R75, R107, R106 ;  /* 0x0000006a6b4b723e */ /* 0x000fe400000010ff */
[----:B------:R-:W-:-:S03]  /*c4b0*/  F2FP.BF16.F32.PACK_AB R83, R95, R94 ;  /* 0x0000005e5f53723e */ /* 0x000fc600000010ff */
[----:B------:R-:W2:Y:S01]  /*c4c0*/  MUFU.EX2 R93, R93 ;  /* 0x0000005d005d7308 */ /* 0x000ea20000000800 */
[----:B---3--:R-:W-:-:S07]  /*c4d0*/  F2FP.BF16.F32.PACK_AB R79, R91, R90 ;  /* 0x0000005a5b4f723e */ /* 0x008fce00000010ff */
[----:B------:R-:W-:Y:S08]  /*c4e0*/  MUFU.EX2 R98, R98 ;  /* 0x0000006200627308 */ /* 0x000ff00000000800 */
[----:B------:R-:W3:Y:S01]  /*c4f0*/  MUFU.EX2 R99, R99 ;  /* 0x0000006300637308 */ /* 0x000ee20000000800 */
[----:B--2---:R-:W-:-:S07]  /*c500*/  F2FP.BF16.F32.PACK_AB R80, R93, R92 ;  /* 0x0000005c5d50723e */ /* 0x004fce00000010ff */
[----:B------:R-:W-:Y:S08]  /*c510*/  MUFU.EX2 R110, R110 ;  /* 0x0000006e006e7308 */ /* 0x000ff00000000800 */
[----:B------:R-:W-:Y:S01]  /*c520*/  MUFU.EX2 R111, R111 ;  /* 0x0000006f006f7308 */ /* 0x000fe20000000800 */
[----:B---3--:R-:W-:-:S04]  /*c530*/  F2FP.BF16.F32.PACK_AB R81, R99, R98 ;  /* 0x000000626351723e */ /* 0x008fc800000010ff */
[----:B------:R2:W-:Y:S01]  /*c540*/  STTM.x16 tmem[UR4], R68 ;  /* 0x00000044000079ed */ /* 0x0005e20008240004 */
[----:B------:R-:W-:Y:S02]  /*c550*/  R2UR UR4, R156 ;  /* 0x000000009c0472ca */ /* 0x000fe400000e0000 */
[----:B------:R-:W-:Y:S08]  /*c560*/  MUFU.EX2 R112, R112 ;  /* 0x0000007000707308 */ /* 0x000ff00000000800 */
[----:B------:R-:W-:Y:S08]  /*c570*/  MUFU.EX2 R113, R113 ;  /* 0x0000007100717308 */ /* 0x000ff00000000800 */
[----:B------:R-:W-:Y:S08]  /*c580*/  MUFU.EX2 R114, R114 ;  /* 0x0000007200727308 */ /* 0x000ff00000000800 */
[----:B------:R-:W3:Y:S08]  /*c590*/  MUFU.EX2 R115, R115 ;  /* 0x0000007300737308 */ /* 0x000ef00000000800 */
[----:B------:R-:W-:Y:S08]  /*c5a0*/  MUFU.EX2 R52, R52 ;  /* 0x0000003400347308 */ /* 0x000ff00000000800 */
[----:B------:R-:W-:Y:S08]  /*c5b0*/  MUFU.EX2 R53, R53 ;  /* 0x0000003500357308 */ /* 0x000ff00000000800 */
[----:B------:R-:W-:Y:S01]  /*c5c0*/  MUFU.EX2 R54, R54 ;  /* 0x0000003600367308 */ /* 0x000fe20000000800 */
[----:B--2---:R-:W-:-:S02]  /*c5d0*/  FADD2.RM R76, R38.F32x2.HI_LO, 12582912 ;  /* 0x4b400000264c744b */ /* 0x004fc40000204000 */
[----:B------:R-:W-:Y:S02]  /*c5e0*/  FADD2.RM R74, R36.F32x2.HI_LO, 12582912 ;  /* 0x4b400000244a744b */ /* 0x000fe40000204000 */
[----:B------:R-:W-:-:S03]  /*c5f0*/  FADD2 R40, R76.F32x2.HI_LO, -12582912 ;  /* 0xcb4000004c28744b */ /* 0x000fc60000200000 */
[----:B------:R-:W-:Y:S01]  /*c600*/  MUFU.EX2 R68, R42 ;  /* 0x0000002a00447308 */ /* 0x000fe20000000800 */
[----:B------:R-:W-:Y:S02]  /*c610*/  FFMA2 R72, R46.F32x2.HI_LO, UR5.F32, R164.F32 ;  /* 0x000000052e487c49 */ /* 0x000fe400092000a4 */
[----:B------:R-:W-:Y:S02]  /*c620*/  FADD2 R38, R38.F32x2.HI_LO, -R40.F32x2.HI_LO ;  /* 0x800000282626724b */ /* 0x000fe40000000000 */
[----:B------:R-:W-:Y:S02]  /*c630*/  FADD2 R40, R74.F32x2.HI_LO, -12582912 ;  /* 0xcb4000004a28744b */ /* 0x000fe40000200000 */
[----:B------:R-:W-:Y:S01]  /*c640*/  FFMA2 R46, R66.F32x2.HI_LO, UR5.F32, R164.F32 ;  /* 0x00000005422e7c49 */ /* 0x000fe200092000a4 */
[----:B------:R2:W4:Y:S01]  /*c650*/  MUFU.EX2 R69, R43 ;  /* 0x0000002b00457308 */ /* 0x0005220000000800 */
[----:B------:R-:W-:Y:S02]  /*c660*/  FADD2 R36, R36.F32x2.HI_LO, -R40.F32x2.HI_LO ;  /* 0x800000282424724b */ /* 0x000fe40000000000 */
[----:B------:R-:W-:Y:S01]  /*c670*/  FFMA2 R40, R38.F32x2.HI_LO, R166.F32, 0.22756439447402954102 ;  /* 0x3e6906a426287449 */ /* 0x000fe200012000a6 */
[----:B------:R-:W-:Y:S01]  /*c680*/  FMNMX R46, R46, -127, !PT ;  /* 0xc2fe00002e2e7809 */ /* 0x000fe20007800000 */
[--C-:B------:R-:W-:Y:S01]  /*c690*/  FFMA2 R70, R44.F32x2.HI_LO, UR5.F32, R164.reuse.F32 ;  /* 0x000000052c467c49 */ /* 0x100fe200092000a4 */
[----:B------:R-:W-:Y:S01]  /*c6a0*/  FMNMX R47, R47, -127, !PT ;  /* 0xc2fe00002f2f7809 */ /* 0x000fe20007800000 */
[----:B------:R-:W-:Y:S01]  /*c6b0*/  FFMA2 R40, R40.F32x2.HI_LO, R38.F32x2.HI_LO, 0.69514614343643188477 ;  /* 0x3f31f51928287449 */ /* 0x000fe20000200026 */
[----:B------:R-:W-:Y:S01]  /*c6c0*/  MUFU.EX2 R72, R72 ;  /* 0x0000004800487308 */ /* 0x000fe20000000800 */
[----:B------:R-:W-:-:S02]  /*c6d0*/  FFMA2 R66, R62.F32x2.HI_LO, UR5.F32, R164.F32 ;  /* 0x000000053e427c49 */ /* 0x000fc400092000a4 */
[----:B------:R-:W-:Y:S02]  /*c6e0*/  FFMA2 R38, R40.F32x2.HI_LO, R38.F32x2.HI_LO, 1 ;  /* 0x3f80000028267449 */ /* 0x000fe40000200026 */
[----:B------:R-:W-:Y:S02]  /*c6f0*/  FFMA2 R40, R64.F32x2.HI_LO, UR5.F32, R164.F32 ;  /* 0x0000000540287c49 */ /* 0x000fe400092000a4 */
[----:B------:R-:W-:Y:S01]  /*c700*/  IMAD R76, R76, 0x800000, R38 ;  /* 0x008000004c4c7824 */ /* 0x000fe200078e0226 */
[----:B------:R-:W-:Y:S01]  /*c710*/  MUFU.EX2 R70, R70 ;  /* 0x0000004600467308 */ /* 0x000fe20000000800 */
[----:B--2---:R-:W-:Y:S01]  /*c720*/  FFMA2 R42, R36.F32x2.HI_LO, R166.F32, 0.22756439447402954102 ;  /* 0x3e6906a4242a7449 */ /* 0x004fe200012000a6 */
[----:B------:R-:W-:Y:S01]  /*c730*/  FMNMX R40, R40, -127, !PT ;  /* 0xc2fe000028287809 */ /* 0x000fe20007800000 */
[----:B------:R-:W-:Y:S01]  /*c740*/  IMAD R77, R77, 0x800000, R39 ;  /* 0x008000004d4d7824 */ /* 0x000fe200078e0227 */
[----:B------:R-:W-:Y:S01]  /*c750*/  FMNMX R41, R41, -127, !PT ;  /* 0xc2fe000029297809 */ /* 0x000fe20007800000 */
[----:B------:R-:W-:Y:S01]  /*c760*/  FFMA2 R42, R42.F32x2.HI_LO, R36.F32x2.HI_LO, 0.69514614343643188477 ;  /* 0x3f31f5192a2a7449 */ /* 0x000fe20000200024 */
[----:B---3--:R-:W-:Y:S01]  /*c770*/  F2FP.BF16.F32.PACK_AB R38, R115, R114 ;  /* 0x000000727326723e */ /* 0x008fe200000010ff */
[----:B------:R-:W-:Y:S01]  /*c780*/  FFMA2 R78, R4.F32x2.HI_LO, UR5.F32, R164.F32 ;  /* 0x00000005044e7c49 */ /* 0x000fe200092000a4 */
[----:B------:R-:W2:Y:S01]  /*c790*/  MUFU.EX2 R71, R71 ;  /* 0x0000004700477308 */ /* 0x000ea20000000800 */
[----:B------:R-:W-:Y:S01]  /*c7a0*/  FADD2.RM R64, R40.F32x2.HI_LO, 12582912 ;  /* 0x4b4000002840744b */ /* 0x000fe20000204000 */
[----:B----4-:R-:W-:Y:S01]  /*c7b0*/  F2FP.BF16.F32.PACK_AB R39, R69, R68 ;  /* 0x000000444527723e */ /* 0x010fe200000010ff */
[----:B------:R-:W-:-:S02]  /*c7c0*/  FFMA2 R36, R42.F32x2.HI_LO, R36.F32x2.HI_LO, 1 ;  /* 0x3f8000002a247449 */ /* 0x000fc40000200024 */
[----:B------:R-:W-:Y:S02]  /*c7d0*/  FADD2 R42, R64.F32x2.HI_LO, -12582912 ;  /* 0xcb400000402a744b */ /* 0x000fe40000200000 */
[----:B------:R-:W-:Y:S01]  /*c7e0*/  IMAD R74, R74, 0x800000, R36 ;  /* 0x008000004a4a7824 */ /* 0x000fe200078e0224 */
[----:B------:R-:W3:Y:S01]  /*c7f0*/  MUFU.EX2 R73, R73 ;  /* 0x0000004900497308 */ /* 0x000ee20000000800 */
[----:B------:R-:W-:Y:S02]  /*c800*/  FADD2 R40, R40.F32x2.HI_LO, -R42.F32x2.HI_LO ;  /* 0x8000002a2828724b */ /* 0x000fe40000000000 */
[----:B------:R-:W-:Y:S01]  /*c810*/  IMAD R75, R75, 0x800000, R37 ;  /* 0x008000004b4b7824 */ /* 0x000fe200078e0225 */
[----:B------:R-:W-:Y:S01]  /*c820*/  F2FP.BF16.F32.PACK_AB R36, R111, R110 ;  /* 0x0000006e6f24723e */ /* 0x000fe200000010ff */
[--C-:B------:R-:W-:Y:S01]  /*c830*/  FFMA2 R80, R6.F32x2.HI_LO, UR5.F32, R164.reuse.F32 ;  /* 0x0000000506507c49 */ /* 0x100fe200092000a4 */
[----:B------:R-:W-:Y:S01]  /*c840*/  F2FP.BF16.F32.PACK_AB R37, R113, R112 ;  /* 0x000000707125723e */ /* 0x000fe200000010ff */
[----:B------:R-:W-:Y:S01]  /*c850*/  FFMA2 R42, R40.F32x2.HI_LO, R166.F32, 0.22756439447402954102 ;  /* 0x3e6906a4282a7449 */ /* 0x000fe200012000a6 */
[----:B------:R-:W4:Y:S01]  /*c860*/  MUFU.EX2 R55, R55 ;  /* 0x0000003700377308 */ /* 0x000f220000000800 */
[----:B------:R-:W-:-:S02]  /*c870*/  FFMA2 R82, R8.F32x2.HI_LO, UR5.F32, R164.F32 ;  /* 0x0000000508527c49 */ /* 0x000fc400092000a4 */
[----:B------:R-:W-:-:S04]  /*c880*/  FFMA2 R42, R42.F32x2.HI_LO, R40.F32x2.HI_LO, 0.69514614343643188477 ;  /* 0x3f31f5192a2a7449 */ /* 0x000fc80000200028 */
[----:B------:R-:W-:Y:S01]  /*c890*/  FFMA2 R40, R42.F32x2.HI_LO, R40.F32x2.HI_LO, 1 ;  /* 0x3f8000002a287449 */ /* 0x000fe20000200028 */
[----:B------:R-:W-:Y:S01]  /*c8a0*/  MUFU.EX2 R56, R56 ;  /* 0x0000003800387308 */ /* 0x000fe20000000800 */
[----:B------:R-:W-:Y:S02]  /*c8b0*/  FADD2.RM R42, R46.F32x2.HI_LO, 12582912 ;  /* 0x4b4000002e2a744b */ /* 0x000fe40000204000 */
[----:B------:R-:W-:Y:S01]  /*c8c0*/  IMAD R64, R64, 0x800000, R40 ;  /* 0x0080000040407824 */ /* 0x000fe200078e0228 */
[----:B--2---:R-:W-:Y:S01]  /*c8d0*/  F2FP.BF16.F32.PACK_AB R40, R71, R70 ;  /* 0x000000464728723e */ /* 0x004fe200000010ff */
[----:B------:R-:W-:Y:S02]  /*c8e0*/  FADD2 R44, R42.F32x2.HI_LO, -12582912 ;  /* 0xcb4000002a2c744b */ /* 0x000fe40000200000 */
[----:B------:R-:W-:Y:S01]  /*c8f0*/  IMAD R65, R65, 0x800000, R41 ;  /* 0x0080000041417824 */ /* 0x000fe200078e0229 */
[----:B---3--:R-:W-:Y:S01]  /*c900*/  F2FP.BF16.F32.PACK_AB R41, R73, R72 ;  /* 0x000000484929723e */ /* 0x008fe200000010ff */
[----:B------:R-:W2:Y:S01]  /*c910*/  MUFU.EX2 R57, R57 ;  /* 0x0000003900397308 */ /* 0x000ea20000000800 */
[----:B------:R-:W-:-:S02]  /*c920*/  FADD2 R44, R46.F32x2.HI_LO, -R44.F32x2.HI_LO ;  /* 0x8000002c2e2c724b */ /* 0x000fc40000000000 */
[----:B------:R-:W-:Y:S02]  /*c930*/  F2FP.BF16.F32.PACK_AB R50, R65, R64 ;  /* 0x000000404132723e */ /* 0x000fe400000010ff */
[----:B------:R-:W-:-:S03]  /*c940*/  FFMA2 R46, R44.F32x2.HI_LO, R166.F32, 0.22756439447402954102 ;  /* 0x3e6906a42c2e7449 */ /* 0x000fc600012000a6 */
[----:B------:R-:W-:Y:S01]  /*c950*/  MUFU.EX2 R58, R58 ;  /* 0x0000003a003a7308 */ /* 0x000fe20000000800 */
[----:B------:R-:W-:-:S04]  /*c960*/  FFMA2 R46, R46.F32x2.HI_LO, R44.F32x2.HI_LO, 0.69514614343643188477 ;  /* 0x3f31f5192e2e7449 */ /* 0x000fc8000020002c */
[----:B------:R-:W-:-:S03]  /*c970*/  FFMA2 R44, R46.F32x2.HI_LO, R44.F32x2.HI_LO, 1 ;  /* 0x3f8000002e2c7449 */ /* 0x000fc6000020002c */
[----:B------:R-:W3:Y:S01]  /*c980*/  MUFU.EX2 R59, R59 ;  /* 0x0000003b003b7308 */ /* 0x000ee20000000800 */
[----:B------:R-:W-:Y:S01]  /*c990*/  IMAD R62, R42, 0x800000, R44 ;  /* 0x008000002a3e7824 */ /* 0x000fe200078e022c */
[----:B------:R-:W-:Y:S01]  /*c9a0*/  F2FP.BF16.F32.PACK_AB R44, R53, R52 ;  /* 0x00000034352c723e */ /* 0x000fe200000010ff */
[----:B------:R-:W-:Y:S01]  /*c9b0*/  IMAD R63, R43, 0x800000, R45 ;  /* 0x008000002b3f7824 */ /* 0x000fe200078e022d */
[----:B----4-:R-:W-:Y:S02]  /*c9c0*/  F2FP.BF16.F32.PACK_AB R45, R55, R54 ;  /* 0x00000036372d723e */ /* 0x010fe400000010ff */
[----:B--2---:R-:W-:Y:S02]  /*c9d0*/  F2FP.BF16.F32.PACK_AB R46, R57, R56 ;  /* 0x00000038392e723e */ /* 0x004fe400000010ff */
[----:B------:R-:W-:Y:S01]  /*c9e0*/  MUFU.EX2 R60, R60 ;  /* 0x0000003c003c7308 */ /* 0x000fe20000000800 */
[----:B------:R-:W-:Y:S02]  /*c9f0*/  F2FP.BF16.F32.PACK_AB R42, R77, R76 ;  /* 0x0000004c4d2a723e */ /* 0x000fe400000010ff */
[----:B------:R-:W-:-:S02]  /*ca00*/  F2FP.BF16.F32.PACK_AB R43, R75, R74 ;  /* 0x0000004a4b2b723e */ /* 0x000fc400000010ff */
[----:B------:R-:W-:-:S03]  /*ca10*/  F2FP.BF16.F32.PACK_AB R51, R63, R62 ;  /* 0x0000003e3f33723e */ /* 0x000fc600000010ff */
[----:B------:R-:W2:Y:S01]  /*ca20*/  MUFU.EX2 R61, R61 ;  /* 0x0000003d003d7308 */ /* 0x000ea20000000800 */
[----:B---3--:R-:W-:-:S07]  /*ca30*/  F2FP.BF16.F32.PACK_AB R47, R59, R58 ;  /* 0x0000003a3b2f723e */ /* 0x008fce00000010ff */
[----:B------:R-:W-:Y:S08]  /*ca40*/  MUFU.EX2 R66, R66 ;  /* 0x0000004200427308 */ /* 0x000ff00000000800 */
[----:B------:R-:W3:Y:S01]  /*ca50*/  MUFU.EX2 R67, R67 ;  /* 0x0000004300437308 */ /* 0x000ee20000000800 */
[----:B--2---:R-:W-:-:S07]  /*ca60*/  F2FP.BF16.F32.PACK_AB R48, R61, R60 ;  /* 0x0000003c3d30723e */ /* 0x004fce00000010ff */
[----:B------:R-:W-:Y:S08]  /*ca70*/  MUFU.EX2 R78, R78 ;  /* 0x0000004e004e7308 */ /* 0x000ff00000000800 */
[----:B------:R-:W2:Y:S01]  /*ca80*/  MUFU.EX2 R79, R79 ;  /* 0x0000004f004f7308 */ /* 0x000ea20000000800 */
[----:B---3--:R-:W-:-:S04]  /*ca90*/  F2FP.BF16.F32.PACK_AB R49, R67, R66 ;  /* 0x000000424331723e */ /* 0x008fc800000010ff */
[----:B------:R3:W-:Y:S01]  /*caa0*/  STTM.x16 tmem[UR4], R36 ;  /* 0x00000024000079ed */ /* 0x0007e20008240004 */
[----:B------:R-:W-:Y:S01]  /*cab0*/  R2UR UR4, R158 ;  /* 0x000000009e0472ca */ /* 0x000fe200000e0000 */
[----:B------:R-:W4:Y:S01]  /*cac0*/  FENCE.VIEW.ASYNC.T ;  /* 0x00000000000073c6 */ /* 0x000f220000000200 */
[----:B------:R-:W-:Y:S08]  /*cad0*/  MUFU.EX2 R80, R80 ;  /* 0x0000005000507308 */ /* 0x000ff00000000800 */
[----:B------:R-:W5:Y:S01]  /*cae0*/  MUFU.EX2 R81, R81 ;  /* 0x0000005100517308 */ /* 0x000f620000000800 */
[----:B--2---:R-:W-:-:S07]  /*caf0*/  F2FP.BF16.F32.PACK_AB R4, R79, R78 ;  /* 0x0000004e4f04723e */ /* 0x004fce00000010ff */
[----:B------:R-:W-:Y:S08]  /*cb00*/  MUFU.EX2 R82, R82 ;  /* 0x0000005200527308 */ /* 0x000ff00000000800 */
[----:B------:R-:W2:Y:S01]  /*cb10*/  MUFU.EX2 R83, R83 ;  /* 0x0000005300537308 */ /* 0x000ea20000000800 */
[----:B-----5:R-:W-:-:S07]  /*cb20*/  F2FP.BF16.F32.PACK_AB R5, R81, R80 ;  /* 0x000000505105723e */ /* 0x020fce00000010ff */
[----:B------:R-:W-:Y:S08]  /*cb30*/  MUFU.EX2 R20, R20 ;  /* 0x0000001400147308 */ /* 0x000ff00000000800 */
[----:B------:R-:W5:Y:S01]  /*cb40*/  MUFU.EX2 R21, R21 ;  /* 0x0000001500157308 */ /* 0x000f620000000800 */
[----:B--2---:R-:W-:-:S07]  /*cb50*/  F2FP.BF16.F32.PACK_AB R6, R83, R82 ;  /* 0x000000525306723e */ /* 0x004fce00000010ff */
[----:B------:R-:W-:Y:S01]  /*cb60*/  MUFU.EX2 R22, R22 ;  /* 0x0000001600167308 */ /* 0x000fe20000000800 */
[--C-:B---3--:R-:W-:Y:S02]  /*cb70*/  FFMA2 R38, R12.F32x2.HI_LO, UR5.F32, R164.reuse.F32 ;  /* 0x000000050c267c49 */ /* 0x108fe400092000a4 */
[----:B------:R-:W-:Y:S02]  /*cb80*/  IMAD.MOV.U32 R46, RZ, RZ, 0x1 ;  /* 0x00000001ff2e7424 */ /* 0x000fe400078e00ff */
[--C-:B------:R-:W-:Y:S02]  /*cb90*/  FFMA2 R40, R14.F32x2.HI_LO, UR5.F32, R164.reuse.F32 ;  /* 0x000000050e287c49 */ /* 0x100fe400092000a4 */
[--C-:B------:R-:W-:Y:S01]  /*cba0*/  FFMA2 R42, R16.F32x2.HI_LO, UR5.F32, R164.reuse.F32 ;  /* 0x00000005102a7c49 */ /* 0x100fe200092000a4 */
[----:B----4-:R1:W-:Y:S01]  /*cbb0*/  SYNCS.ARRIVE.TRANS64.RED.ART0 RZ, [UR15], R46 ;  /* 0x0000002effff79a7 */ /* 0x0103e2000850040f */
[----:B------:R-:W-:Y:S01]  /*cbc0*/  FFMA2 R44, R18.F32x2.HI_LO, UR5.F32, R164.F32 ;  /* 0x00000005122c7c49 */ /* 0x000fe200092000a4 */
[----:B------:R-:W-:Y:S01]  /*cbd0*/  MUFU.EX2 R36, R10 ;  /* 0x0000000a00247308 */ /* 0x000fe20000000800 */
[----:B-----5:R-:W-:-:S07]  /*cbe0*/  F2FP.BF16.F32.PACK_AB R12, R21, R20 ;  /* 0x00000014150c723e */ /* 0x020fce00000010ff */
[----:B------:R-:W2:Y:S08]  /*cbf0*/  MUFU.EX2 R37, R11 ;  /* 0x0000000b00257308 */ /* 0x000eb00000000800 */
[----:B------:R-:W-:Y:S08]  /*cc00*/  MUFU.EX2 R38, R38 ;  /* 0x0000002600267308 */ /* 0x000ff00000000800 */
[----:B------:R-:W3:Y:S01]  /*cc10*/  MUFU.EX2 R39, R39 ;  /* 0x0000002700277308 */ /* 0x000ee20000000800 */
[----:B--2---:R-:W-:-:S07]  /*cc20*/  F2FP.BF16.F32.PACK_AB R7, R37, R36 ;  /* 0x000000242507723e */ /* 0x004fce00000010ff */
[----:B------:R-:W-:Y:S08]  /*cc30*/  MUFU.EX2 R40, R40 ;  /* 0x0000002800287308 */ /* 0x000ff00000000800 */
[----:B------:R-:W2:Y:S01]  /*cc40*/  MUFU.EX2 R41, R41 ;  /* 0x0000002900297308 */ /* 0x000ea20000000800 */
[----:B---3--:R-:W-:-:S07]  /*cc50*/  F2FP.BF16.F32.PACK_AB R8, R39, R38 ;  /* 0x000000262708723e */ /* 0x008fce00000010ff */
[----:B------:R-:W-:Y:S08]  /*cc60*/  MUFU.EX2 R42, R42 ;  /* 0x0000002a002a7308 */ /* 0x000ff00000000800 */
[----:B------:R-:W3:Y:S01]  /*cc70*/  MUFU.EX2 R43, R43 ;  /* 0x0000002b002b7308 */ /* 0x000ee20000000800 */
[----:B--2---:R-:W-:-:S07]  /*cc80*/  F2FP.BF16.F32.PACK_AB R9, R41, R40 ;  /* 0x000000282909723e */ /* 0x004fce00000010ff */
[----:B------:R-:W-:Y:S08]  /*cc90*/  MUFU.EX2 R44, R44 ;  /* 0x0000002c002c7308 */ /* 0x000ff00000000800 */
[----:B------:R-:W2:Y:S01]  /*cca0*/  MUFU.EX2 R45, R45 ;  /* 0x0000002d002d7308 */ /* 0x000ea20000000800 */
[----:B---3--:R-:W-:-:S07]  /*ccb0*/  F2FP.BF16.F32.PACK_AB R10, R43, R42 ;  /* 0x0000002a2b0a723e */ /* 0x008fce00000010ff */
[----:B------:R-:W3:Y:S08]  /*ccc0*/  MUFU.EX2 R23, R23 ;  /* 0x0000001700177308 */ /* 0x000ef00000000800 */
[----:B------:R-:W-:Y:S01]  /*ccd0*/  MUFU.EX2 R24, R24 ;  /* 0x0000001800187308 */ /* 0x000fe20000000800 */
[----:B--2---:R-:W-:-:S07]  /*cce0*/  F2FP.BF16.F32.PACK_AB R11, R45, R44 ;  /* 0x0000002c2d0b723e */ /* 0x004fce00000010ff */
        /* <DEDUP_REMOVED lines=16> */
[----:B--2---:R-:W-:Y:S02]  /*cdf0*/  F2FP.BF16.F32.PACK_AB R18, R33, R32 ;  /* 0x000000202112723e */ /* 0x004fe400000010ff */
[----:B---3--:R-:W-:-:S04]  /*ce00*/  F2FP.BF16.F32.PACK_AB R19, R35, R34 ;  /* 0x000000222313723e */ /* 0x008fc800000010ff */
[----:B------:R1:W-:Y:S01]  /*ce10*/  STTM.x16 tmem[UR4], R4 ;  /* 0x00000004000079ed */ /* 0x0003e20008240004 */
[----:B------:R-:W-:Y:S01]  /*ce20*/  USHF.L.U32 UR4, UR9, 0x1f, URZ ;  /* 0x0000001f09047899 */ /* 0x000fe200080006ff */
[----:B------:R-:W2:Y:S02]  /*ce30*/  FENCE.VIEW.ASYNC.T ;  /* 0x00000000000073c6 */ /* 0x000ea40000000200 */
[----:B--2---:R-:W-:-:S03]  /*ce40*/  NOP ;  /* 0x0000000000007918 */ /* 0x004fc60000000000 */
[----:B------:R-:W-:Y:S01]  /*ce50*/  IMAD.U32 R47, RZ, RZ, UR4 ;  /* 0x00000004ff2f7e24 */ /* 0x000fe2000f8e00ff */
[----:B------:R1:W-:Y:S03]  /*ce60*/  @P0 SYNCS.ARRIVE.TRANS64.RED.ART0 RZ, [UR14], R46 ;  /* 0x0000002effff09a7 */ /* 0x0003e6000850040e */
[----:B------:R-:W2:Y:S02]  /*ce70*/  SYNCS.PHASECHK.TRANS64.TRYWAIT P0, [UR7+0x130], R47 ;  /* 0x0001302fff0075a7 */ /* 0x000ea40008001107 */
[----:B-12---:R-:W-:Y:S05]  /*ce80*/  @!P0 BRA `(.L_x_79) ;  /* 0x0000003c00b88947 */ /* 0x006fea0003800000 */
.L_x_165:
[----:B------:R-:W-:Y:S01]  /*ce90*/  MOV R5, UR16 ;  /* 0x0000001000057c02 */ /* 0x000fe20008000f00 */
[----:B-1----:R-:W-:Y:S01]  /*cea0*/  FMUL R4, R165, R132 ;  /* 0x00000084a5047220 */ /* 0x002fe20000400000 */
[----:B------:R-:W-:Y:S01]  /*ceb0*/  FADD2 R136, R136.F32x2.HI_LO, R144.F32x2.HI_LO ;  /* 0x000000908888724b */ /* 0x000fe20000000000 */
[----:B------:R-:W-:Y:S01]  /*cec0*/  UIADD3 UR11, UPT, UPT, UR11, 0x1, URZ ;  /* 0x000000010b0b7890 */ /* 0x000fe2000fffe0ff */
[----:B------:R-:W-:Y:S01]  /*ced0*/  FADD2 R138, R138.F32x2.HI_LO, R146.F32x2.HI_LO ;  /* 0x000000928a8a724b */ /* 0x000fe20000000000 */
[----:B------:R-:W-:Y:S01]  /*cee0*/  MOV R163, R167 ;  /* 0x000000a700a37202 */ /* 0x000fe20000000f00 */
[----:B------:R-:W-:Y:S01]  /*cef0*/  FADD2 R4, R4.F32x2.HI_LO, R134.F32x2.HI_LO ;  /* 0x000000860404724b */ /* 0x000fe20000000000 */
[----:B------:R-:W-:Y:S01]  /*cf00*/  UISETP.NE.AND UP1, UPT, UR11, URZ, UPT ;  /* 0x000000ff0b00728c */ /* 0x000fe2000bf25270 */
        /* <DEDUP_REMOVED lines=65> */
.L_x_77:
[----:B------:R-:W2:Y:S01]  /*d320*/  S2R R5, SR_TID.X ;  /* 0x0000000000057919 */ /* 0x000ea20000002100 */
[----:B------:R-:W3:Y:S01]  /*d330*/  S2UR UR5, SR_CgaCtaId ;  /* 0x00000000000579c3 */ /* 0x000ee20000008800 */
[----:B------:R-:W-:Y:S01]  /*d340*/  UISETP.GT.AND UP0, UPT, UR63, 0x3, UPT ;  /* 0x000000033f00788c */ /* 0x000fe2000bf04270 */
[----:B------:R-:W-:-:S03]  /*d350*/  UMOV UR6, 0x400 ;  /* 0x0000040000067882 */ /* 0x000fc60000000000 */
[----:B------:R-:W-:-:S06]  /*d360*/  USEL UR4, URZ, 0x80, !UP0 ;  /* 0x00000080ff047887 */ /* 0x000fcc000c000000 */
[----:B------:R-:W-:Y:S01]  /*d370*/  IMAD.U32 R2, RZ, RZ, UR4 ;  /* 0x00000004ff027e24 */ /* 0x000fe2000f8e00ff */
[----:B---3--:R-:W-:-:S04]  /*d380*/  ULEA UR4, UR5, UR6, 0x18 ;  /* 0x0000000605047291 */ /* 0x008fc8000f8ec0ff */
[----:B--2---:R-:W-:-:S04]  /*d390*/  LOP3.LUT R5, R2, 0x7f, R5, 0xf8, !PT ;  /* 0x0000007f02057812 */ /* 0x004fc800078ef805 */
[----:B------:R-:W-:-:S05]  /*d3a0*/  LEA R5, R5, UR4, 0x2 ;  /* 0x0000000405057c11 */ /* 0x000fca000f8e10ff */
[----:B------:R2:W-:Y:S04]  /*d3b0*/  STS [R5+0x18c], R132 ;  /* 0x00018c8405007388 */ /* 0x0005e80000000800 */
[----:B------:R2:W-:Y:S01]  /*d3c0*/  STS [R5+0x58c], R167 ;  /* 0x00058ca705007388 */ /* 0x0005e20000000800 */
[----:B------:R2:W-:Y:S06]  /*d3d0*/  BAR.ARV R3, 0x40 ;  /* 0x000100030000751d */ /* 0x0005ec0000002000 */
.L_x_69:
[----:B------:R-:W3:Y:S01]  /*d3e0*/  S2UR UR5, SR_CgaCtaId ;  /* 0x00000000000579c3 */ /* 0x000ee20000008800 */
[----:B------:R-:W-:Y:S01]  /*d3f0*/  UISETP.GT.AND UP0, UPT, UR63, 0x3, UPT ;  /* 0x000000033f00788c */ /* 0x000fe2000bf04270 */
[----:B------:R-:W-:Y:S01]  /*d400*/  UMOV UR4, 0x400 ;  /* 0x0000040000047882 */ /* 0x000fe20000000000 */
[----:B------:R-:W-:-:S06]  /*d410*/  USHF.L.U32 UR9, UR9, 0x1f, URZ ;  /* 0x0000001f09097899 */ /* 0x000fcc00080006ff */
[----:B------:R-:W-:Y:S01]  /*d420*/  MOV R2, UR9 ;  /* 0x0000000900027c02 */ /* 0x000fe20008000f00 */
[----:B---3--:R-:W-:-:S04]  /*d430*/  ULEA UR5, UR5, UR4, 0x18 ;  /* 0x0000000405057291 */ /* 0x008fc8000f8ec0ff */
[----:B------:R-:W-:Y:S02]  /*d440*/  UIADD3 UR4, UPT, UPT, UR5, 0x8, URZ ;  /* 0x0000000805047890 */ /* 0x000fe4000fffe0ff */
[----:B------:R-:W-:-:S09]  /*d450*/  @!UP0 UIADD3 UR4, UPT, UPT, UR5, URZ, URZ ;  /* 0x000000ff05048290 */ /* 0x000fd2000fffe0ff */
[----:B------:R-:W3:Y:S02]  /*d460*/  SYNCS.PHASECHK.TRANS64.TRYWAIT P0, [UR4+0x130], R2 ;  /* 0x00013002ff0075a7 */ /* 0x000ee40008001104 */
[----:B---3--:R-:W-:Y:S05]  /*d470*/  @!P0 BRA `(.L_x_81) ;  /* 0x0000003800608947 */ /* 0x008fea0003800000 */
.L_x_167:
[----:B------:R-:W-:Y:S06]  /*d480*/  BAR.ARV 0x2, 0x1a0 ;  /* 0x0086800000007b1d */ /* 0x000fec0000002000 */
[----:B------:R-:W-:Y:S05]  /*d490*/  BRA `(.L_x_82) ;  /* 0x0000000000387947 */ /* 0x000fea0003800000 */
.L_x_67:
[----:B------:R-:W-:-:S09]  /*d4a0*/  UISETP.NE.AND UP0, UPT, UR63, 0xc, UPT ;  /* 0x0000000c3f00788c */ /* 0x000fd2000bf05270 */
[----:B------:R-:W-:Y:S05]  /*d4b0*/  BRA.U UP0, `(.L_x_83) ;  /* 0x00000001002c7547 */ /* 0x000fea000b800000 */
[----:B------:R-:W1:Y:S01]  /*d4c0*/  S2UR UR4, SR_CgaCtaId ;  /* 0x00000000000479c3 */ /* 0x000e620000008800 */
[----:B---3--:R-:W-:Y:S01]  /*d4d0*/  UMOV UR6, 0x400 ;  /* 0x0000040000067882 */ /* 0x008fe20000000000 */
[----:B------:R-:W-:Y:S01]  /*d4e0*/  UMOV UR5, 0x20 ;  /* 0x0000002000057882 */ /* 0x000fe20000000000 */
[----:B------:R-:W-:Y:S01]  /*d4f0*/  ELECT P0, URZ, PT ;  /* 0x0000000000ff782f */ /* 0x000fe20003800000 */
[----:B-1----:R-:W-:Y:S02]  /*d500*/  ULEA UR6, UR4, UR6, 0x18 ;  /* 0x0000000604067291 */ /* 0x002fe4000f8ec0ff */
[----:B------:R-:W-:-:S04]  /*d510*/  UIADD3 UR4, UPT, UPT, -UR5, 0x100000, URZ ;  /* 0x0010000005047890 */ /* 0x000fc8000fffe1ff */
[----:B------:R-:W-:Y:S02]  /*d520*/  USHF.L.U32 UR5, UR4, 0xb, URZ ;  /* 0x0000000b04057899 */ /* 0x000fe400080006ff */
[----:B------:R-:W-:Y:S01]  /*d530*/  USHF.L.U32 UR4, UR4, 0x1, URZ ;  /* 0x0000000104047899 */ /* 0x000fe200080006ff */
[----:B------:R-:W1:Y:S11]  /*d540*/  FENCE.VIEW.ASYNC.S ;  /* 0x00000000000073c6 */ /* 0x000e760000000000 */
[----:B-1----:R1:W3:Y:S01]  /*d550*/  SYNCS.EXCH.64 URZ, [UR6+0x180], UR4 ;  /* 0x0001800406ff75b2 */ /* 0x0022e20008000100 */
[----:B------:R-:W-:Y:S01]  /*d560*/  NOP ;  /* 0x0000000000007918 */ /* 0x000fe20000000000 */
.L_x_83:
[----:B------:R-:W-:Y:S01]  /*d570*/  NOP ;  /* 0x0000000000007918 */ /* 0x000fe20000000000 */
.L_x_82:
[----:B------:R-:W-:Y:S02]  /*d580*/  UISETP.NE.AND UP0, UPT, UR63, 0xc, UPT ;  /* 0x0000000c3f00788c */ /* 0x000fe4000bf05270 */
[----:B-1----:R-:W-:-:S04]  /*d590*/  ULOP3.LUT UR4, UR63, 0xfffffffc, URZ, 0xc0, !UPT ;  /* 0xfffffffc3f047892 */ /* 0x002fc8000f8ec0ff */
[----:B------:R-:W-:-:S03]  /*d5a0*/  UISETP.NE.AND UP1, UPT, UR4, 0x8, UPT ;  /* 0x000000080400788c */ /* 0x000fc6000bf25270 */
[----:B------:R-:W-:Y:S08]  /*d5b0*/  BRA.U UP0, `(.L_x_84) ;  /* 0x00000001002c7547 */ /* 0x000ff0000b800000 */
        /* <DEDUP_REMOVED lines=11> */
.L_x_84:
[----:B------:R-:W-:Y:S01]  /*d670*/  NOP ;  /* 0x0000000000007918 */ /* 0x000fe20000000000 */
[----:B------:R-:W-:Y:S05]  /*d680*/  BRA.U UP1, `(.L_x_85) ;  /* 0x0000002501587547 */ /* 0x000fea000b800000 */
[----:B------:R-:W-:-:S08]  /*d690*/  NOP ;  /* 0x0000000000007918 */ /* 0x000fd00000000000 */
[----:B------:R-:W1:-:S00]  /*d6a0*/  USETMAXREG.DEALLOC.CTAPOOL 0x50 ;  /* 0x00000050000079c8 */ /* 0x000e4000080e0500 */
[----:B------:R-:W4:Y:S01]  /*d6b0*/  S2UR UR21, SR_CTAID.X ;  /* 0x00000000001579c3 */ /* 0x000f220000002500 */
[----:B-1----:R-:W4:Y:S01]  /*d6c0*/  LDCU UR4, c[0x0][0x640] ;  /* 0x0000c800ff0477ac */ /* 0x002f220008000800 */
[----:B---3--:R-:W-:Y:S01]  /*d6d0*/  R2UR UR15, R0 ;  /* 0x00000000000f72ca */ /* 0x008fe200000e0000 */
[----:B------:R-:W1:Y:S01]  /*d6e0*/  S2R R41, SR_TID.X ;  /* 0x0000000000297919 */ /* 0x000e620000002100 */
[----:B------:R-:W-:Y:S01]  /*d6f0*/  IMAD.MOV.U32 R0, RZ, RZ, 0x1 ;  /* 0x00000001ff007424 */ /* 0x000fe200078e00ff */
[----:B------:R-:W3:Y:S01]  /*d700*/  LDCU.U8 UR8, c[0x0][0x644] ;  /* 0x0000c880ff0877ac */ /* 0x000ee20008000000 */
[----:B--2-45:R-:W-:Y:S01]  /*d710*/  IMAD.MOV.U32 R4, RZ, RZ, 0x1 ;  /* 0x00000001ff047424 */ /* 0x034fe200078e00ff */
[----:B------:R-:W2:Y:S01]  /*d720*/  LDCU.U8 UR7, c[0x0][0x645] ;  /* 0x0000c8a0ff0777ac */ /* 0x000ea20008000000 */
[----:B------:R-:W4:Y:S01]  /*d730*/  LDCU UR6, c[0x0][0x654] ;  /* 0x0000ca80ff0677ac */ /* 0x000f220008000800 */
[----:B------:R-:W5:Y:S01]  /*d740*/  LDCU.U8 UR13, c[0x0][0x638] ;  /* 0x0000c700ff0d77ac */ /* 0x000f620008000000 */
[----:B------:R-:W5:Y:S01]  /*d750*/  LDCU.U8 UR14, c[0x0][0x650] ;  /* 0x0000ca00ff0e77ac */ /* 0x000f620008000000 */
[----:B------:R-:W-:Y:S01]  /*d760*/  UIMAD.WIDE.U32 UR4, UR21, UR4, URZ ;  /* 0x00000004150472a5 */ /* 0x000fe2000f8e00ff */
[----:B------:R-:W2:Y:S03]  /*d770*/  LDCU.U8 UR11, c[0x0][0x639] ;  /* 0x0000c720ff0b77ac */ /* 0x000ea60008000000 */
[----:B------:R-:W-:Y:S01]  /*d780*/  UIADD3 UR4, UPT, UPT, -UR5, UR21, URZ ;  /* 0x0000001505047290 */ /* 0x000fe2000fffe1ff */
[----:B------:R-:W2:Y:S01]  /*d790*/  LDCU.U8 UR12, c[0x0][0x651] ;  /* 0x0000ca20ff0c77ac */ /* 0x000ea20008000000 */
[C---:B-1----:R-:W-:Y:S01]  /*d7a0*/  IMAD.SHL.U32 R3, R41.reuse, 0x40, RZ ;  /* 0x0000004029037824 */ /* 0x042fe200078e00ff */
[----:B------:R-:W-:Y:S01]  /*d7b0*/  LOP3.LUT R2, R41, 0x7f, RZ, 0xc0, !PT ;  /* 0x0000007f29027812 */ /* 0x000fe200078ec0ff */
[----:B---3--:R-:W-:Y:S01]  /*d7c0*/  USHF.R.U32.HI UR4, URZ, UR8, UR4 ;  /* 0x00000008ff047299 */ /* 0x008fe20008011604 */
[----:B------:R-:W1:Y:S02]  /*d7d0*/  LDCU.64 UR8, c[0x0][0x630] ;  /* 0x0000c600ff0877ac */ /* 0x000e640008000a00 */
[----:B------:R-:W-:-:S02]  /*d7e0*/  LOP3.LUT R3, R3, 0x7c0, RZ, 0xc0, !PT ;  /* 0x000007c003037812 */ /* 0x000fc400078ec0ff */
[----:B------:R-:W-:Y:S01]  /*d7f0*/  SHF.R.U32.HI R36, RZ, 0x5, R2 ;  /* 0x00000005ff247819 */ /* 0x000fe20000011602 */
[----:B------:R-:W-:-:S04]  /*d800*/  UIADD3 UR4, UPT, UPT, UR5, UR4, URZ ;  /* 0x0000000405047290 */ /* 0x000fc8000fffe0ff */
[----:B--2---:R-:W-:Y:S01]  /*d810*/  USHF.R.U32.HI UR10, URZ, UR7, UR4 ;  /* 0x00000007ff0a7299 */ /* 0x004fe20008011604 */
[----:B------:R-:W-:Y:S01]  /*d820*/  IMAD R3, R36, 0x800, R3 ;  /* 0x0000080024037824 */ /* 0x000fe200078e0203 */
[----:B------:R-:W2:Y:S02]  /*d830*/  LDCU UR7, c[0x0][0x63c] ;  /* 0x0000c780ff0777ac */ /* 0x000ea40008000800 */
[----:B----4-:R-:W-:Y:S02]  /*d840*/  UISETP.GE.AND UP0, UPT, UR10, UR6, UPT ;  /* 0x000000060a00728c */ /* 0x010fe4000bf06270 */
[----:B------:R-:W-:Y:S02]  /*d850*/  UIADD3 UR4, UPT, UPT, -UR10, URZ, URZ ;  /* 0x000000ff0a047290 */ /* 0x000fe4000fffe1ff */
[----:B-----5:R-:W-:Y:S01]  /*d860*/  USEL UR6, UR13, UR14, !UP0 ;  /* 0x0000000e0d067287 */ /* 0x020fe2000c000000 */
[----:B------:R-:W3:Y:S03]  /*d870*/  LDCU.U8 UR14, c[0x0][0x62c] ;  /* 0x0000c580ff0e77ac */ /* 0x000ee60008000000 */
[----:B------:R-:W-:-:S03]  /*d880*/  ULOP3.LUT UR6, UR6, 0xff, URZ, 0xc0, !UPT ;  /* 0x000000ff06067892 */ /* 0x000fc6000f8ec0ff */
[----:B-1----:R-:W1:Y:S01]  /*d890*/  @UP0 LDCU UR9, c[0x0][0x64c] ;  /* 0x0000c980ff0907ac */ /* 0x002e620008000800 */
[----:B--2---:R-:W-:Y:S01]  /*d8a0*/  UIMAD UR7, UR4, UR7, UR21 ;  /* 0x00000007040772a4 */ /* 0x004fe2000f8e0215 */
[----:B------:R-:W2:Y:S03]  /*d8b0*/  @UP0 LDCU UR8, c[0x0][0x648] ;  /* 0x0000c900ff0807ac */ /* 0x000ea60008000800 */
[----:B-1----:R-:W-:Y:S02]  /*d8c0*/  UIMAD.WIDE.U32 UR4, UR7, UR9, URZ ;  /* 0x00000009070472a5 */ /* 0x002fe4000f8e00ff */
[----:B------:R-:W-:Y:S01]  /*d8d0*/  USEL UR9, UR11, UR12, !UP0 ;  /* 0x0000000c0b097287 */ /* 0x000fe2000c000000 */
[----:B------:R-:W1:Y:S01]  /*d8e0*/  S2UR UR11, SR_CgaCtaId ;  /* 0x00000000000b79c3 */ /* 0x000e620000008800 */
[----:B------:R-:W-:Y:S01]  /*d8f0*/  UIADD3 UR4, UPT, UPT, UR7, -UR5, URZ ;  /* 0x8000000507047290 */ /* 0x000fe2000fffe0ff */
[----:B------:R-:W4:Y:S03]  /*d900*/  LDCU.64 UR12, c[0x0][0x620] ;  /* 0x0000c400ff0c77ac */ /* 0x000f260008000a00 */
[----:B------:R-:W-:-:S02]  /*d910*/  USHF.R.U32.HI UR4, URZ, UR6, UR4 ;  /* 0x00000006ff047299 */ /* 0x000fc40008011604 */
[----:B------:R-:W-:Y:S02]  /*d920*/  ULOP3.LUT UR6, UR9, 0xff, URZ, 0xc0, !UPT ;  /* 0x000000ff09067892 */ /* 0x000fe4000f8ec0ff */
[----:B------:R-:W-:Y:S01]  /*d930*/  UIADD3 UR4, UPT, UPT, UR5, UR4, URZ ;  /* 0x0000000405047290 */ /* 0x000fe2000fffe0ff */
[----:B------:R-:W5:Y:S03]  /*d940*/  LDCU UR5, c[0x0][0x628] ;  /* 0x0000c500ff0577ac */ /* 0x000f660008000800 */
[----:B------:R-:W-:-:S04]  /*d950*/  USHF.R.U32.HI UR20, URZ, UR6, UR4 ;  /* 0x00000006ff147299 */ /* 0x000fc80008011604 */
[----:B------:R-:W-:-:S04]  /*d960*/  UIADD3 UR4, UPT, UPT, -UR20, URZ, URZ ;  /* 0x000000ff14047290 */ /* 0x000fc8000fffe1ff */
[----:B--2---:R-:W-:-:S03]  /*d970*/  UIMAD UR4, UR8, UR4, UR7 ;  /* 0x00000004080472a4 */ /* 0x004fc6000f8e0207 */
[----:B------:R-:W-:Y:S01]  /*d980*/  UMOV UR7, 0x400 ;  /* 0x0000040000077882 */ /* 0x000fe20000000000 */
[----:B----4-:R-:W-:Y:S02]  /*d990*/  UIMAD UR6, UR10, UR12, UR4 ;  /* 0x0000000c0a0672a4 */ /* 0x010fe4000f8e0204 */
[----:B-1----:R-:W-:Y:S02]  /*d9a0*/  ULEA UR7, UR11, UR7, 0x18 ;  /* 0x000000070b077291 */ /* 0x002fe4000f8ec0ff */
[----:B-----5:R-:W-:Y:S02]  /*d9b0*/  UIMAD.WIDE.U32 UR4, UR6, UR5, URZ ;  /* 0x00000005060472a5 */ /* 0x020fe4000f8e00ff */
[----:B------:R-:W-:Y:S02]  /*d9c0*/  UIADD3 UR8, UPT, UPT, UR7, 0xd8, URZ ;  /* 0x000000d807087890 */ /* 0x000fe4000fffe0ff */
[----:B------:R-:W-:Y:S02]  /*d9d0*/  UIADD3 UR9, UPT, UPT, UR7, 0xd0, URZ ;  /* 0x000000d007097890 */ /* 0x000fe4000fffe0ff */
[----:B------:R-:W-:-:S02]  /*d9e0*/  UPRMT UR11, UR15, 0x654, UR8 ;  /* 0x000006540f0b7896 */ /* 0x000fc40008000008 */
[----:B------:R-:W-:Y:S01]  /*d9f0*/  UPRMT UR9, UR15, 0x654, UR9 ;  /* 0x000006540f097896 */ /* 0x000fe20008000009 */
[----:B------:R-:W-:Y:S01]  /*da00*/  BAR.SYNC.DEFER_BLOCKING 0x2, 0x1a0 ;  /* 0x0086800000007b1d */ /* 0x000fe20000010000 */
[----:B------:R-:W-:-:S04]  /*da10*/  UIADD3 UR4, UPT, UPT, UR6, -UR5, URZ ;  /* 0x8000000506047290 */ /* 0x000fc8000fffe0ff */
[----:B---3--:R-:W-:Y:S01]  /*da20*/  USHF.R.U32.HI UR4, URZ, UR14, UR4 ;  /* 0x0000000eff047299 */ /* 0x008fe20008011604 */
[----:B------:R-:W1:Y:S01]  /*da30*/  LDCU UR8, c[0x0][0x60c] ;  /* 0x0000c180ff0877ac */ /* 0x000e620008000800 */
[----:B------:R-:W2:Y:S02]  /*da40*/  LDCU.U8 UR14, c[0x0][0x62d] ;  /* 0x0000c5a0ff0e77ac */ /* 0x000ea40008000000 */
[----:B------:R-:W-:Y:S01]  /*da50*/  UIADD3 UR4, UPT, UPT, UR5, UR4, URZ ;  /* 0x0000000405047290 */ /* 0x000fe2000fffe0ff */
[----:B------:R3:W-:Y:S01]  /*da60*/  SYNCS.ARRIVE.TRANS64.RED.ART0 RZ, [UR9], R0 ;  /* 0x00000000ffff79a7 */ /* 0x0007e20008500409 */
[----:B-1----:R-:W-:Y:S02]  /*da70*/  UISETP.GE.AND UP0, UPT, UR21, UR8, UPT ;  /* 0x000000081500728c */ /* 0x002fe4000bf06270 */
[----:B--2---:R-:W-:Y:S01]  /*da80*/  USHF.R.U32.HI UR18, URZ, UR14, UR4 ;  /* 0x0000000eff127299 */ /* 0x004fe20008011604 */
[----:B------:R3:W-:Y:S03]  /*da90*/  SYNCS.ARRIVE.TRANS64.RED.ART0 RZ, [UR11], R0 ;  /* 0x00000000ffff79a7 */ /* 0x0007e6000850040b */
[----:B------:R-:W-:-:S04]  /*daa0*/  UIADD3 UR4, UPT, UPT, -UR18, URZ, URZ ;  /* 0x000000ff12047290 */ /* 0x000fc8000fffe1ff */
[----:B------:R-:W-:Y:S01]  /*dab0*/  UIMAD UR19, UR4, UR13, UR6 ;  /* 0x0000000d041372a4 */ /* 0x000fe2000f8e0206 */
[----:B------:R-:W-:Y:S11]  /*dac0*/  BRA.U UP0, `(.L_x_86) ;  /* 0x0000002100347547 */ /* 0x000ff6000b800000 */
[----:B------:R-:W1:Y:S01]  /*dad0*/  LDCU UR5, c[0x0][0x614] ;  /* 0x0000c280ff0577ac */ /* 0x000e620008000800 */
[----:B------:R-:W-:Y:S01]  /*dae0*/  VIADD R3, R3, UR7 ;  /* 0x0000000703037c36 */ /* 0x000fe20008000000 */
[----:B------:R-:W-:Y:S01]  /*daf0*/  SHF.L.U32 R36, R36, 0x15, RZ ;  /* 0x0000001524247819 */ /* 0x000fe200000006ff */
[----:B------:R-:W2:Y:S01]  /*db00*/  LDCU UR10, c[0x0][0x38c] ;  /* 0x00007180ff0a77ac */ /* 0x000ea20008000800 */
[----:B------:R-:W-:Y:S01]  /*db10*/  LEA R38, R2, UR7, 0x2 ;  /* 0x0000000702267c11 */ /* 0x000fe2000f8e10ff */
[----:B------:R-:W-:Y:S01]  /*db20*/  VIADD R39, R3, 0xc00 ;  /* 0x00000c0003277836 */ /* 0x000fe20000000000 */
[----:B------:R-:W4:Y:S01]  /*db30*/  LDCU UR6, c[0x0][0x380] ;  /* 0x00007000ff0677ac */ /* 0x000f220008000800 */
[----:B------:R-:W-:Y:S01]  /*db40*/  ULOP3.LUT UR4, UR63, 0x3, URZ, 0xc0, !UPT ;  /* 0x000000033f047892 */ /* 0x000fe2000f8ec0ff */
[----:B------:R-:W-:Y:S01]  /*db50*/  UMOV UR22, 0x0 ;  /* 0x0000000000167882 */ /* 0x000fe20000000000 */
[----:B------:R-:W-:Y:S02]  /*db60*/  UMOV UR23, 0x1 ;  /* 0x0000000100177882 */ /* 0x000fe40000000000 */
[----:B------:R-:W-:-:S02]  /*db70*/  UIADD3 UR14, UPT, UPT, UR4, 0x3, URZ ;  /* 0x00000003040e7890 */ /* 0x000fc4000fffe0ff */
[----:B------:R-:W-:Y:S02]  /*db80*/  UIADD3 UR15, UPT, UPT, UR4, 0x7, URZ ;  /* 0x00000007040f7890 */ /* 0x000fe4000fffe0ff */
[----:B-1----:R-:W-:Y:S02]  /*db90*/  UIADD3 UR5, UPT, UPT, -UR20, UR5, URZ ;  /* 0x0000000514057290 */ /* 0x002fe4000fffe1ff */
[----:B------:R-:W-:Y:S01]  /*dba0*/  IMAD.U32 R40, RZ, RZ, UR14 ;  /* 0x0000000eff287e24 */ /* 0x000fe2000f8e00ff */
[----:B--2---:R-:W-:Y:S01]  /*dbb0*/  UIADD3 UR13, UPT, UPT, UR10, -0x1, URZ ;  /* 0xffffffff0a0d7890 */ /* 0x004fe2000fffe0ff */
[----:B------:R-:W-:Y:S01]  /*dbc0*/  MOV R37, UR15 ;  /* 0x0000000f00257c02 */ /* 0x000fe20008000f00 */
[----:B------:R-:W-:Y:S02]  /*dbd0*/  UISETP.GT.AND UP0, UPT, UR10, URZ, UPT ;  /* 0x000000ff0a00728c */ /* 0x000fe4000bf04270 */
[----:B----4-:R-:W-:Y:S01]  /*dbe0*/  UIADD3 UR4, UPT, UPT, UR10, -UR6, URZ ;  /* 0x800000060a047290 */ /* 0x010fe2000fffe0ff */
[----:B------:R1:W-:Y:S01]  /*dbf0*/  BAR.SYNC.DEFER_BLOCKING R40, 0x40 ;  /* 0x000100280000751d */ /* 0x0003e20000010000 */
[----:B------:R-:W-:-:S02]  /*dc00*/  UIADD3 UR6, UPT, UPT, -UR10, URZ, URZ ;  /* 0x000000ff0a067290 */ /* 0x000fc4000fffe1ff */
[----:B------:R-:W-:Y:S02]  /*dc10*/  ULEA UR4, UR5, UR4, 0x8 ;  /* 0x0000000405047291 */ /* 0x000fe4000f8e40ff */
[----:B------:R-:W-:Y:S02]  /*dc20*/  USHF.R.S32.HI UR6, URZ, 0x1f, UR6 ;  /* 0x0000001fff067899 */ /* 0x000fe40008011406 */
[----:B------:R-:W-:Y:S02]  /*dc30*/  UIADD3 UR12, UPT, UPT, -UR4, URZ, URZ ;  /* 0x000000ff040c7290 */ /* 0x000fe4000fffe1ff */
[----:B------:R-:W-:Y:S02]  /*dc40*/  ULEA.HI UR10, UR6, -UR10, URZ, 0x7 ;  /* 0x8000000a060a7291 */ /* 0x000fe4000f8f38ff */
[----:B------:R-:W-:Y:S02]  /*dc50*/  USHF.R.S32.HI UR5, URZ, 0x1f, UR13 ;  /* 0x0000001fff057899 */ /* 0x000fe4000801140d */
[----:B------:R-:W-:-:S02]  /*dc60*/  USHF.R.S32.HI UR6, URZ, 0x1f, UR12 ;  /* 0x0000001fff067899 */ /* 0x000fc4000801140c */
[----:B------:R-:W-:Y:S02]  /*dc70*/  UIADD3 UR8, UPT, UPT, UR4, -0x1, URZ ;  /* 0xffffffff04087890 */ /* 0x000fe4000fffe0ff */
[----:B------:R-:W-:Y:S02]  /*dc80*/  UISETP.GT.AND UP1, UPT, UR4, URZ, UPT ;  /* 0x000000ff0400728c */ /* 0x000fe4000bf24270 */
[----:B------:R-:W-:Y:S02]  /*dc90*/  ULEA.HI UR5, UR5, UR13, URZ, 0x7 ;  /* 0x0000000d05057291 */ /* 0x000fe4000f8f38ff */
[----:B------:R-:W-:Y:S02]  /*dca0*/  ULEA.HI UR4, UR6, -UR4, URZ, 0x7 ;  /* 0x8000000406047291 */ /* 0x000fe4000f8f38ff */
[----:B------:R-:W-:Y:S01]  /*dcb0*/  USHF.R.S32.HI UR13, URZ, 0x1f, UR8 ;  /* 0x0000001fff0d7899 */ /* 0x000fe20008011408 */
[----:B------:R1:W-:Y:S01]  /*dcc0*/  SYNCS.ARRIVE.TRANS64.ART0 RZ, [UR7+0x130], R0 ;  /* 0x00013000ffff79a7 */ /* 0x0003e20008500007 */
[----:B------:R-:W-:-:S02]  /*dcd0*/  @UP0 UIMAD.WIDE UR16, UR5, 0x2000000, UR22 ;  /* 0x02000000051008a5 */ /* 0x000fc4000f8e0216 */
[----:B------:R-:W-:Y:S02]  /*dce0*/  USHF.R.S32.HI UR4, URZ, 0x7, UR4 ;  /* 0x00000007ff047899 */ /* 0x000fe40008011404 */
[----:B------:R-:W-:Y:S02]  /*dcf0*/  USHF.R.S32.HI UR10, URZ, 0x7, UR10 ;  /* 0x00000007ff0a7899 */ /* 0x000fe4000801140a */
[----:B------:R-:W-:Y:S02]  /*dd00*/  ULEA.HI UR5, UR13, UR8, URZ, 0x7 ;  /* 0x000000080d057291 */ /* 0x000fe4000f8f38ff */
[----:B------:R-:W-:Y:S02]  /*dd10*/  UIADD3 UR6, UPT, UPT, -UR4, URZ, URZ ;  /* 0x000000ff04067290 */ /* 0x000fe4000fffe1ff */
[----:B------:R-:W-:Y:S02]  /*dd20*/  ULEA.HI.SX32 UR5, UR5, 0x1, 0x19 ;  /* 0x0000000105057891 */ /* 0x000fe4000f8fcaff */
[----:B------:R-:W-:-:S05]  /*dd30*/  UIADD3 UR4, UPT, UPT, -UR10, URZ, URZ ;  /* 0x000000ff0a047290 */ /* 0x000fca000fffe1ff */
[----:B------:R-:W-:Y:S02]  /*dd40*/  @!UP1 UMOV UR5, UR6 ;  /* 0x0000000600059c82 */ /* 0x000fe40008000000 */
[----:B------:R-:W-:Y:S02]  /*dd50*/  @UP0 UMOV UR4, UR17 ;  /* 0x0000001100040c82 */ /* 0x000fe40008000000 */
[----:B------:R-:W-:-:S04]  /*dd60*/  UISETP.LT.AND UP0, UPT, UR5, UR4, UPT ;  /* 0x000000040500728c */ /* 0x000fc8000bf01270 */
[----:B------:R-:W-:-:S04]  /*dd70*/  USEL UR4, UR5, UR4, UP0 ;  /* 0x0000000405047287 */ /* 0x000fc80008000000 */
[----:B------:R-:W-:Y:S01]  /*dd80*/  UISETP.GE.AND UP0, UPT, UR4, 0x2, UPT ;  /* 0x000000020400788c */ /* 0x000fe2000bf06270 */
[----:B------:R1:W-:Y:S08]  /*dd90*/  BAR.SYNC.DEFER_BLOCKING R37, 0x40 ;  /* 0x000100250000751d */ /* 0x0003f00000010000 */
[----:B------:R-:W-:Y:S05]  /*dda0*/  BRA.U !UP0, `(.L_x_87) ;  /* 0x0000000908487547 */ /* 0x000fea000b800000 */
[----:B------:R-:W-:Y:S02]  /*ddb0*/  UIADD3 UR6, UPT, UPT, -UR4, URZ, URZ ;  /* 0x000000ff04067290 */ /* 0x000fe4000fffe1ff */
.L_x_90:
[----:B--2---:R2:W-:Y:S06]  /*ddc0*/  BAR.SYNC.DEFER_BLOCKING R40, 0x40 ;  /* 0x000100280000751d */ /* 0x0045ec0000010000 */
[----:B----4-:R-:W4:Y:S02]  /*ddd0*/  LDS R42, [R38+0x18c] ;  /* 0x00018c00262a7984 */ /* 0x010f240000000800 */
[----:B----4-:R-:W-:-:S13]  /*dde0*/  FSETP.GEU.AND P0, PT, R42, 1, PT ;  /* 0x3f8000002a00780b */ /* 0x010fda0003f0e000 */
[----:B------:R-:W-:-:S04]  /*ddf0*/  VOTE.ANY R4, PT, !P0 ;  /* 0x0000000000047806 */ /* 0x000fc800040e0100 */
[----:B------:R-:W-:-:S13]  /*de00*/  ISETP.NE.AND P0, PT, R4, RZ, PT ;  /* 0x000000ff0400720c */ /* 0x000fda0003f05270 */
[----:B--2---:R-:W-:Y:S05]  /*de10*/  @!P0 BRA `(.L_x_88) ;  /* 0x0000000000fc8947 */ /* 0x004fea0003800000 */
[C---:B------:R-:W-:Y:S02]  /*de20*/  R2UR UR4, R36.reuse ;  /* 0x00000000240472ca */ /* 0x040fe400000e0000 */
[----:B------:R-:W-:-:S11]  /*de30*/  R2UR UR5, R36 ;  /* 0x00000000240572ca */ /* 0x000fd600000e0000 */
[----:B------:R-:W2:Y:S02]  /*de40*/  LDTM.x16 R20, tmem[UR4+0x100] ;  /* 0x00010004001479ee */ /* 0x000ea40008240000 */
[-C--:B--2---:R-:W-:Y:S02]  /*de50*/  FMUL2 R20, R20.F32x2.HI_LO, R42.reuse.F32 ;  /* 0x0000002a1414724a */ /* 0x084fe40001000000 */
[-C--:B------:R-:W-:Y:S02]  /*de60*/  FMUL2 R22, R22.F32x2.HI_LO, R42.reuse.F32 ;  /* 0x0000002a1616724a */ /* 0x080fe40001000000 */
[-C--:B------:R-:W-:Y:S02]  /*de70*/  FMUL2 R24, R24.F32x2.HI_LO, R42.reuse.F32 ;  /* 0x0000002a1818724a */ /* 0x080fe40001000000 */
[-C--:B------:R-:W-:Y:S02]  /*de80*/  FMUL2 R26, R26.F32x2.HI_LO, R42.reuse.F32 ;  /* 0x0000002a1a1a724a */ /* 0x080fe40001000000 */
[----:B------:R-:W-:-:S02]  /*de90*/  FMUL2 R28, R28.F32x2.HI_LO, R42.F32 ;  /* 0x0000002a1c1c724a */ /* 0x000fc40001000000 */
[-C--:B------:R-:W-:Y:S02]  /*dea0*/  FMUL2 R30, R30.F32x2.HI_LO, R42.reuse.F32 ;  /* 0x0000002a1e1e724a */ /* 0x080fe40001000000 */
[-C--:B------:R-:W-:Y:S02]  /*deb0*/  FMUL2 R32, R32.F32x2.HI_LO, R42.reuse.F32 ;  /* 0x0000002a2020724a */ /* 0x080fe40001000000 */
[----:B------:R-:W-:-:S04]  /*dec0*/  FMUL2 R34, R34.F32x2.HI_LO, R42.F32 ;  /* 0x0000002a2222724a */ /* 0x000fc80001000000 */
[----:B------:R-:W-:Y:S01]  /*ded0*/  STTM.x16 tmem[UR5+0x100], R20 ;  /* 0x00010014000079ed */ /* 0x000fe20008240005 */
        /* <DEDUP_REMOVED lines=49> */
[----:B------:R2:W-:Y:S01]  /*e1f0*/  STTM.x16 tmem[UR4+0x150], R4 ;  /* 0x00015004000079ed */ /* 0x0005e20008240004 */
[----:B------:R-:W4:Y:S02]  /*e200*/  FENCE.VIEW.ASYNC.T ;  /* 0x00000000000073c6 */ /* 0x000f240000000200 */
.L_x_88:
[----:B----4-:R4:W-:Y:S01]  /*e210*/  SYNCS.ARRIVE.TRANS64.RED.ART0 RZ, [UR9], R0 ;  /* 0x00000000ffff79a7 */ /* 0x0109e20008500409 */
[----:B------:R-:W-:-:S04]  /*e220*/  UIADD3 UR6, UPT, UPT, UR6, 0x1, URZ ;  /* 0x0000000106067890 */ /* 0x000fc8000fffe0ff */
[----:B------:R-:W-:Y:S01]  /*e230*/  UISETP.NE.AND UP0, UPT, UR6, -0x1, UPT ;  /* 0xffffffff0600788c */ /* 0x000fe2000bf05270 */
[----:B------:R4:W-:Y:S01]  /*e240*/  SYNCS.ARRIVE.TRANS64.ART0 RZ, [UR7+0x138], R0 ;  /* 0x00013800ffff79a7 */ /* 0x0009e20008500007 */
[----:B------:R4:W-:Y:S06]  /*e250*/  BAR.SYNC.DEFER_BLOCKING R37, 0x40 ;  /* 0x000100250000751d */ /* 0x0009ec0000010000 */
[----:B------:R-:W5:Y:S02]  /*e260*/  LDS R42, [R38+0x38c] ;  /* 0x00038c00262a7984 */ /* 0x000f640000000800 */
[----:B-----5:R-:W-:-:S13]  /*e270*/  FSETP.GEU.AND P0, PT, R42, 1, PT ;  /* 0x3f8000002a00780b */ /* 0x020fda0003f0e000 */
[----:B--2---:R-:W-:-:S04]  /*e280*/  VOTE.ANY R4, PT, !P0 ;  /* 0x0000000000047806 */ /* 0x004fc800040e0100 */
[----:B------:R-:W-:-:S13]  /*e290*/  ISETP.NE.AND P0, PT, R4, RZ, PT ;  /* 0x000000ff0400720c */ /* 0x000fda0003f05270 */
[----:B----4-:R-:W-:Y:S05]  /*e2a0*/  @!P0 BRA `(.L_x_89) ;  /* 0x0000000000fc8947 */ /* 0x010fea0003800000 */
        /* <DEDUP_REMOVED lines=63> */
.L_x_89:
[----:B----4-:R4:W-:Y:S01]  /*e6a0*/  SYNCS.ARRIVE.TRANS64.RED.ART0 RZ, [UR11], R0 ;  /* 0x00000000ffff79a7 */ /* 0x0109e2000850040b */
[----:B------:R4:W-:Y:S01]  /*e6b0*/  SYNCS.ARRIVE.TRANS64.ART0 RZ, [UR7+0x130], R0 ;  /* 0x00013000ffff79a7 */ /* 0x0009e20008500007 */
[----:B------:R-:W-:Y:S05]  /*e6c0*/  BRA.U UP0, `(.L_x_90) ;  /* 0xfffffff500bc7547 */ /* 0x000fea000b83ffff */
.L_x_87:
[----:B------:R5:W-:Y:S01]  /*e6d0*/  SYNCS.ARRIVE.TRANS64.ART0 RZ, [UR7+0x138], R0 ;  /* 0x00013800ffff79a7 */ /* 0x000be20008500007 */
[----:B------:R5:W-:Y:S01]  /*e6e0*/  BAR.SYNC.DEFER_BLOCKING R40, 0x40 ;  /* 0x000100280000751d */ /* 0x000be20000010000 */
[----:B------:R-:W-:Y:S02]  /*e6f0*/  IMAD.MOV.U32 R58, RZ, RZ, 0x10 ;  /* 0x00000010ff3a7424 */ /* 0x000fe400078e00ff */
[----:B------:R-:W-:Y:S02]  /*e700*/  IMAD.MOV.U32 R59, RZ, RZ, 0x20 ;  /* 0x00000020ff3b7424 */ /* 0x000fe400078e00ff */
[----:B------:R-:W-:Y:S01]  /*e710*/  IMAD.MOV.U32 R60, RZ, RZ, -0x80000000 ;  /* 0x80000000ff3c7424 */ /* 0x000fe200078e00ff */
[----:B------:R5:W1:Y:S04]  /*e720*/  LDS R57, [R38+0x18c] ;  /* 0x00018c0026397984 */ /* 0x000a680000000800 */
[----:B------:R5:W2:Y:S01]  /*e730*/  LDS R56, [R38+0x58c] ;  /* 0x00058c0026387984 */ /* 0x000aa20000000800 */
[----:B------:R5:W-:Y:S01]  /*e740*/  SYNCS.ARRIVE.TRANS64.ART0 RZ, [UR7+0x130], R0 ;  /* 0x00013000ffff79a7 */ /* 0x000be20008500007 */
[----:B------:R-:W3:Y:S02]  /*e750*/  SYNCS.PHASECHK.TRANS64.TRYWAIT P0, [UR7+0x100], RZ ;  /* 0x000100ffff0075a7 */ /* 0x000ee40008001107 */
[----:B---3--:R-:W-:-:S05]  /*e760*/  R2P PR, R41, 0x6 ;  /* 0x0000000629007804 */ /* 0x008fca0000000000 */
[----:B------:R-:W-:Y:S02]  /*e770*/  SEL R58, R58, 0xfffffff0, !P1 ;  /* 0xfffffff03a3a7807 */ /* 0x000fe40004800000 */
[----:B------:R-:W-:Y:S01]  /*e780*/  SEL R59, R59, 0xffffffe0, !P2 ;  /* 0xffffffe03b3b7807 */ /* 0x000fe20005000000 */
[----:B-12--5:R-:W-:Y:S06]  /*e790*/  @!P0 BRA `(.L_x_91) ;  /* 0x0000002400bc8947 */ /* 0x026fec0003800000 */
.L_x_169:
[----:B------:R-:W2:Y:S01]  /*e7a0*/  SYNCS.PHASECHK.TRANS64.TRYWAIT P0, [UR7+0x150], R60 ;  /* 0x0001503cff0075a7 */ /* 0x000ea20008001107 */
[----:B------:R-:W-:Y:S02]  /*e7b0*/  R2UR UR4, R36 ;  /* 0x00000000240472ca */ /* 0x000fe400000e0000 */
[----:B------:R-:W-:Y:S01]  /*e7c0*/  FSETP.NE.AND P4, PT, R57, RZ, PT ;  /* 0x000000ff3900720b */ /* 0x000fe20003f85000 */
[----:B--2---:R-:W-:-:S12]  /*e7d0*/  @!P0 BRA `(.L_x_92) ;  /* 0x0000002400c48947 */ /* 0x004fd80003800000 */
.L_x_171:
[----:B-1----:R-:W1:Y:S01]  /*e7e0*/  LDTM.x16 R4, tmem[UR4+0x100] ;  /* 0x00010004000479ee */ /* 0x002e620008240000 */
[----:B------:R-:W-:Y:S02]  /*e7f0*/  FSEL R61, R57, 1, P4 ;  /* 0x3f800000393d7808 */ /* 0x000fe40002000000 */
[----:B------:R-:W-:-:S04]  /*e800*/  R2UR UR4, R36 ;  /* 0x00000000240472ca */ /* 0x000fc800000e0000 */
[----:B------:R-:W1:Y:S09]  /*e810*/  MUFU.RCP R61, R61 ;  /* 0x0000003d003d7308 */ /* 0x000e720000001000 */
[----:B------:R-:W2:Y:S01]  /*e820*/  LDTM.x16 R20, tmem[UR4+0x110] ;  /* 0x00011004001479ee */ /* 0x000ea20008240000 */
[----:B-1----:R-:W-:-:S02]  /*e830*/  FMUL2 R4, R4.F32x2.HI_LO, R61.F32 ;  /* 0x0000003d0404724a */ /* 0x002fc40001000000 */
[-C--:B------:R-:W-:Y:S02]  /*e840*/  FMUL2 R18, R18.F32x2.HI_LO, R61.reuse.F32 ;  /* 0x0000003d1212724a */ /* 0x080fe40001000000 */
[-C--:B------:R-:W-:Y:S01]  /*e850*/  FMUL2 R16, R16.F32x2.HI_LO, R61.reuse.F32 ;  /* 0x0000003d1010724a */ /* 0x080fe20001000000 */
[----:B------:R-:W-:Y:S01]  /*e860*/  F2FP.BF16.F32.PACK_AB R52, R5, R4 ;  /* 0x000000040534723e */ /* 0x000fe200000010ff */
[-C--:B------:R-:W-:Y:S01]  /*e870*/  FMUL2 R14, R14.F32x2.HI_LO, R61.reuse.F32 ;  /* 0x0000003d0e0e724a */ /* 0x080fe20001000000 */
[----:B------:R-:W-:Y:S01]  /*e880*/  SHF.R.U32.HI R4, RZ, 0x3, R39 ;  /* 0x00000003ff047819 */ /* 0x000fe20000011627 */
[-C--:B------:R-:W-:Y:S01]  /*e890*/  FMUL2 R12, R12.F32x2.HI_LO, R61.reuse.F32 ;  /* 0x0000003d0c0c724a */ /* 0x080fe20001000000 */
[----:B------:R-:W-:Y:S01]  /*e8a0*/  F2FP.BF16.F32.PACK_AB R43, R19, R18 ;  /* 0x00000012132b723e */ /* 0x000fe200000010ff */
[-C--:B------:R-:W-:Y:S01]  /*e8b0*/  FMUL2 R10, R10.F32x2.HI_LO, R61.reuse.F32 ;  /* 0x0000003d0a0a724a */ /* 0x080fe20001000000 */
[----:B------:R-:W-:Y:S01]  /*e8c0*/  F2FP.BF16.F32.PACK_AB R42, R17, R16 ;  /* 0x00000010112a723e */ /* 0x000fe200000010ff */
[-C--:B------:R-:W-:Y:S01]  /*e8d0*/  FMUL2 R8, R8.F32x2.HI_LO, R61.reuse.F32 ;  /* 0x0000003d0808724a */ /* 0x080fe20001000000 */
[----:B------:R-:W-:Y:S01]  /*e8e0*/  F2FP.BF16.F32.PACK_AB R41, R15, R14 ;  /* 0x0000000e0f29723e */ /* 0x000fe200000010ff */
[-C--:B------:R-:W-:Y:S01]  /*e8f0*/  FMUL2 R6, R6.F32x2.HI_LO, R61.reuse.F32 ;  /* 0x0000003d0606724a */ /* 0x080fe20001000000 */
[----:B------:R-:W-:Y:S01]  /*e900*/  F2FP.BF16.F32.PACK_AB R40, R13, R12 ;  /* 0x0000000c0d28723e */ /* 0x000fe200000010ff */
[-C--:B--2---:R-:W-:Y:S01]  /*e910*/  FMUL2 R34, R34.F32x2.HI_LO, R61.reuse.F32 ;  /* 0x0000003d2222724a */ /* 0x084fe20001000000 */
[----:B------:R-:W-:Y:S01]  /*e920*/  F2FP.BF16.F32.PACK_AB R55, R11, R10 ;  /* 0x0000000a0b37723e */ /* 0x000fe200000010ff */
[-C--:B------:R-:W-:Y:S01]  /*e930*/  FMUL2 R32, R32.F32x2.HI_LO, R61.reuse.F32 ;  /* 0x0000003d2020724a */ /* 0x080fe20001000000 */
[----:B------:R-:W-:Y:S01]  /*e940*/  F2FP.BF16.F32.PACK_AB R54, R9, R8 ;  /* 0x000000080936723e */ /* 0x000fe200000010ff */
[-C--:B------:R-:W-:Y:S01]  /*e950*/  FMUL2 R30, R30.F32x2.HI_LO, R61.reuse.F32 ;  /* 0x0000003d1e1e724a */ /* 0x080fe20001000000 */
[----:B------:R-:W-:Y:S01]  /*e960*/  F2FP.BF16.F32.PACK_AB R53, R7, R6 ;  /* 0x000000060735723e */ /* 0x000fe200000010ff */
[-C--:B------:R-:W-:Y:S01]  /*e970*/  FMUL2 R28, R28.F32x2.HI_LO, R61.reuse.F32 ;  /* 0x0000003d1c1c724a */ /* 0x080fe20001000000 */
[----:B------:R-:W-:Y:S01]  /*e980*/  LOP3.LUT R39, R39, 0x30, R4, 0x78, !PT ;  /* 0x0000003027277812 */ /* 0x000fe200078e7804 */
[-C--:B------:R-:W-:Y:S01]  /*e990*/  FMUL2 R26, R26.F32x2.HI_LO, R61.reuse.F32 ;  /* 0x0000003d1a1a724a */ /* 0x080fe20001000000 */
[----:B------:R-:W1:Y:S01]  /*e9a0*/  LDTM.x16 R4, tmem[UR4+0x120] ;  /* 0x00012004000479ee */ /* 0x000e620008240000 */
[-C--:B------:R-:W-:Y:S01]  /*e9b0*/  FMUL2 R24, R24.F32x2.HI_LO, R61.reuse.F32 ;  /* 0x0000003d1818724a */ /* 0x080fe20001000000 */
[----:B------:R-:W-:Y:S01]  /*e9c0*/  F2FP.BF16.F32.PACK_AB R47, R35, R34 ;  /* 0x00000022232f723e */ /* 0x000fe200000010ff */
[----:B------:R-:W-:-:S02]  /*e9d0*/  FMUL2 R22, R22.F32x2.HI_LO, R61.F32 ;  /* 0x0000003d1616724a */ /* 0x000fc40001000000 */
[--C-:B------:R-:W-:Y:S02]  /*e9e0*/  IMAD.IADD R63, R58, 0x1, R39.reuse ;  /* 0x000000013a3f7824 */ /* 0x100fe400078e0227 */
[----:B------:R-:W-:Y:S01]  /*e9f0*/  FMUL2 R20, R20.F32x2.HI_LO, R61.F32 ;  /* 0x0000003d1414724a */ /* 0x000fe20001000000 */
[----:B------:R-:W-:Y:S01]  /*ea00*/  F2FP.BF16.F32.PACK_AB R46, R33, R32 ;  /* 0x00000020212e723e */ /* 0x000fe200000010ff */
[----:B------:R2:W-:Y:S01]  /*ea10*/  STS.128 [R39], R52 ;  /* 0x0000003427007388 */ /* 0x0005e20000000c00 */
[----:B------:R-:W-:Y:S01]  /*ea20*/  F2FP.BF16.F32.PACK_AB R45, R31, R30 ;  /* 0x0000001e1f2d723e */ /* 0x000fe200000010ff */
[----:B------:R-:W-:Y:S01]  /*ea30*/  IMAD.IADD R65, R59, 0x1, R39 ;  /* 0x000000013b417824 */ /* 0x000fe200078e0227 */
[----:B------:R-:W-:Y:S01]  /*ea40*/  F2FP.BF16.F32.PACK_AB R44, R29, R28 ;  /* 0x0000001c1d2c723e */ /* 0x000fe200000010ff */
[----:B------:R3:W-:Y:S01]  /*ea50*/  STS.128 [R63], R40 ;  /* 0x000000283f007388 */ /* 0x0007e20000000c00 */
[----:B------:R-:W-:Y:S01]  /*ea60*/  F2FP.BF16.F32.PACK_AB R51, R27, R26 ;  /* 0x0000001a1b33723e */ /* 0x000fe200000010ff */
[----:B------:R-:W-:Y:S01]  /*ea70*/  IMAD.IADD R64, R58, 0x1, R65 ;  /* 0x000000013a407824 */ /* 0x000fe200078e0241 */
[----:B------:R-:W-:-:S02]  /*ea80*/  F2FP.BF16.F32.PACK_AB R50, R25, R24 ;  /* 0x000000181932723e */ /* 0x000fc400000010ff */
[----:B------:R-:W-:Y:S02]  /*ea90*/  F2FP.BF16.F32.PACK_AB R49, R23, R22 ;  /* 0x000000161731723e */ /* 0x000fe400000010ff */
[----:B------:R-:W-:Y:S02]  /*eaa0*/  F2FP.BF16.F32.PACK_AB R48, R21, R20 ;  /* 0x000000141530723e */ /* 0x000fe400000010ff */
[----:B------:R-:W5:Y:S03]  /*eab0*/  LDTM.x16 R20, tmem[UR4+0x130] ;  /* 0x00013004001479ee */ /* 0x000f660008240000 */
[----:B------:R-:W-:Y:S01]  /*eac0*/  STS.128 [R65], R48 ;  /* 0x0000003041007388 */ /* 0x000fe20000000c00 */
[-C--:B-1----:R-:W-:Y:S02]  /*ead0*/  FMUL2 R18, R18.F32x2.HI_LO, R61.reuse.F32 ;  /* 0x0000003d1212724a */ /* 0x082fe40001000000 */
[-C--:B------:R-:W-:Y:S01]  /*eae0*/  FMUL2 R16, R16.F32x2.HI_LO, R61.reuse.F32 ;  /* 0x0000003d1010724a */ /* 0x080fe20001000000 */
[----:B------:R-:W-:Y:S01]  /*eaf0*/  STS.128 [R64], R44 ;  /* 0x0000002c40007388 */ /* 0x000fe20000000c00 */
[----:B------:R-:W-:-:S02]  /*eb00*/  FMUL2 R14, R14.F32x2.HI_LO, R61.F32 ;  /* 0x0000003d0e0e724a */ /* 0x000fc40001000000 */
[-C--:B------:R-:W-:Y:S02]  /*eb10*/  FMUL2 R12, R12.F32x2.HI_LO, R61.reuse.F32 ;  /* 0x0000003d0c0c724a */ /* 0x080fe40001000000 */
[-C--:B------:R-:W-:Y:S02]  /*eb20*/  FMUL2 R10, R10.F32x2.HI_LO, R61.reuse.F32 ;  /* 0x0000003d0a0a724a */ /* 0x080fe40001000000 */
[-C--:B------:R-:W-:Y:S02]  /*eb30*/  FMUL2 R8, R8.F32x2.HI_LO, R61.reuse.F32 ;  /* 0x0000003d0808724a */ /* 0x080fe40001000000 */
[-C--:B------:R-:W-:Y:S02]  /*eb40*/  FMUL2 R6, R6.F32x2.HI_LO, R61.reuse.F32 ;  /* 0x0000003d0606724a */ /* 0x080fe40001000000 */
[----:B------:R-:W-:Y:S01]  /*eb50*/  FMUL2 R4, R4.F32x2.HI_LO, R61.F32 ;  /* 0x0000003d0404724a */ /* 0x000fe20001000000 */
[----:B--2---:R-:W-:Y:S02]  /*eb60*/  F2FP.BF16.F32.PACK_AB R55, R11, R10 ;  /* 0x0000000a0b37723e */ /* 0x004fe400000010ff */
[----:B------:R-:W-:-:S02]  /*eb70*/  F2FP.BF16.F32.PACK_AB R54, R9, R8 ;  /* 0x000000080936723e */ /* 0x000fc400000010ff */
[----:B---3--:R-:W-:Y:S01]  /*eb80*/  F2FP.BF16.F32.PACK_AB R43, R19, R18 ;  /* 0x00000012132b723e */ /* 0x008fe200000010ff */
[-C--:B-----5:R-:W-:Y:S01]  /*eb90*/  FMUL2 R34, R34.F32x2.HI_LO, R61.reuse.F32 ;  /* 0x0000003d2222724a */ /* 0x0a0fe20001000000 */
[----:B------:R-:W-:Y:S01]  /*eba0*/  F2FP.BF16.F32.PACK_AB R42, R17, R16 ;  /* 0x00000010112a723e */ /* 0x000fe200000010ff */
        /* <DEDUP_REMOVED lines=9> */
[----:B------:R-:W1:Y:S01]  /*ec40*/  LDTM.x16 R4, tmem[UR4+0x140] ;  /* 0x00014004000479ee */ /* 0x000e620008240000 */
[-C--:B------:R-:W-:Y:S01]  /*ec50*/  FMUL2 R22, R22.F32x2.HI_LO, R61.reuse.F32 ;  /* 0x0000003d1616724a */ /* 0x080fe20001000000 */
[----:B------:R-:W-:Y:S01]  /*ec60*/  F2FP.BF16.F32.PACK_AB R35, R35, R34 ;  /* 0x000000222323723e */ /* 0x000fe200000010ff */
[----:B------:R-:W-:Y:S01]  /*ec70*/  FMUL2 R20, R20.F32x2.HI_LO, R61.F32 ;  /* 0x0000003d1414724a */ /* 0x000fe20001000000 */
[----:B------:R-:W-:Y:S01]  /*ec80*/  F2FP.BF16.F32.PACK_AB R27, R27, R26 ;  /* 0x0000001a1b1b723e */ /* 0x000fe200000010ff */
[----:B------:R-:W-:Y:S01]  /*ec90*/  STS.128 [R39+0x2000], R52 ;  /* 0x0020003427007388 */ /* 0x000fe20000000c00 */
[----:B------:R-:W-:-:S02]  /*eca0*/  F2FP.BF16.F32.PACK_AB R34, R33, R32 ;  /* 0x000000202122723e */ /* 0x000fc400000010ff */
[----:B------:R-:W-:Y:S01]  /*ecb0*/  F2FP.BF16.F32.PACK_AB R26, R25, R24 ;  /* 0x00000018191a723e */ /* 0x000fe200000010ff */
[----:B------:R2:W-:Y:S01]  /*ecc0*/  STS.128 [R63+0x2000], R40 ;  /* 0x002000283f007388 */ /* 0x0005e20000000c00 */
[----:B------:R-:W-:Y:S02]  /*ecd0*/  F2FP.BF16.F32.PACK_AB R33, R31, R30 ;  /* 0x0000001e1f21723e */ /* 0x000fe400000010ff */
[----:B------:R-:W-:Y:S02]  /*ece0*/  F2FP.BF16.F32.PACK_AB R32, R29, R28 ;  /* 0x0000001c1d20723e */ /* 0x000fe400000010ff */
[----:B------:R-:W-:Y:S02]  /*ecf0*/  F2FP.BF16.F32.PACK_AB R25, R23, R22 ;  /* 0x000000161719723e */ /* 0x000fe400000010ff */
[----:B------:R-:W-:-:S05]  /*ed00*/  F2FP.BF16.F32.PACK_AB R24, R21, R20 ;  /* 0x000000141518723e */ /* 0x000fca00000010ff */
[----:B------:R3:W-:Y:S01]  /*ed10*/  STS.128 [R65+0x2000], R24 ;  /* 0x0020001841007388 */ /* 0x0007e20000000c00 */
[----:B-1----:R-:W-:-:S03]  /*ed20*/  FMUL2 R18, R18.F32x2.HI_LO, R61.F32 ;  /* 0x0000003d1212724a */ /* 0x002fc60001000000 */
[----:B------:R3:W-:Y:S01]  /*ed30*/  STS.128 [R64+0x2000], R32 ;  /* 0x0020002040007388 */ /* 0x0007e20000000c00 */
[-C--:B------:R-:W-:Y:S02]  /*ed40*/  FMUL2 R16, R16.F32x2.HI_LO, R61.reuse.F32 ;  /* 0x0000003d1010724a */ /* 0x080fe40001000000 */
[-C--:B------:R-:W-:Y:S01]  /*ed50*/  FMUL2 R14, R14.F32x2.HI_LO, R61.reuse.F32 ;  /* 0x0000003d0e0e724a */ /* 0x080fe20001000000 */
[----:B------:R-:W-:Y:S01]  /*ed60*/  F2FP.BF16.F32.PACK_AB R23, R19, R18 ;  /* 0x000000121317723e */ /* 0x000fe200000010ff */
[-C--:B------:R-:W-:Y:S01]  /*ed70*/  FMUL2 R12, R12.F32x2.HI_LO, R61.reuse.F32 ;  /* 0x0000003d0c0c724a */ /* 0x080fe20001000000 */
[----:B------:R-:W-:Y:S01]  /*ed80*/  F2FP.BF16.F32.PACK_AB R22, R17, R16 ;  /* 0x000000101116723e */ /* 0x000fe200000010ff */
[-C--:B------:R-:W-:Y:S01]  /*ed90*/  FMUL2 R10, R10.F32x2.HI_LO, R61.reuse.F32 ;  /* 0x0000003d0a0a724a */ /* 0x080fe20001000000 */
[----:B------:R-:W-:Y:S01]  /*eda0*/  F2FP.BF16.F32.PACK_AB R21, R15, R14 ;  /* 0x0000000e0f15723e */ /* 0x000fe200000010ff */
[----:B------:R-:W-:Y:S01]  /*edb0*/  FMUL2 R28, R8.F32x2.HI_LO, R61.F32 ;  /* 0x0000003d081c724a */ /* 0x000fe20001000000 */
[----:B------:R-:W-:-:S02]  /*edc0*/  F2FP.BF16.F32.PACK_AB R20, R13, R12 ;  /* 0x0000000c0d14723e */ /* 0x000fc400000010ff */
[----:B------:R-:W-:Y:S02]  /*edd0*/  F2FP.BF16.F32.PACK_AB R31, R11, R10 ;  /* 0x0000000a0b1f723e */ /* 0x000fe400000010ff */
[----:B------:R-:W-:Y:S01]  /*ede0*/  F2FP.BF16.F32.PACK_AB R30, R29, R28 ;  /* 0x0000001c1d1e723e */ /* 0x000fe200000010ff */
[-C--:B--2---:R-:W-:Y:S02]  /*edf0*/  FMUL2 R40, R6.F32x2.HI_LO, R61.reuse.F32 ;  /* 0x0000003d0628724a */ /* 0x084fe40001000000 */
[----:B------:R-:W-:Y:S02]  /*ee00*/  FMUL2 R42, R4.F32x2.HI_LO, R61.F32 ;  /* 0x0000003d042a724a */ /* 0x000fe40001000000 */
[----:B------:R-:W1:Y:S01]  /*ee10*/  LDTM.x16 R4, tmem[UR4+0x150] ;  /* 0x00015004000479ee */ /* 0x000e620008240000 */
[----:B------:R-:W-:Y:S02]  /*ee20*/  F2FP.BF16.F32.PACK_AB R29, R41, R40 ;  /* 0x00000028291d723e */ /* 0x000fe400000010ff */
[----:B------:R-:W-:-:S05]  /*ee30*/  F2FP.BF16.F32.PACK_AB R28, R43, R42 ;  /* 0x0000002a2b1c723e */ /* 0x000fca00000010ff */
[----:B------:R3:W-:Y:S04]  /*ee40*/  STS.128 [R39+0x4000], R28 ;  /* 0x0040001c27007388 */ /* 0x0007e80000000c00 */
[----:B------:R3:W-:Y:S01]  /*ee50*/  STS.128 [R63+0x4000], R20 ;  /* 0x004000143f007388 */ /* 0x0007e20000000c00 */
[-C--:B-1----:R-:W-:Y:S02]  /*ee60*/  FMUL2 R40, R4.F32x2.HI_LO, R61.reuse.F32 ;  /* 0x0000003d0428724a */ /* 0x082fe40001000000 */
[-C--:B------:R-:W-:Y:S02]  /*ee70*/  FMUL2 R4, R6.F32x2.HI_LO, R61.reuse.F32 ;  /* 0x0000003d0604724a */ /* 0x080fe40001000000 */
[-C--:B------:R-:W-:Y:S02]  /*ee80*/  FMUL2 R6, R10.F32x2.HI_LO, R61.reuse.F32 ;  /* 0x0000003d0a06724a */ /* 0x080fe40001000000 */
        /* <DEDUP_REMOVED lines=10> */
[----:B------:R-:W-:Y:S01]  /*ef30*/  F2FP.BF16.F32.PACK_AB R10, R17, R16 ;  /* 0x00000010110a723e */ /* 0x000fe200000010ff */
[----:B------:R3:W-:Y:S01]  /*ef40*/  STS.128 [R65+0x4000], R4 ;  /* 0x0040000441007388 */ /* 0x0007e20000000c00 */
[----:B------:R-:W-:Y:S02]  /*ef50*/  F2FP.BF16.F32.PACK_AB R9, R15, R14 ;  /* 0x0000000e0f09723e */ /* 0x000fe400000010ff */
[----:B------:R-:W-:-:S05]  /*ef60*/  F2FP.BF16.F32.PACK_AB R8, R13, R12 ;  /* 0x0000000c0d08723e */ /* 0x000fca00000010ff */
[----:B------:R3:W-:Y:S01]  /*ef70*/  STS.128 [R64+0x4000], R8 ;  /* 0x0040000840007388 */ /* 0x0007e20000000c00 */
[----:B------:R1:W-:Y:S06]  /*ef80*/  MEMBAR.ALL.CTA ;  /* 0x0000000000007992 */ /* 0x0003ec0000008000 */
[----:B-1----:R-:W1:Y:S02]  /*ef90*/  FENCE.VIEW.ASYNC.S ;  /* 0x00000000000073c6 */ /* 0x002e640000000000 */
[----:B-1----:R3:W-:Y:S01]  /*efa0*/  SYNCS.ARRIVE.TRANS64.RED.ART0 RZ, [UR9], R0 ;  /* 0x00000000ffff79a7 */ /* 0x0027e20008500409 */
[----:B------:R3:W-:Y:S01]  /*efb0*/  SYNCS.ARRIVE.TRANS64.ART0 RZ, [UR7+0x140], R0 ;  /* 0x00014000ffff79a7 */ /* 0x0007e20008500007 */
[----:B------:R3:W-:Y:S06]  /*efc0*/  BAR.SYNC.DEFER_BLOCKING R37, 0x40 ;  /* 0x000100250000751d */ /* 0x0007ec0000010000 */
[----:B------:R3:W1:Y:S04]  /*efd0*/  LDS R62, [R38+0x38c] ;  /* 0x00038c00263e7984 */ /* 0x0006680000000800 */
[----:B------:R3:W2:Y:S01]  /*efe0*/  LDS R61, [R38+0x78c] ;  /* 0x00078c00263d7984 */ /* 0x0006a20000000800 */
[----:B------:R3:W-:Y:S01]  /*eff0*/  SYNCS.ARRIVE.TRANS64.ART0 RZ, [UR7+0x138], R0 ;  /* 0x00013800ffff79a7 */ /* 0x0007e20008500007 */
[----:B------:R-:W5:Y:S02]  /*f000*/  SYNCS.PHASECHK.TRANS64.TRYWAIT P0, [UR7+0x108], RZ ;  /* 0x000108ffff0075a7 */ /* 0x000f640008001107 */
[----:B-123-5:R-:W-:Y:S05]  /*f010*/  @!P0 BRA `(.L_x_93) ;  /* 0x0000001c00d48947 */ /* 0x02efea0003800000 */
.L_x_173:
[----:B------:R-:W2:Y:S01]  /*f020*/  SYNCS.PHASECHK.TRANS64.TRYWAIT P0, [UR7+0x158], R60 ;  /* 0x0001583cff0075a7 */ /* 0x000ea20008001107 */
[----:B------:R-:W-:Y:S02]  /*f030*/  R2UR UR4, R36 ;  /* 0x00000000240472ca */ /* 0x000fe400000e0000 */
[----:B------:R-:W-:Y:S01]  /*f040*/  FSETP.NE.AND P5, PT, R62, RZ, PT ;  /* 0x000000ff3e00720b */ /* 0x000fe20003fa5000 */
[----:B--2---:R-:W-:-:S12]  /*f050*/  @!P0 BRA `(.L_x_94) ;  /* 0x0000001c00dc8947 */ /* 0x004fd80003800000 */
.L_x_175:
[----:B------:R-:W2:Y:S01]  /*f060*/  LDTM.x16 R20, tmem[UR4+0x160] ;  /* 0x00016004001479ee */ /* 0x000ea20008240000 */
[----:B------:R-:W-:Y:S01]  /*f070*/  FSEL R60, R62, 1, P5 ;  /* 0x3f8000003e3c7808 */ /* 0x000fe20002800000 */
[----:B------:R-:W-:Y:S01]  /*f080*/  VIADD R3, R3, 0x6c00 ;  /* 0x00006c0003037836 */ /* 0x000fe20000000000 */
[C---:B------:R-:W-:Y:S01]  /*f090*/  R2UR UR4, R36.reuse ;  /* 0x00000000240472ca */ /* 0x040fe200000e0000 */
[----:B------:R-:W3:Y:S01]  /*f0a0*/  LDCU.64 UR12, c[0x0][0x3d0] ;  /* 0x00007a00ff0c77ac */ /* 0x000ee20008000a00 */
[C---:B------:R-:W-:Y:S01]  /*f0b0*/  R2UR UR8, R36.reuse ;  /* 0x00000000240872ca */ /* 0x040fe200000e0000 */
[----:B------:R-:W-:Y:S01]  /*f0c0*/  @P4 MUFU.LG2 R57, R57 ;  /* 0x0000003900394308 */ /* 0x000fe20000000c00 */
[C---:B------:R-:W-:Y:S01]  /*f0d0*/  R2UR UR6, R36.reuse ;  /* 0x00000000240672ca */ /* 0x040fe200000e0000 */
[----:B------:R-:W-:Y:S01]  /*f0e0*/  USHF.R.S32.HI UR10, URZ, 0x1f, UR18 ;  /* 0x0000001fff0a7899 */ /* 0x000fe20008011412 */
[----:B------:R-:W-:-:S05]  /*f0f0*/  R2UR UR5, R36 ;  /* 0x00000000240572ca */ /* 0x000fca00000e0000 */
[----:B------:R-:W2:Y:S02]  /*f100*/  MUFU.RCP R60, R60 ;  /* 0x0000003c003c7308 */ /* 0x000ea40000001000 */
[----:B-1----:R-:W1:Y:S06]  /*f110*/  LDTM.x16 R4, tmem[UR4+0x170] ;  /* 0x00017004000479ee */ /* 0x002e6c0008240000 */
[----:B------:R-:W5:Y:S01]  /*f120*/  @P5 MUFU.LG2 R62, R62 ;  /* 0x0000003e003e5308 */ /* 0x000f620000000c00 */
[-C--:B--2---:R-:W-:Y:S02]  /*f130*/  FMUL2 R24, R24.F32x2.HI_LO, R60.reuse.F32 ;  /* 0x0000003c1818724a */ /* 0x084fe40001000000 */
[----:B------:R-:W-:-:S02]  /*f140*/  FMUL2 R34, R34.F32x2.HI_LO, R60.F32 ;  /* 0x0000003c2222724a */ /* 0x000fc40001000000 */
[----:B------:R-:W-:Y:S01]  /*f150*/  FMUL2 R32, R32.F32x2.HI_LO, R60.F32 ;  /* 0x0000003c2020724a */ /* 0x000fe20001000000 */
[----:B------:R-:W-:Y:S01]  /*f160*/  F2FP.BF16.F32.PACK_AB R50, R25, R24 ;  /* 0x000000181932723e */ /* 0x000fe200000010ff */
[-C--:B------:R-:W-:Y:S01]  /*f170*/  FMUL2 R30, R30.F32x2.HI_LO, R60.reuse.F32 ;  /* 0x0000003c1e1e724a */ /* 0x080fe20001000000 */
[----:B------:R-:W-:Y:S01]  /*f180*/  SHF.R.U32.HI R24, RZ, 0x3, R3 ;  /* 0x00000003ff187819 */ /* 0x000fe20000011603 */
[----:B------:R-:W-:Y:S01]  /*f190*/  FMUL2 R28, R28.F32x2.HI_LO, R60.F32 ;  /* 0x0000003c1c1c724a */ /* 0x000fe20001000000 */
[----:B------:R-:W-:Y:S01]  /*f1a0*/  F2FP.BF16.F32.PACK_AB R43, R35, R34 ;  /* 0x00000022232b723e */ /* 0x000fe200000010ff */
[----:B------:R-:W-:Y:S01]  /*f1b0*/  FMUL2 R26, R26.F32x2.HI_LO, R60.F32 ;  /* 0x0000003c1a1a724a */ /* 0x000fe20001000000 */
[----:B------:R-:W-:Y:S01]  /*f1c0*/  F2FP.BF16.F32.PACK_AB R42, R33, R32 ;  /* 0x00000020212a723e */ /* 0x000fe200000010ff */
[----:B------:R-:W-:Y:S01]  /*f1d0*/  FMUL2 R22, R22.F32x2.HI_LO, R60.F32 ;  /* 0x0000003c1616724a */ /* 0x000fe20001000000 */
[----:B------:R-:W-:Y:S01]  /*f1e0*/  F2FP.BF16.F32.PACK_AB R41, R31, R30 ;  /* 0x0000001e1f29723e */ /* 0x000fe200000010ff */
[----:B------:R-:W-:Y:S01]  /*f1f0*/  FMUL2 R20, R20.F32x2.HI_LO, R60.F32 ;  /* 0x0000003c1414724a */ /* 0x000fe20001000000 */
[----:B------:R-:W-:Y:S01]  /*f200*/  F2FP.BF16.F32.PACK_AB R40, R29, R28 ;  /* 0x0000001c1d28723e */ /* 0x000fe200000010ff */
[----:B-1----:R-:W-:Y:S01]  /*f210*/  FMUL2 R18, R18.F32x2.HI_LO, R60.F32 ;  /* 0x0000003c1212724a */ /* 0x002fe20001000000 */
[----:B------:R-:W-:Y:S01]  /*f220*/  F2FP.BF16.F32.PACK_AB R51, R27, R26 ;  /* 0x0000001a1b33723e */ /* 0x000fe200000010ff */
[-C--:B------:R-:W-:Y:S01]  /*f230*/  FMUL2 R16, R16.F32x2.HI_LO, R60.reuse.F32 ;  /* 0x0000003c1010724a */ /* 0x080fe20001000000 */
[----:B------:R-:W-:Y:S01]  /*f240*/  LOP3.LUT R3, R3, 0x30, R24, 0x78, !PT ;  /* 0x0000003003037812 */ /* 0x000fe200078e7818 */
[----:B------:R-:W-:Y:S01]  /*f250*/  FMUL2 R14, R14.F32x2.HI_LO, R60.F32 ;  /* 0x0000003c0e0e724a */ /* 0x000fe20001000000 */
[----:B------:R-:W-:Y:S01]  /*f260*/  F2FP.BF16.F32.PACK_AB R49, R23, R22 ;  /* 0x000000161731723e */ /* 0x000fe200000010ff */
[----:B------:R-:W-:Y:S01]  /*f270*/  FMUL2 R10, R10.F32x2.HI_LO, R60.F32 ;  /* 0x0000003c0a0a724a */ /* 0x000fe20001000000 */
[----:B------:R-:W-:Y:S01]  /*f280*/  F2FP.BF16.F32.PACK_AB R48, R21, R20 ;  /* 0x000000141530723e */ /* 0x000fe200000010ff */
[--C-:B------:R-:W-:Y:S01]  /*f290*/  IMAD.IADD R63, R58, 0x1, R3.reuse ;  /* 0x000000013a3f7824 */ /* 0x100fe200078e0203 */
[----:B------:R-:W1:Y:S01]  /*f2a0*/  LDTM.x16 R20, tmem[UR8+0x180] ;  /* 0x00018008001479ee */ /* 0x000e620008240000 */
[----:B------:R-:W-:Y:S01]  /*f2b0*/  FMUL2 R8, R8.F32x2.HI_LO, R60.F32 ;  /* 0x0000003c0808724a */ /* 0x000fe20001000000 */
[----:B------:R-:W-:Y:S01]  /*f2c0*/  F2FP.BF16.F32.PACK_AB R47, R19, R18 ;  /* 0x00000012132f723e */ /* 0x000fe200000010ff */
[-C--:B------:R-:W-:Y:S01]  /*f2d0*/  FMUL2 R6, R6.F32x2.HI_LO, R60.reuse.F32 ;  /* 0x0000003c0606724a */ /* 0x080fe20001000000 */
[----:B------:R-:W-:Y:S01]  /*f2e0*/  STS.128 [R3], R48 ;  /* 0x0000003003007388 */ /* 0x000fe20000000c00 */
[----:B------:R-:W-:Y:S01]  /*f2f0*/  FMUL2 R4, R4.F32x2.HI_LO, R60.F32 ;  /* 0x0000003c0404724a */ /* 0x000fe20001000000 */
[----:B------:R-:W-:Y:S01]  /*f300*/  F2FP.BF16.F32.PACK_AB R46, R17, R16 ;  /* 0x00000010112e723e */ /* 0x000fe200000010ff */
[----:B------:R-:W-:Y:S01]  /*f310*/  FMUL2 R12, R12.F32x2.HI_LO, R60.F32 ;  /* 0x0000003c0c0c724a */ /* 0x000fe20001000000 */
[----:B------:R2:W-:Y:S01]  /*f320*/  STS.128 [R63], R40 ;  /* 0x000000283f007388 */ /* 0x0005e20000000c00 */
[----:B------:R-:W-:Y:S01]  /*f330*/  F2FP.BF16.F32.PACK_AB R45, R15, R14 ;  /* 0x0000000e0f2d723e */ /* 0x000fe200000010ff */
[----:B------:R-:W-:Y:S01]  /*f340*/  IMAD.IADD R59, R59, 0x1, R3 ;  /* 0x000000013b3b7824 */ /* 0x000fe200078e0203 */
[----:B------:R-:W-:Y:S01]  /*f350*/  F2FP.BF16.F32.PACK_AB R39, R11, R10 ;  /* 0x0000000a0b27723e */ /* 0x000fe200000010ff */
[----:B------:R-:W4:Y:S01]  /*f360*/  LDCU.64 UR8, c[0x0][0x3c8] ;  /* 0x00007900ff0877ac */ /* 0x000f220008000a00 */
[----:B------:R-:W-:Y:S01]  /*f370*/  F2FP.BF16.F32.PACK_AB R38, R9, R8 ;  /* 0x000000080926723e */ /* 0x000fe200000010ff */
[----:B------:R-:W-:Y:S01]  /*f380*/  IMAD.IADD R58, R58, 0x1, R59 ;  /* 0x000000013a3a7824 */ /* 0x000fe200078e023b */
[----:B------:R-:W-:-:S02]  /*f390*/  F2FP.BF16.F32.PACK_AB R37, R7, R6 ;  /* 0x000000060725723e */ /* 0x000fc400000010ff */
[----:B------:R-:W-:Y:S02]  /*f3a0*/  F2FP.BF16.F32.PACK_AB R36, R5, R4 ;  /* 0x000000040524723e */ /* 0x000fe400000010ff */
[----:B------:R-:W-:Y:S02]  /*f3b0*/  F2FP.BF16.F32.PACK_AB R44, R13, R12 ;  /* 0x0000000c0d2c723e */ /* 0x000fe400000010ff */
[----:B------:R-:W3:Y:S01]  /*f3c0*/  LDTM.x16 R4, tmem[UR6+0x190] ;  /* 0x00019006000479ee */ /* 0x000ee20008240000 */
[----:B------:R4:W-:Y:S01]  /*f3d0*/  STS.128 [R59], R36 ;  /* 0x000000243b007388 */ /* 0x0009e20000000c00 */
[----:B------:R-:W3:Y:S01]  /*f3e0*/  LDCU UR6, c[0x0][0x380] ;  /* 0x00007000ff0677ac */ /* 0x000ee20008000800 */
[-C--:B-1----:R-:W-:Y:S02]  /*f3f0*/  FMUL2 R34, R34.F32x2.HI_LO, R60.reuse.F32 ;  /* 0x0000003c2222724a */ /* 0x082fe40001000000 */
[-C--:B------:R-:W-:Y:S01]  /*f400*/  FMUL2 R32, R32.F32x2.HI_LO, R60.reuse.F32 ;  /* 0x0000003c2020724a */ /* 0x080fe20001000000 */
[----:B------:R-:W-:Y:S01]  /*f410*/  STS.128 [R58], R44 ;  /* 0x0000002c3a007388 */ /* 0x000fe20000000c00 */
[----:B------:R-:W-:-:S02]  /*f420*/  FMUL2 R30, R30.F32x2.HI_LO, R60.F32 ;  /* 0x0000003c1e1e724a */ /* 0x000fc40001000000 */
[-C--:B------:R-:W-:Y:S02]  /*f430*/  FMUL2 R28, R28.F32x2.HI_LO, R60.reuse.F32 ;  /* 0x0000003c1c1c724a */ /* 0x080fe40001000000 */
[-C--:B------:R-:W-:Y:S02]  /*f440*/  FMUL2 R26, R26.F32x2.HI_LO, R60.reuse.F32 ;  /* 0x0000003c1a1a724a */ /* 0x080fe40001000000 */
[-C--:B------:R-:W-:Y:S02]  /*f450*/  FMUL2 R24, R24.F32x2.HI_LO, R60.reuse.F32 ;  /* 0x0000003c1818724a */ /* 0x080fe40001000000 */
[----:B------:R-:W-:Y:S01]  /*f460*/  FMUL2 R22, R22.F32x2.HI_LO, R60.F32 ;  /* 0x0000003c1616724a */ /* 0x000fe20001000000 */
[----:B------:R-:W-:Y:S01]  /*f470*/  F2FP.BF16.F32.PACK_AB R55, R27, R26 ;  /* 0x0000001a1b37723e */ /* 0x000fe200000010ff */
[----:B------:R-:W-:Y:S01]  /*f480*/  FMUL2 R20, R20.F32x2.HI_LO, R60.F32 ;  /* 0x0000003c1414724a */ /* 0x000fe20001000000 */
[----:B--2---:R-:W-:Y:S02]  /*f490*/  F2FP.BF16.F32.PACK_AB R43, R35, R34 ;  /* 0x00000022232b723e */ /* 0x004fe400000010ff */
[----:B------:R-:W-:-:S02]  /*f4a0*/  F2FP.BF16.F32.PACK_AB R42, R33, R32 ;  /* 0x00000020212a723e */ /* 0x000fc400000010ff */
[----:B------:R-:W-:Y:S02]  /*f4b0*/  F2FP.BF16.F32.PACK_AB R41, R31, R30 ;  /* 0x0000001e1f29723e */ /* 0x000fe400000010ff */
[----:B------:R-:W-:Y:S01]  /*f4c0*/  F2FP.BF16.F32.PACK_AB R40, R29, R28 ;  /* 0x0000001c1d28723e */ /* 0x000fe200000010ff */
[----:B---3--:R-:W-:Y:S01]  /*f4d0*/  FMUL2 R18, R18.F32x2.HI_LO, R60.F32 ;  /* 0x0000003c1212724a */ /* 0x008fe20001000000 */
[----:B------:R-:W-:Y:S01]  /*f4e0*/  F2FP.BF16.F32.PACK_AB R54, R25, R24 ;  /* 0x000000181936723e */ /* 0x000fe200000010ff */
[----:B------:R-:W-:Y:S01]  /*f4f0*/  FMUL2 R16, R16.F32x2.HI_LO, R60.F32 ;  /* 0x0000003c1010724a */ /* 0x000fe20001000000 */
[----:B------:R-:W-:Y:S01]  /*f500*/  F2FP.BF16.F32.PACK_AB R53, R23, R22 ;  /* 0x000000161735723e */ /* 0x000fe200000010ff */
[----:B------:R-:W-:Y:S01]  /*f510*/  FMUL2 R14, R14.F32x2.HI_LO, R60.F32 ;  /* 0x0000003c0e0e724a */ /* 0x000fe20001000000 */
[----:B------:R-:W-:Y:S01]  /*f520*/  F2FP.BF16.F32.PACK_AB R52, R21, R20 ;  /* 0x000000141534723e */ /* 0x000fe200000010ff */
[-C--:B------:R-:W-:Y:S01]  /*f530*/  FMUL2 R12, R12.F32x2.HI_LO, R60.reuse.F32 ;  /* 0x0000003c0c0c724a */ /* 0x080fe20001000000 */
[----:B------:R-:W1:Y:S01]  /*f540*/  LDTM.x16 R20, tmem[UR5+0x1a0] ;  /* 0x0001a005001479ee */ /* 0x000e620008240000 */
[----:B------:R-:W-:Y:S01]  /*f550*/  FMUL2 R10, R10.F32x2.HI_LO, R60.F32 ;  /* 0x0000003c0a0a724a */ /* 0x000fe20001000000 */
[----:B----4-:R-:W-:Y:S01]  /*f560*/  F2FP.BF16.F32.PACK_AB R39, R19, R18 ;  /* 0x000000121327723e */ /* 0x010fe200000010ff */
[----:B------:R-:W-:Y:S01]  /*f570*/  FMUL2 R8, R8.F32x2.HI_LO, R60.F32 ;  /* 0x0000003c0808724a */ /* 0x000fe20001000000 */
[----:B------:R-:W-:Y:S01]  /*f580*/  F2FP.BF16.F32.PACK_AB R38, R17, R16 ;  /* 0x000000101126723e */ /* 0x000fe200000010ff */
[----:B------:R-:W-:Y:S01]  /*f590*/  FMUL2 R6, R6.F32x2.HI_LO, R60.F32 ;  /* 0x0000003c0606724a */ /* 0x000fe20001000000 */
[----:B------:R-:W-:Y:S01]  /*f5a0*/  F2FP.BF16.F32.PACK_AB R37, R15, R14 ;  /* 0x0000000e0f25723e */ /* 0x000fe200000010ff */
[----:B------:R-:W-:Y:S01]  /*f5b0*/  FMUL2 R4, R4.F32x2.HI_LO, R60.F32 ;  /* 0x0000003c0404724a */ /* 0x000fe20001000000 */
[----:B------:R-:W-:Y:S01]  /*f5c0*/  F2FP.BF16.F32.PACK_AB R36, R13, R12 ;  /* 0x0000000c0d24723e */ /* 0x000fe200000010ff */
[----:B------:R-:W-:Y:S01]  /*f5d0*/  ULOP3.LUT UR5, URZ, UR20, URZ, 0x33, !UPT ;  /* 0x00000014ff057292 */ /* 0x000fe2000f8e33ff */
[----:B------:R-:W-:Y:S01]  /*f5e0*/  F2FP.BF16.F32.PACK_AB R51, R11, R10 ;  /* 0x0000000a0b33723e */ /* 0x000fe200000010ff */
[----:B------:R-:W-:Y:S01]  /*f5f0*/  STS.128 [R3+0x2000], R52 ;  /* 0x0020003403007388 */ /* 0x000fe20000000c00 */
[----:B------:R-:W-:-:S02]  /*f600*/  F2FP.BF16.F32.PACK_AB R50, R9, R8 ;  /* 0x000000080932723e */ /* 0x000fc400000010ff */
[----:B------:R-:W-:Y:S01]  /*f610*/  F2FP.BF16.F32.PACK_AB R49, R7, R6 ;  /* 0x000000060731723e */ /* 0x000fe200000010ff */
[----:B------:R-:W-:Y:S01]  /*f620*/  STS.128 [R63+0x2000], R40 ;  /* 0x002000283f007388 */ /* 0x000fe20000000c00 */
[----:B------:R-:W-:Y:S02]  /*f630*/  F2FP.BF16.F32.PACK_AB R48, R5, R4 ;  /* 0x000000040530723e */ /* 0x000fe400000010ff */
[----:B------:R-:W2:Y:S01]  /*f640*/  LDTM.x16 R4, tmem[UR4+0x1b0] ;  /* 0x0001b004000479ee */ /* 0x000ea20008240000 */
[----:B------:R-:W-:Y:S02]  /*f650*/  USHF.L.U32 UR4, UR21, 0x7, URZ ;  /* 0x0000000715047899 */ /* 0x000fe400080006ff */
[----:B------:R-:W-:Y:S01]  /*f660*/  STS.128 [R59+0x2000], R48 ;  /* 0x002000303b007388 */ /* 0x000fe20000000c00 */
[-C--:B-1----:R-:W-:Y:S01]  /*f670*/  FMUL2 R34, R34.F32x2.HI_LO, R60.reuse.F32 ;  /* 0x0000003c2222724a */ /* 0x082fe20001000000 */
[----:B------:R-:W-:Y:S01]  /*f680*/  ULOP3.LUT UR4, UR4, 0x80, URZ, 0xc0, !UPT ;  /* 0x0000008004047892 */ /* 0x000fe2000f8ec0ff */
[-C--:B------:R-:W-:Y:S01]  /*f690*/  FMUL2 R32, R32.F32x2.HI_LO, R60.reuse.F32 ;  /* 0x0000003c2020724a */ /* 0x080fe20001000000 */
[----:B------:R-:W-:Y:S01]  /*f6a0*/  STS.128 [R58+0x2000], R36 ;  /* 0x002000243a007388 */ /* 0x000fe20000000c00 */
[----:B------:R-:W-:Y:S01]  /*f6b0*/  FMUL2 R28, R28.F32x2.HI_LO, R60.F32 ;  /* 0x0000003c1c1c724a */ /* 0x000fe20001000000 */
[----:B------:R-:W-:Y:S01]  /*f6c0*/  F2FP.BF16.F32.PACK_AB R35, R35, R34 ;  /* 0x000000222323723e */ /* 0x000fe200000010ff */
[----:B------:R-:W-:Y:S01]  /*f6d0*/  FMUL2 R26, R26.F32x2.HI_LO, R60.F32 ;  /* 0x0000003c1a1a724a */ /* 0x000fe20001000000 */
[----:B------:R-:W-:Y:S01]  /*f6e0*/  F2FP.BF16.F32.PACK_AB R34, R33, R32 ;  /* 0x000000202122723e */ /* 0x000fe200000010ff */
[----:B------:R-:W-:Y:S01]  /*f6f0*/  FMUL2 R24, R24.F32x2.HI_LO, R60.F32 ;  /* 0x0000003c1818724a */ /* 0x000fe20001000000 */
[----:B------:R-:W-:Y:S01]  /*f700*/  F2FP.BF16.F32.PACK_AB R32, R29, R28 ;  /* 0x0000001c1d20723e */ /* 0x000fe200000010ff */
[----:B------:R-:W-:Y:S01]  /*f710*/  FMUL2 R22, R22.F32x2.HI_LO, R60.F32 ;  /* 0x0000003c1616724a */ /* 0x000fe20001000000 */
[----:B------:R-:W1:Y:S01]  /*f720*/  LDC R28, c[0x0][0x614] ;  /* 0x00018500ff1c7b82 */ /* 0x000e620000000800 */
[----:B------:R-:W-:Y:S01]  /*f730*/  F2FP.BF16.F32.PACK_AB R27, R27, R26 ;  /* 0x0000001a1b1b723e */ /* 0x000fe200000010ff */
[----:B------:R-:W-:Y:S01]  /*f740*/  FMUL2 R20, R20.F32x2.HI_LO, R60.F32 ;  /* 0x0000003c1414724a */ /* 0x000fe20001000000 */
[----:B------:R-:W-:Y:S01]  /*f750*/  F2FP.BF16.F32.PACK_AB R26, R25, R24 ;  /* 0x00000018191a723e */ /* 0x000fe200000010ff */
[----:B------:R-:W-:Y:S01]  /*f760*/  FMUL2 R30, R30.F32x2.HI_LO, R60.F32 ;  /* 0x0000003c1e1e724a */ /* 0x000fe20001000000 */
[----:B------:R-:W-:-:S02]  /*f770*/  F2FP.BF16.F32.PACK_AB R25, R23, R22 ;  /* 0x000000161719723e */ /* 0x000fc400000010ff */
[----:B------:R-:W-:Y:S01]  /*f780*/  F2FP.BF16.F32.PACK_AB R24, R21, R20 ;  /* 0x000000141518723e */ /* 0x000fe200000010ff */
[----:B--2---:R-:W-:Y:S01]  /*f790*/  FMUL2 R16, R16.F32x2.HI_LO, R60.F32 ;  /* 0x0000003c1010724a */ /* 0x004fe20001000000 */
[----:B------:R-:W-:Y:S01]  /*f7a0*/  F2FP.BF16.F32.PACK_AB R33, R31, R30 ;  /* 0x0000001e1f21723e */ /* 0x000fe200000010ff */
[-C--:B------:R-:W-:Y:S01]  /*f7b0*/  FMUL2 R22, R6.F32x2.HI_LO, R60.reuse.F32 ;  /* 0x0000003c0616724a */ /* 0x080fe20001000000 */
[----:B------:R-:W2:Y:S01]  /*f7c0*/  @P4 LDC R29, c[0x0][0x600] ;  /* 0x00018000ff1d4b82 */ /* 0x000ea20000000800 */
[----:B------:R-:W-:Y:S01]  /*f7d0*/  FMUL2 R18, R18.F32x2.HI_LO, R60.F32 ;  /* 0x0000003c1212724a */ /* 0x000fe20001000000 */
[----:B------:R-:W-:Y:S01]  /*f7e0*/  F2FP.BF16.F32.PACK_AB R6, R17, R16 ;  /* 0x000000101106723e */ /* 0x000fe200000010ff */
[-C--:B------:R-:W-:Y:S01]  /*f7f0*/  FMUL2 R14, R14.F32x2.HI_LO, R60.reuse.F32 ;  /* 0x0000003c0e0e724a */ /* 0x080fe20001000000 */
[----:B------:R3:W-:Y:S01]  /*f800*/  STS.128 [R3+0x4000], R24 ;  /* 0x0040001803007388 */ /* 0x0007e20000000c00 */
[----:B------:R-:W-:Y:S01]  /*f810*/  FMUL2 R12, R12.F32x2.HI_LO, R60.F32 ;  /* 0x0000003c0c0c724a */ /* 0x000fe20001000000 */
[----:B------:R-:W-:Y:S01]  /*f820*/  F2FP.BF16.F32.PACK_AB R7, R19, R18 ;  /* 0x000000121307723e */ /* 0x000fe200000010ff */
[----:B------:R-:W-:Y:S01]  /*f830*/  FMUL2 R20, R4.F32x2.HI_LO, R60.F32 ;  /* 0x0000003c0414724a */ /* 0x000fe20001000000 */
[----:B------:R-:W-:Y:S01]  /*f840*/  F2FP.BF16.F32.PACK_AB R5, R15, R14 ;  /* 0x0000000e0f05723e */ /* 0x000fe200000010ff */
[----:B------:R-:W-:Y:S01]  /*f850*/  FMUL2 R10, R10.F32x2.HI_LO, R60.F32 ;  /* 0x0000003c0a0a724a */ /* 0x000fe20001000000 */
[----:B------:R-:W-:Y:S01]  /*f860*/  F2FP.BF16.F32.PACK_AB R4, R13, R12 ;  /* 0x0000000c0d04723e */ /* 0x000fe200000010ff */
[----:B------:R-:W-:Y:S01]  /*f870*/  FMUL2 R8, R8.F32x2.HI_LO, R60.F32 ;  /* 0x0000003c0808724a */ /* 0x000fe20001000000 */
[----:B------:R-:W5:Y:S01]  /*f880*/  @P5 LDC R16, c[0x0][0x600] ;  /* 0x00018000ff105b82 */ /* 0x000f620000000800 */
[----:B-1----:R-:W-:Y:S01]  /*f890*/  VIADD R28, R28, UR5 ;  /* 0x000000051c1c7c36 */ /* 0x002fe20008000000 */
[----:B------:R-:W-:Y:S01]  /*f8a0*/  F2FP.BF16.F32.PACK_AB R11, R11, R10 ;  /* 0x0000000a0b0b723e */ /* 0x000fe200000010ff */
[----:B------:R-:W-:Y:S01]  /*f8b0*/  STS.128 [R63+0x4000], R32 ;  /* 0x004000203f007388 */ /* 0x000fe20000000c00 */
[----:B------:R-:W-:-:S02]  /*f8c0*/  F2FP.BF16.F32.PACK_AB R10, R9, R8 ;  /* 0x00000008090a723e */ /* 0x000fc400000010ff */
[----:B------:R-:W-:Y:S01]  /*f8d0*/  LEA R17, R28, UR4, 0x9 ;  /* 0x000000041c117c11 */ /* 0x000fe2000f8e48ff */
[----:B------:R-:W-:Y:S01]  /*f8e0*/  USHF.R.S32.HI UR4, URZ, 0x1f, UR19 ;  /* 0x0000001fff047899 */ /* 0x000fe20008011413 */
[----:B------:R-:W-:Y:S02]  /*f8f0*/  F2FP.BF16.F32.PACK_AB R9, R23, R22 ;  /* 0x000000161709723e */ /* 0x000fe400000010ff */
[C---:B------:R-:W-:Y:S01]  /*f900*/  IADD3 R15, PT, PT, -R17.reuse, UR6, RZ ;  /* 0x00000006110f7c10 */ /* 0x040fe2000fffe1ff */
[----:B------:R-:W-:Y:S01]  /*f910*/  VIADD R19, R17, 0x100 ;  /* 0x0000010011137836 */ /* 0x000fe20000000000 */
[----:B------:R-:W-:Y:S01]  /*f920*/  F2FP.BF16.F32.PACK_AB R8, R21, R20 ;  /* 0x000000141508723e */ /* 0x000fe200000010ff */
[----:B--2---:R-:W-:Y:S01]  /*f930*/  @P4 FFMA R29, R56, R29, R57 ;  /* 0x0000001d381d4223 */ /* 0x004fe20000000039 */
[-C--:B------:R-:W-:Y:S02]  /*f940*/  ISETP.GT.AND P3, PT, R15, R2.reuse, PT ;  /* 0x000000020f00720c */ /* 0x080fe40003f64270 */
[----:B------:R-:W-:Y:S01]  /*f950*/  IADD3 R13, PT, PT, -R19, UR6, RZ ;  /* 0x00000006130d7c10 */ /* 0x000fe2000fffe1ff */
[----:B------:R-:W-:Y:S01]  /*f960*/  UIMAD UR6, UR4, UR8, URZ ;  /* 0x00000008040672a4 */ /* 0x000fe2000f8e02ff */
[----:B------:R1:W-:Y:S01]  /*f970*/  STS.128 [R59+0x4000], R8 ;  /* 0x004000083b007388 */ /* 0x0003e20000000c00 */
[----:B------:R-:W-:Y:S01]  /*f980*/  UIMAD.WIDE.U32 UR4, UR19, UR8, URZ ;  /* 0x00000008130472a5 */ /* 0x000fe2000f8e00ff */
[----:B------:R-:W-:Y:S01]  /*f990*/  ISETP.GT.AND P2, PT, R13, R2, PT ;  /* 0x000000020d00720c */ /* 0x000fe20003f44270 */
[----:B------:R-:W-:Y:S01]  /*f9a0*/  UIMAD UR6, UR19, UR9, UR6 ;  /* 0x00000009130672a4 */ /* 0x000fe2000f8e0206 */
[----:B------:R2:W-:Y:S01]  /*f9b0*/  STS.128 [R58+0x4000], R4 ;  /* 0x004000043a007388 */ /* 0x0005e20000000c00 */
[----:B------:R-:W-:Y:S01]  /*f9c0*/  UIMAD UR8, UR10, UR12, URZ ;  /* 0x0000000c0a0872a4 */ /* 0x000fe2000f8e02ff */
[----:B-----5:R-:W-:Y:S01]  /*f9d0*/  @P5 FFMA R16, R61, R16, R62 ;  /* 0x000000103d105223 */ /* 0x020fe2000000003e */
[----:B------:R-:W-:Y:S01]  /*f9e0*/  UIADD3 UR5, UPT, UPT, UR5, UR6, URZ ;  /* 0x0000000605057290 */ /* 0x000fe2000fffe0ff */
[----:B------:R4:W-:Y:S06]  /*f9f0*/  MEMBAR.ALL.CTA ;  /* 0x0000000000007992 */ /* 0x0009ec0000008000 */
[----:B----4-:R-:W4:Y:S01]  /*fa00*/  FENCE.VIEW.ASYNC.S ;  /* 0x00000000000073c6 */ /* 0x010f220000000000 */
[----:B------:R-:W5:Y:S01]  /*fa10*/  @P3 LDC.64 R14, c[0x0][0x3b0] ;  /* 0x0000ec00ff0e3b82 */ /* 0x000f620000000a00 */
[----:B------:R-:W-:Y:S01]  /*fa20*/  UIMAD UR8, UR18, UR13, UR8 ;  /* 0x0000000d120872a4 */ /* 0x000fe2000f8e0208 */
[----:B------:R-:W-:Y:S01]  /*fa30*/  @P3 SHF.R.S32.HI R18, RZ, 0x1f, R17 ;  /* 0x0000001fff123819 */ /* 0x000fe20000011411 */
[----:B------:R-:W-:Y:S01]  /*fa40*/  UIMAD.WIDE.U32 UR4, UR18, UR12, UR4 ;  /* 0x0000000c120472a5 */ /* 0x000fe2000f8e0004 */
[----:B---3--:R-:W-:-:S02]  /*fa50*/  IMAD.MOV.U32 R3, RZ, RZ, -0x800000 ;  /* 0xff800000ff037424 */ /* 0x008fc400078e00ff */
[----:B------:R-:W-:Y:S01]  /*fa60*/  @P5 FMUL R3, R16, 0.69314718246459960938 ;  /* 0x3f31721810035820 */ /* 0x000fe20000400000 */
[----:B------:R-:W-:Y:S01]  /*fa70*/  UIADD3 UR5, UPT, UPT, UR5, UR8, URZ ;  /* 0x0000000805057290 */ /* 0x000fe2000fffe0ff */
[----:B------:R-:W3:Y:S01]  /*fa80*/  @P2 LDC.64 R12, c[0x0][0x3b0] ;  /* 0x0000ec00ff0c2b82 */ /* 0x000ee20000000a00 */
[----:B------:R-:W-:-:S03]  /*fa90*/  @P3 IADD3 R17, P1, P0, R17, UR4, R2 ;  /* 0x0000000411113c10 */ /* 0x000fc6000f83e002 */
[----:B------:R-:W2:Y:S01]  /*faa0*/  LDCU.64 UR8, c[0x0][0x358] ;  /* 0x00006b00ff0877ac */ /* 0x000ea20008000a00 */
[----:B------:R-:W-:Y:S02]  /*fab0*/  @P3 IADD3.X R18, PT, PT, R18, UR5, RZ, P1, P0 ;  /* 0x0000000512123c10 */ /* 0x000fe40008fe04ff */
[----:B------:R-:W-:Y:S02]  /*fac0*/  @P2 IADD3 R2, P1, P0, R19, UR4, R2 ;  /* 0x0000000413022c10 */ /* 0x000fe4000f83e002 */
[----:B------:R-:W-:-:S04]  /*fad0*/  @P2 SHF.R.S32.HI R19, RZ, 0x1f, R19 ;  /* 0x0000001fff132819 */ /* 0x000fc80000011413 */
[----:B------:R-:W-:Y:S01]  /*fae0*/  @P2 IADD3.X R19, PT, PT, R19, UR5, RZ, P1, P0 ;  /* 0x0000000513132c10 */ /* 0x000fe20008fe04ff */
[----:B-1----:R-:W-:Y:S02]  /*faf0*/  IMAD.MOV.U32 R8, RZ, RZ, -0x800000 ;  /* 0xff800000ff087424 */ /* 0x002fe400078e00ff */
[----:B------:R-:W-:Y:S01]  /*fb00*/  @P4 FMUL R8, R29, 0.69314718246459960938 ;  /* 0x3f3172181d084820 */ /* 0x000fe20000400000 */
[C---:B-----5:R-:W-:Y:S01]  /*fb10*/  @P3 LEA R14, P1, R17.reuse, R14, 0x2 ;  /* 0x0000000e110e3211 */ /* 0x060fe200078210ff */
[----:B----4-:R1:W-:Y:S01]  /*fb20*/  SYNCS.ARRIVE.TRANS64.RED.ART0 RZ, [UR11], R0 ;  /* 0x00000000ffff79a7 */ /* 0x0103e2000850040b */
[----:B--2---:R-:W-:Y:S02]  /*fb30*/  IMAD.MOV.U32 R4, RZ, RZ, RZ ;  /* 0x000000ffff047224 */ /* 0x004fe400078e00ff */
[----:B------:R-:W-:Y:S02]  /*fb40*/  @P3 LEA.HI.X R15, R17, R15, R18, 0x2, P1 ;  /* 0x0000000f110f3211 */ /* 0x000fe400008f1412 */
[C---:B---3--:R-:W-:Y:S01]  /*fb50*/  @P2 LEA R12, P0, R2.reuse, R12, 0x2 ;  /* 0x0000000c020c2211 */ /* 0x048fe200078010ff */
[----:B------:R1:W-:Y:S02]  /*fb60*/  SYNCS.ARRIVE.TRANS64.ART0 RZ, [UR7+0x148], R0 ;  /* 0x00014800ffff79a7 */ /* 0x0003e40008500007 */
[----:B------:R1:W-:Y:S01]  /*fb70*/  @P3 STG.E desc[UR8][R14.64], R8 ;  /* 0x000000080e003986 */ /* 0x0003e2000c101908 */
[----:B------:R-:W-:-:S05]  /*fb80*/  @P2 LEA.HI.X R13, R2, R13, R19, 0x2, P0 ;  /* 0x0000000d020d2211 */ /* 0x000fca00000f1413 */
[----:B------:R1:W-:Y:S04]  /*fb90*/  @P2 STG.E desc[UR8][R12.64], R3 ;  /* 0x000000030c002986 */ /* 0x0003e8000c101908 */
.L_x_86:
[----:B------:R-:W-:-:S04]  /*fba0*/  SHF.L.U32 R4, R4, 0x1f, RZ ;  /* 0x0000001f04047819 */ /* 0x000fc800000006ff */
[----:B------:R-:W2:Y:S02]  /*fbb0*/  SYNCS.PHASECHK.TRANS64.TRYWAIT P0, [UR7+0x158], R4 ;  /* 0x00015804ff0075a7 */ /* 0x000ea40008001107 */
[----:B--2---:R-:W-:Y:S05]  /*fbc0*/  @!P0 BRA `(.L_x_95) ;  /* 0x0000001400208947 */ /* 0x004fea0003800000 */
.L_x_177:
[----:B------:R-:W-:Y:S06]  /*fbd0*/  BAR.ARV 0x2, 0x1a0 ;  /* 0x0086800000007b1d */ /* 0x000fec0000002000 */
[----:B------:R-:W-:Y:S05]  /*fbe0*/  BRA `(.L_x_96) ;  /* 0x0000000000347947 */ /* 0x000fea0003800000 */
.L_x_85:
[----:B------:R-:W-:Y:S05]  /*fbf0*/  BRA.U UP0, `(.L_x_97) ;  /* 0x00000001002c7547 */ /* 0x000fea000b800000 */
[----:B-1----:R-:W1:Y:S01]  /*fc00*/  S2UR UR4, SR_CgaCtaId ;  /* 0x00000000000479c3 */ /* 0x002e620000008800 */
        /* <DEDUP_REMOVED lines=10> */
.L_x_97:
[----:B------:R-:W-:Y:S01]  /*fcb0*/  NOP ;  /* 0x0000000000007918 */ /* 0x000fe20000000000 */
.L_x_96:
[----:B------:R-:W-:-:S09]  /*fcc0*/  UISETP.NE.AND UP0, UPT, UR63, 0xc, UPT ;  /* 0x0000000c3f00788c */ /* 0x000fd2000bf05270 */
        /* <DEDUP_REMOVED lines=12> */
.L_x_98:
[----:B------:R-:W-:Y:S01]  /*fd90*/  NOP ;  /* 0x0000000000007918 */ /* 0x000fe20000000000 */
[----:B-1-3--:R-:W-:Y:S05]  /*fda0*/  EXIT ;  /* 0x000000000000794d */ /* 0x00afea0003800000 */
.L_x_14:
[----:B------:R-:W-:Y:S01]  /*fdb0*/  HFMA2 R6, -RZ, RZ, -0.0 , 0 ;  /* 0x80000000ff067431 */ /* 0x000fe200000001ff */
[----:B------:R-:W-:Y:S02]  /*fdc0*/  MOV R4, UR14 ;  /* 0x0000000e00047c02 */ /* 0x000fe40008000f00 */
[----:B------:R-:W-:-:S07]  /*fdd0*/  MOV R7, 0x80000000 ;  /* 0x8000000000077802 */ /* 0x000fce0000000f00 */
.L_x_99:
[----:B-1----:R1:W2:Y:S02]  /*fde0*/  SYNCS.PHASECHK.TRANS64.TRYWAIT P0, [R4+URZ+0x70], R7 ;  /* 0x00007007040075a7 */ /* 0x0022a400080011ff */
[----:B--2---:R-:W-:Y:S05]  /*fdf0*/  @!P0 NANOSLEEP.SYNCS 0x989680 ;  /* 0x009896800000895d */ /* 0x004fea0003900000 */
[----:B------:R-:W2:Y:S02]  /*fe00*/  @!P0 SYNCS.PHASECHK.TRANS64 P0, [R4+URZ+0x70], R7 ;  /* 0x00007007040085a7 */ /* 0x000ea400080010ff */
[----:B--2---:R-:W-:Y:S05]  /*fe10*/  @!P0 BRA `(.L_x_99) ;  /* 0xfffffffc00f08947 */ /* 0x004fea000383ffff */
[----:B------:R-:W-:Y:S05]  /*fe20*/  BRA `(.L_x_100) ;  /* 0xffffff1000e47947 */ /* 0x000fea000383ffff */
.L_x_16:
[----:B------:R-:W-:Y:S01]  /*fe30*/  HFMA2 R6, -RZ, RZ, -0.0 , 0 ;  /* 0x80000000ff067431 */ /* 0x000fe200000001ff */
[----:B--2---:R-:W-:Y:S02]  /*fe40*/  MOV R4, UR14 ;  /* 0x0000000e00047c02 */ /* 0x004fe40008000f00 */
[----:B------:R-:W-:-:S07]  /*fe50*/  MOV R7, 0x80000000 ;  /* 0x8000000000077802 */ /* 0x000fce0000000f00 */
.L_x_101:
[----:B-1----:R1:W2:Y:S02]  /*fe60*/  SYNCS.PHASECHK.TRANS64.TRYWAIT P0, [R4+URZ+0x10], R7 ;  /* 0x00001007040075a7 */ /* 0x0022a400080011ff */
[----:B--2---:R-:W-:Y:S05]  /*fe70*/  @!P0 NANOSLEEP.SYNCS 0x989680 ;  /* 0x009896800000895d */ /* 0x004fea0003900000 */
[----:B------:R-:W2:Y:S02]  /*fe80*/  @!P0 SYNCS.PHASECHK.TRANS64 P0, [R4+URZ+0x10], R7 ;  /* 0x00001007040085a7 */ /* 0x000ea400080010ff */
[----:B--2---:R-:W-:Y:S05]  /*fe90*/  @!P0 BRA `(.L_x_101) ;  /* 0xfffffffc00f08947 */ /* 0x004fea000383ffff */
[----:B------:R-:W-:Y:S05]  /*fea0*/  BRA `(.L_x_102) ;  /* 0xffffff1400747947 */ /* 0x000fea000383ffff */
.L_x_18:
[----:B------:R-:W-:Y:S01]  /*feb0*/  HFMA2 R6, -RZ, RZ, -0.0 , 0 ;  /* 0x80000000ff067431 */ /* 0x000fe200000001ff */
[----:B---3--:R-:W-:Y:S02]  /*fec0*/  MOV R4, UR14 ;  /* 0x0000000e00047c02 */ /* 0x008fe40008000f00 */
[----:B------:R-:W-:-:S07]  /*fed0*/  MOV R7, 0x80000000 ;  /* 0x8000000000077802 */ /* 0x000fce0000000f00 */
.L_x_103:
[----:B-1----:R1:W2:Y:S02]  /*fee0*/  SYNCS.PHASECHK.TRANS64.TRYWAIT P0, [R4+URZ+0x18], R7 ;  /* 0x00001807040075a7 */ /* 0x0022a400080011ff */
[----:B--2---:R-:W-:Y:S05]  /*fef0*/  @!P0 NANOSLEEP.SYNCS 0x989680 ;  /* 0x009896800000895d */ /* 0x004fea0003900000 */
[----:B------:R-:W2:Y:S02]  /*ff00*/  @!P0 SYNCS.PHASECHK.TRANS64 P0, [R4+URZ+0x18], R7 ;  /* 0x00001807040085a7 */ /* 0x000ea400080010ff */
[----:B--2---:R-:W-:Y:S05]  /*ff10*/  @!P0 BRA `(.L_x_103) ;  /* 0xfffffffc00f08947 */ /* 0x004fea000383ffff */
[----:B------:R-:W-:Y:S05]  /*ff20*/  BRA `(.L_x_104) ;  /* 0xffffff1400ec7947 */ /* 0x000fea000383ffff */
.L_x_20:
[----:B------:R-:W-:Y:S01]  /*ff30*/  HFMA2 R6, -RZ, RZ, -0.0 , 0 ;  /* 0x80000000ff067431 */ /* 0x000fe200000001ff */
[----:B---3--:R-:W-:Y:S02]  /*ff40*/  MOV R4, UR14 ;  /* 0x0000000e00047c02 */ /* 0x008fe40008000f00 */
[----:B------:R-:W-:-:S07]  /*ff50*/  MOV R7, 0x80000000 ;  /* 0x8000000000077802 */ /* 0x000fce0000000f00 */
.L_x_105:
[----:B-1----:R1:W2:Y:S02]  /*ff60*/  SYNCS.PHASECHK.TRANS64.TRYWAIT P0, [R4+URZ+0x78], R7 ;  /* 0x00007807040075a7 */ /* 0x0022a400080011ff */
[----:B--2---:R-:W-:Y:S05]  /*ff70*/  @!P0 NANOSLEEP.SYNCS 0x989680 ;  /* 0x009896800000895d */ /* 0x004fea0003900000 */
[----:B------:R-:W2:Y:S02]  /*ff80*/  @!P0 SYNCS.PHASECHK.TRANS64 P0, [R4+URZ+0x78], R7 ;  /* 0x00007807040085a7 */ /* 0x000ea400080010ff */
[----:B--2---:R-:W-:Y:S05]  /*ff90*/  @!P0 BRA `(.L_x_105) ;  /* 0xfffffffc00f08947 */ /* 0x004fea000383ffff */
[----:B------:R-:W-:Y:S05]  /*ffa0*/  BRA `(.L_x_106) ;  /* 0xffffff18006c7947 */ /* 0x000fea000383ffff */
.L_x_22:
[----:B--23--:R-:W-:Y:S02]  /*ffb0*/  MOV R4, UR5 ;  /* 0x0000000500047c02 */ /* 0x00cfe40008000f00 */
[----:B------:R-:W-:-:S07]  /*ffc0*/  MOV R9, R8 ;  /* 0x0000000800097202 */ /* 0x000fce0000000f00 */
.L_x_107:
[----:B-1----:R1:W2:Y:S02]  /*ffd0*/  SYNCS.PHASECHK.TRANS64.TRYWAIT P0, [R4+URZ+0x70], R9 ;  /* 0x00007009040075a7 */ /* 0x0022a400080011ff */
[----:B--2---:R-:W-:Y:S05]  /*ffe0*/  @!P0 NANOSLEEP.SYNCS 0x989680 ;  /* 0x009896800000895d */ /* 0x004fea0003900000 */
[----:B------:R-:W2:Y:S02]  /*fff0*/  @!P0 SYNCS.PHASECHK.TRANS64 P0, [R4+URZ+0x70], R9 ;  /* 0x00007009040085a7 */ /* 0x000ea400080010ff */
[----:B--2---:R-:W-:Y:S05]  /*10000*/  @!P0 BRA `(.L_x_107) ;  /* 0xfffffffc00f08947 */ /* 0x004fea000383ffff */
[----:B------:R-:W-:Y:S05]  /*10010*/  BRA `(.L_x_108) ;  /* 0xffffff1c00487947 */ /* 0x000fea000383ffff */
.L_x_24:
[----:B--234-:R-:W-:Y:S02]  /*10020*/  MOV R4, UR4 ;  /* 0x0000000400047c02 */ /* 0x01cfe40008000f00 */
[-C--:B------:R-:W-:Y:S02]  /*10030*/  MOV R8, R6.reuse ;  /* 0x0000000600087202 */ /* 0x080fe40000000f00 */
[----:B------:R-:W-:-:S07]  /*10040*/  MOV R9, R6 ;  /* 0x0000000600097202 */ /* 0x000fce0000000f00 */
.L_x_109:
[----:B-1----:R1:W2:Y:S02]  /*10050*/  SYNCS.PHASECHK.TRANS64.TRYWAIT P0, [R4+URZ+0x70], R9 ;  /* 0x00007009040075a7 */ /* 0x0022a400080011ff */
[----:B--2---:R-:W-:Y:S05]  /*10060*/  @!P0 NANOSLEEP.SYNCS 0x989680 ;  /* 0x009896800000895d */ /* 0x004fea0003900000 */
[----:B------:R-:W2:Y:S02]  /*10070*/  @!P0 SYNCS.PHASECHK.TRANS64 P0, [R4+URZ+0x70], R9 ;  /* 0x00007009040085a7 */ /* 0x000ea400080010ff */
[----:B--2---:R-:W-:Y:S05]  /*10080*/  @!P0 BRA `(.L_x_109) ;  /* 0xfffffffc00f08947 */ /* 0x004fea000383ffff */
[----:B------:R-:W-:Y:S05]  /*10090*/  BRA `(.L_x_110) ;  /* 0xffffff1c00707947 */ /* 0x000fea000383ffff */
.L_x_27:
[----:B--2345:R-:W-:Y:S02]  /*100a0*/  MOV R4, UR5 ;  /* 0x0000000500047c02 */ /* 0x03cfe40008000f00 */
[----:B------:R-:W-:-:S07]  /*100b0*/  MOV R9, R8 ;  /* 0x0000000800097202 */ /* 0x000fce0000000f00 */
.L_x_111:
[----:B-1----:R1:W2:Y:S02]  /*100c0*/  SYNCS.PHASECHK.TRANS64.TRYWAIT P0, [R4+URZ+0x70], R9 ;  /* 0x00007009040075a7 */ /* 0x0022a400080011ff */
[----:B--2---:R-:W-:Y:S05]  /*100d0*/  @!P0 NANOSLEEP.SYNCS 0x989680 ;  /* 0x009896800000895d */ /* 0x004fea0003900000 */
[----:B------:R-:W2:Y:S02]  /*100e0*/  @!P0 SYNCS.PHASECHK.TRANS64 P0, [R4+URZ+0x70], R9 ;  /* 0x00007009040085a7 */ /* 0x000ea400080010ff */
[----:B--2---:R-:W-:Y:S05]  /*100f0*/  @!P0 BRA `(.L_x_111) ;  /* 0xfffffffc00f08947 */ /* 0x004fea000383ffff */
[----:B------:R-:W-:Y:S05]  /*10100*/  BRA `(.L_x_112) ;  /* 0xffffff2000987947 */ /* 0x000fea000383ffff */
.L_x_29:
[----:B------:R-:W-:Y:S02]  /*10110*/  MOV R4, UR4 ;  /* 0x0000000400047c02 */ /* 0x000fe40008000f00 */
[----:B------:R-:W-:-:S07]  /*10120*/  MOV R7, R6 ;  /* 0x0000000600077202 */ /* 0x000fce0000000f00 */
.L_x_113:
[----:B-1----:R1:W2:Y:S02]  /*10130*/  SYNCS.PHASECHK.TRANS64.TRYWAIT P0, [R4+URZ+0x18], R7 ;  /* 0x00001807040075a7 */ /* 0x0022a400080011ff */
[----:B--2---:R-:W-:Y:S05]  /*10140*/  @!P0 NANOSLEEP.SYNCS 0x989680 ;  /* 0x009896800000895d */ /* 0x004fea0003900000 */
[----:B------:R-:W2:Y:S02]  /*10150*/  @!P0 SYNCS.PHASECHK.TRANS64 P0, [R4+URZ+0x18], R7 ;  /* 0x00001807040085a7 */ /* 0x000ea400080010ff */
[----:B--2---:R-:W-:Y:S05]  /*10160*/  @!P0 BRA `(.L_x_113) ;  /* 0xfffffffc00f08947 */ /* 0x004fea000383ffff */
[----:B------:R-:W-:Y:S05]  /*10170*/  BRA `(.L_x_114) ;  /* 0xffffff20009c7947 */ /* 0x000fea000383ffff */
.L_x_31:
[----:B--2345:R-:W-:Y:S02]  /*10180*/  MOV R4, UR4 ;  /* 0x0000000400047c02 */ /* 0x03cfe40008000f00 */
[----:B------:R-:W-:-:S07]  /*10190*/  MOV R7, R6 ;  /* 0x0000000600077202 */ /* 0x000fce0000000f00 */
.L_x_115:
[----:B-1----:R1:W2:Y:S02]  /*101a0*/  SYNCS.PHASECHK.TRANS64.TRYWAIT P0, [R4+URZ+0x18], R7 ;  /* 0x00001807040075a7 */ /* 0x0022a400080011ff */
[----:B--2---:R-:W-:Y:S05]  /*101b0*/  @!P0 NANOSLEEP.SYNCS 0x989680 ;  /* 0x009896800000895d */ /* 0x004fea0003900000 */
[----:B------:R-:W2:Y:S02]  /*101c0*/  @!P0 SYNCS.PHASECHK.TRANS64 P0, [R4+URZ+0x18], R7 ;  /* 0x00001807040085a7 */ /* 0x000ea400080010ff */
[----:B--2---:R-:W-:Y:S05]  /*101d0*/  @!P0 BRA `(.L_x_115) ;  /* 0xfffffffc00f08947 */ /* 0x004fea000383ffff */
[----:B------:R-:W-:Y:S05]  /*101e0*/  BRA `(.L_x_30) ;  /* 0xffffff2000a07947 */ /* 0x000fea000383ffff */
.L_x_38:
[----:B------:R-:W-:-:S07]  /*101f0*/  MOV R11, R10 ;  /* 0x0000000a000b7202 */ /* 0x000fce0000000f00 */
.L_x_116:
[----:B-1----:R1:W2:Y:S02]  /*10200*/  SYNCS.PHASECHK.TRANS64.TRYWAIT P0, [R6+URZ], R11 ;  /* 0x0000000b060075a7 */ /* 0x0022a400080011ff */
[----:B--2---:R-:W-:Y:S05]  /*10210*/  @!P0 NANOSLEEP.SYNCS 0x989680 ;  /* 0x009896800000895d */ /* 0x004fea0003900000 */
[----:B------:R-:W2:Y:S02]  /*10220*/  @!P0 SYNCS.PHASECHK.TRANS64 P0, [R6+URZ], R11 ;  /* 0x0000000b060085a7 */ /* 0x000ea400080010ff */
[----:B--2---:R-:W-:Y:S05]  /*10230*/  @!P0 BRA `(.L_x_116) ;  /* 0xfffffffc00f08947 */ /* 0x004fea000383ffff */
[----:B------:R-:W-:Y:S05]  /*10240*/  BRA `(.L_x_37) ;  /* 0xffffff2400707947 */ /* 0x000fea000383ffff */
.L_x_41:
[----:B------:R-:W-:-:S07]  /*10250*/  MOV R9, R8 ;  /* 0x0000000800097202 */ /* 0x000fce0000000f00 */
.L_x_117:
[----:B-1----:R1:W2:Y:S02]  /*10260*/  SYNCS.PHASECHK.TRANS64.TRYWAIT P0, [R5+URZ], R9 ;  /* 0x00000009050075a7 */ /* 0x0022a400080011ff */
[----:B--2---:R-:W-:Y:S05]  /*10270*/  @!P0 NANOSLEEP.SYNCS 0x989680 ;  /* 0x009896800000895d */ /* 0x004fea0003900000 */
[----:B------:R-:W2:Y:S02]  /*10280*/  @!P0 SYNCS.PHASECHK.TRANS64 P0, [R5+URZ], R9 ;  /* 0x00000009050085a7 */ /* 0x000ea400080010ff */
[----:B--2---:R-:W-:Y:S05]  /*10290*/  @!P0 BRA `(.L_x_117) ;  /* 0xfffffffc00f08947 */ /* 0x004fea000383ffff */
[----:B------:R-:W-:Y:S05]  /*102a0*/  BRA `(.L_x_40) ;  /* 0xffffff2400e87947 */ /* 0x000fea000383ffff */
.L_x_43:
[----:B------:R-:W-:-:S07]  /*102b0*/  MOV R4, UR4 ;  /* 0x0000000400047c02 */ /* 0x000fce0008000f00 */
.L_x_118:
[----:B-1----:R1:W2:Y:S02]  /*102c0*/  SYNCS.PHASECHK.TRANS64.TRYWAIT P0, [R4+URZ], RZ ;  /* 0x000000ff040075a7 */ /* 0x0022a400080011ff */
[----:B--2---:R-:W-:Y:S05]  /*102d0*/  @!P0 NANOSLEEP.SYNCS 0x989680 ;  /* 0x009896800000895d */ /* 0x004fea0003900000 */
[----:B------:R-:W2:Y:S02]  /*102e0*/  @!P0 SYNCS.PHASECHK.TRANS64 P0, [R4+URZ], RZ ;  /* 0x000000ff040085a7 */ /* 0x000ea400080010ff */
[----:B--2---:R-:W-:Y:S05]  /*102f0*/  @!P0 BRA `(.L_x_118) ;  /* 0xfffffffc00f08947 */ /* 0x004fea000383ffff */
[----:B------:R-:W-:Y:S05]  /*10300*/  BRA `(.L_x_119) ;  /* 0xffffff2c007c7947 */ /* 0x000fea000383ffff */
.L_x_44:
[----:B------:R-:W-:-:S07]  /*10310*/  MOV R4, UR4 ;  /* 0x0000000400047c02 */ /* 0x000fce0008000f00 */
.L_x_120:
[----:B-1----:R1:W2:Y:S02]  /*10320*/  SYNCS.PHASECHK.TRANS64.TRYWAIT P0, [R4+URZ+0x20], RZ ;  /* 0x000020ff040075a7 */ /* 0x0022a400080011ff */
[----:B--2---:R-:W-:Y:S05]  /*10330*/  @!P0 NANOSLEEP.SYNCS 0x989680 ;  /* 0x009896800000895d */ /* 0x004fea0003900000 */
[----:B------:R-:W2:Y:S02]  /*10340*/  @!P0 SYNCS.PHASECHK.TRANS64 P0, [R4+URZ+0x20], RZ ;  /* 0x000020ff040085a7 */ /* 0x000ea400080010ff */
[----:B--2---:R-:W-:Y:S05]  /*10350*/  @!P0 BRA `(.L_x_120) ;  /* 0xfffffffc00f08947 */ /* 0x004fea000383ffff */
[----:B------:R-:W-:Y:S05]  /*10360*/  BRA `(.L_x_121) ;  /* 0xffffff30002c7947 */ /* 0x000fea000383ffff */
.L_x_45:
[----:B------:R-:W-:-:S07]  /*10370*/  MOV R4, UR4 ;  /* 0x0000000400047c02 */ /* 0x000fce0008000f00 */
.L_x_122:
[----:B-1----:R1:W2:Y:S02]  /*10380*/  SYNCS.PHASECHK.TRANS64.TRYWAIT P0, [R4+URZ+0x8], RZ ;  /* 0x000008ff040075a7 */ /* 0x0022a400080011ff */
[----:B--2---:R-:W-:Y:S05]  /*10390*/  @!P0 NANOSLEEP.SYNCS 0x989680 ;  /* 0x009896800000895d */ /* 0x004fea0003900000 */
[----:B------:R-:W2:Y:S02]  /*103a0*/  @!P0 SYNCS.PHASECHK.TRANS64 P0, [R4+URZ+0x8], RZ ;  /* 0x000008ff040085a7 */ /* 0x000ea400080010ff */
[----:B--2---:R-:W-:Y:S05]  /*103b0*/  @!P0 BRA `(.L_x_122) ;  /* 0xfffffffc00f08947 */ /* 0x004fea000383ffff */
[----:B------:R-:W-:Y:S05]  /*103c0*/  BRA `(.L_x_123) ;  /* 0xffffff3000c87947 */ /* 0x000fea000383ffff */
.L_x_47:
[----:B------:R-:W-:Y:S02]  /*103d0*/  MOV R18, UR5 ;  /* 0x0000000500127c02 */ /* 0x000fe40008000f00 */
[----:B------:R-:W-:Y:S02]  /*103e0*/  MOV R19, UR5 ;  /* 0x0000000500137c02 */ /* 0x000fe40008000f00 */
[----:B------:R-:W-:Y:S07]  /*103f0*/  MOV R14, UR42 ;  /* 0x0000002a000e7c02 */ /* 0x000fee0008000f00 */
.L_x_124:
[----:B-1----:R1:W2:Y:S02]  /*10400*/  SYNCS.PHASECHK.TRANS64.TRYWAIT P0, [R14+URZ], R19 ;  /* 0x000000130e0075a7 */ /* 0x0022a400080011ff */
[----:B--2---:R-:W-:Y:S05]  /*10410*/  @!P0 NANOSLEEP.SYNCS 0x989680 ;  /* 0x009896800000895d */ /* 0x004fea0003900000 */
[----:B------:R-:W2:Y:S02]  /*10420*/  @!P0 SYNCS.PHASECHK.TRANS64 P0, [R14+URZ], R19 ;  /* 0x000000130e0085a7 */ /* 0x000ea400080010ff */
[----:B--2---:R-:W-:Y:S05]  /*10430*/  @!P0 BRA `(.L_x_124) ;  /* 0xfffffffc00f08947 */ /* 0x004fea000383ffff */
[----:B------:R-:W-:Y:S05]  /*10440*/  BRA `(.L_x_125) ;  /* 0xffffff34007c7947 */ /* 0x000fea000383ffff */
.L_x_48:
[----:B------:R-:W-:Y:S02]  /*10450*/  MOV R18, UR7 ;  /* 0x0000000700127c02 */ /* 0x000fe40008000f00 */
[----:B------:R-:W-:Y:S02]  /*10460*/  MOV R19, UR7 ;  /* 0x0000000700137c02 */ /* 0x000fe40008000f00 */
[----:B------:R-:W-:Y:S07]  /*10470*/  MOV R16, UR4 ;  /* 0x0000000400107c02 */ /* 0x000fee0008000f00 */
.L_x_126:
[----:B-1----:R1:W2:Y:S02]  /*10480*/  SYNCS.PHASECHK.TRANS64.TRYWAIT P0, [R16+URZ+0xd0], R19 ;  /* 0x0000d013100075a7 */ /* 0x0022a400080011ff */
[----:B--2---:R-:W-:Y:S05]  /*10490*/  @!P0 NANOSLEEP.SYNCS 0x989680 ;  /* 0x009896800000895d */ /* 0x004fea0003900000 */
[----:B------:R-:W2:Y:S02]  /*104a0*/  @!P0 SYNCS.PHASECHK.TRANS64 P0, [R16+URZ+0xd0], R19 ;  /* 0x0000d013100085a7 */ /* 0x000ea400080010ff */
[----:B--2---:R-:W-:Y:S05]  /*104b0*/  @!P0 BRA `(.L_x_126) ;  /* 0xfffffffc00f08947 */ /* 0x004fea000383ffff */
[----:B------:R-:W-:Y:S05]  /*104c0*/  BRA `(.L_x_127) ;  /* 0xffffff3400887947 */ /* 0x000fea000383ffff */
.L_x_49:
[----:B------:R-:W-:Y:S02]  /*104d0*/  MOV R18, UR7 ;  /* 0x0000000700127c02 */ /* 0x000fe40008000f00 */
[----:B------:R-:W-:Y:S02]  /*104e0*/  MOV R19, UR7 ;  /* 0x0000000700137c02 */ /* 0x000fe40008000f00 */
[----:B------:R-:W-:Y:S07]  /*104f0*/  MOV R16, UR4 ;  /* 0x0000000400107c02 */ /* 0x000fee0008000f00 */
.L_x_128:
[----:B-1----:R1:W2:Y:S02]  /*10500*/  SYNCS.PHASECHK.TRANS64.TRYWAIT P0, [R16+URZ+0xe0], R19 ;  /* 0x0000e013100075a7 */ /* 0x0022a400080011ff */
[----:B--2---:R-:W-:Y:S05]  /*10510*/  @!P0 NANOSLEEP.SYNCS 0x989680 ;  /* 0x009896800000895d */ /* 0x004fea0003900000 */
[----:B------:R-:W2:Y:S02]  /*10520*/  @!P0 SYNCS.PHASECHK.TRANS64 P0, [R16+URZ+0xe0], R19 ;  /* 0x0000e013100085a7 */ /* 0x000ea400080010ff */
[----:B--2---:R-:W-:Y:S05]  /*10530*/  @!P0 BRA `(.L_x_128) ;  /* 0xfffffffc00f08947 */ /* 0x004fea000383ffff */
[----:B------:R-:W-:Y:S05]  /*10540*/  BRA `(.L_x_129) ;  /* 0xffffff3800107947 */ /* 0x000fea000383ffff */
.L_x_50:
[----:B------:R-:W-:Y:S02]  /*10550*/  MOV R18, UR5 ;  /* 0x0000000500127c02 */ /* 0x000fe40008000f00 */
[----:B------:R-:W-:Y:S02]  /*10560*/  MOV R19, UR5 ;  /* 0x0000000500137c02 */ /* 0x000fe40008000f00 */
[----:B------:R-:W-:Y:S07]  /*10570*/  MOV R14, UR38 ;  /* 0x00000026000e7c02 */ /* 0x000fee0008000f00 */
.L_x_130:
[----:B-1----:R1:W2:Y:S02]  /*10580*/  SYNCS.PHASECHK.TRANS64.TRYWAIT P0, [R14+URZ], R19 ;  /* 0x000000130e0075a7 */ /* 0x0022a400080011ff */
[----:B--2---:R-:W-:Y:S05]  /*10590*/  @!P0 NANOSLEEP.SYNCS 0x989680 ;  /* 0x009896800000895d */ /* 0x004fea0003900000 */
[----:B------:R-:W2:Y:S02]  /*105a0*/  @!P0 SYNCS.PHASECHK.TRANS64 P0, [R14+URZ], R19 ;  /* 0x000000130e0085a7 */ /* 0x000ea400080010ff */
[----:B--2---:R-:W-:Y:S05]  /*105b0*/  @!P0 BRA `(.L_x_130) ;  /* 0xfffffffc00f08947 */ /* 0x004fea000383ffff */
[----:B------:R-:W-:Y:S05]  /*105c0*/  BRA `(.L_x_131) ;  /* 0xffffff38005c7947 */ /* 0x000fea000383ffff */
.L_x_51:
[----:B------:R-:W-:Y:S02]  /*105d0*/  MOV R18, UR7 ;  /* 0x0000000700127c02 */ /* 0x000fe40008000f00 */
[----:B------:R-:W-:Y:S02]  /*105e0*/  MOV R19, UR7 ;  /* 0x0000000700137c02 */ /* 0x000fe40008000f00 */
[----:B------:R-:W-:Y:S07]  /*105f0*/  MOV R16, UR4 ;  /* 0x0000000400107c02 */ /* 0x000fee0008000f00 */
.L_x_132:
[----:B-1----:R1:W2:Y:S02]  /*10600*/  SYNCS.PHASECHK.TRANS64.TRYWAIT P0, [R16+URZ+0xd8], R19 ;  /* 0x0000d813100075a7 */ /* 0x0022a400080011ff */
[----:B--2---:R-:W-:Y:S05]  /*10610*/  @!P0 NANOSLEEP.SYNCS 0x989680 ;  /* 0x009896800000895d */ /* 0x004fea0003900000 */
[----:B------:R-:W2:Y:S02]  /*10620*/  @!P0 SYNCS.PHASECHK.TRANS64 P0, [R16+URZ+0xd8], R19 ;  /* 0x0000d813100085a7 */ /* 0x000ea400080010ff */
[----:B--2---:R-:W-:Y:S05]  /*10630*/  @!P0 BRA `(.L_x_132) ;  /* 0xfffffffc00f08947 */ /* 0x004fea000383ffff */
[----:B------:R-:W-:Y:S05]  /*10640*/  BRA `(.L_x_133) ;  /* 0xffffff3c00247947 */ /* 0x000fea000383ffff */
.L_x_52:
[----:B------:R-:W-:Y:S02]  /*10650*/  MOV R18, UR7 ;  /* 0x0000000700127c02 */ /* 0x000fe40008000f00 */
[----:B------:R-:W-:Y:S02]  /*10660*/  MOV R19, UR7 ;  /* 0x0000000700137c02 */ /* 0x000fe40008000f00 */
[----:B------:R-:W-:Y:S07]  /*10670*/  MOV R14, UR4 ;  /* 0x00000004000e7c02 */ /* 0x000fee0008000f00 */
.L_x_134:
[----:B-1----:R1:W2:Y:S02]  /*10680*/  SYNCS.PHASECHK.TRANS64.TRYWAIT P0, [R14+URZ+0xe8], R19 ;  /* 0x0000e8130e0075a7 */ /* 0x0022a400080011ff */
[----:B--2---:R-:W-:Y:S05]  /*10690*/  @!P0 NANOSLEEP.SYNCS 0x989680 ;  /* 0x009896800000895d */ /* 0x004fea0003900000 */
[----:B------:R-:W2:Y:S02]  /*106a0*/  @!P0 SYNCS.PHASECHK.TRANS64 P0, [R14+URZ+0xe8], R19 ;  /* 0x0000e8130e0085a7 */ /* 0x000ea400080010ff */
[----:B--2---:R-:W-:Y:S05]  /*106b0*/  @!P0 BRA `(.L_x_134) ;  /* 0xfffffffc00f08947 */ /* 0x004fea000383ffff */
[----:B------:R-:W-:Y:S05]  /*106c0*/  BRA `(.L_x_135) ;  /* 0xffffff3c00787947 */ /* 0x000fea000383ffff */
.L_x_54:
[----:B------:R-:W-:Y:S01]  /*106d0*/  MOV R4, UR19 ;  /* 0x0000001300047c02 */ /* 0x000fe20008000f00 */
[----:B------:R-:W-:Y:S01]  /*106e0*/  UMOV UR8, UR13 ;  /* 0x0000000d00087c82 */ /* 0x000fe20008000000 */
[----:B------:R-:W-:-:S05]  /*106f0*/  UMOV UR9, UR13 ;  /* 0x0000000d00097c82 */ /* 0x000fca0008000000 */
.L_x_136:
[----:B------:R-:W-:Y:S02]  /*10700*/  MOV R8, UR8 ;  /* 0x0000000800087c02 */ /* 0x000fe40008000f00 */
[----:B-1----:R-:W-:-:S04]  /*10710*/  MOV R9, UR9 ;  /* 0x0000000900097c02 */ /* 0x002fc80008000f00 */
[----:B------:R1:W2:Y:S03]  /*10720*/  SYNCS.PHASECHK.TRANS64.TRYWAIT P0, [R4+URZ+0x20], R9 ;  /* 0x00002009040075a7 */ /* 0x0002a600080011ff */
[----:B--2---:R-:W-:Y:S05]  /*10730*/  @!P0 NANOSLEEP.SYNCS 0x989680 ;  /* 0x009896800000895d */ /* 0x004fea0003900000 */
[----:B------:R-:W2:Y:S02]  /*10740*/  @!P0 SYNCS.PHASECHK.TRANS64 P0, [R4+URZ+0x20], R9 ;  /* 0x00002009040085a7 */ /* 0x000ea400080010ff */
[----:B--2---:R-:W-:Y:S05]  /*10750*/  @!P0 BRA `(.L_x_136) ;  /* 0xfffffffc00e88947 */ /* 0x004fea000383ffff */
[----:B------:R-:W-:Y:S05]  /*10760*/  BRA `(.L_x_137) ;  /* 0xffffff40001c7947 */ /* 0x000fea000383ffff */
.L_x_55:
[----:B------:R-:W-:Y:S02]  /*10770*/  MOV R6, UR18 ;  /* 0x0000001200067c02 */ /* 0x000fe40008000f00 */
[----:B------:R-:W-:Y:S02]  /*10780*/  MOV R7, UR18 ;  /* 0x0000001200077c02 */ /* 0x000fe40008000f00 */
[----:B------:R-:W-:-:S07]  /*10790*/  MOV R4, UR4 ;  /* 0x0000000400047c02 */ /* 0x000fce0008000f00 */
.L_x_138:
[----:B-1----:R1:W2:Y:S02]  /*107a0*/  SYNCS.PHASECHK.TRANS64.TRYWAIT P0, [R4+URZ+0xd0], R7 ;  /* 0x0000d007040075a7 */ /* 0x0022a400080011ff */
[----:B--2---:R-:W-:Y:S05]  /*107b0*/  @!P0 NANOSLEEP.SYNCS 0x989680 ;  /* 0x009896800000895d */ /* 0x004fea0003900000 */
[----:B------:R-:W2:Y:S02]  /*107c0*/  @!P0 SYNCS.PHASECHK.TRANS64 P0, [R4+URZ+0xd0], R7 ;  /* 0x0000d007040085a7 */ /* 0x000ea400080010ff */
[----:B--2---:R-:W-:Y:S05]  /*107d0*/  @!P0 BRA `(.L_x_138) ;  /* 0xfffffffc00f08947 */ /* 0x004fea000383ffff */
[----:B------:R-:W-:Y:S05]  /*107e0*/  BRA `(.L_x_139) ;  /* 0xffffff4000d47947 */ /* 0x000fea000383ffff */
.L_x_56:
[----:B------:R-:W-:Y:S02]  /*107f0*/  MOV R6, UR18 ;  /* 0x0000001200067c02 */ /* 0x000fe40008000f00 */
[----:B------:R-:W-:Y:S02]  /*10800*/  MOV R7, UR18 ;  /* 0x0000001200077c02 */ /* 0x000fe40008000f00 */
[----:B------:R-:W-:-:S07]  /*10810*/  MOV R4, UR4 ;  /* 0x0000000400047c02 */ /* 0x000fce0008000f00 */
.L_x_140:
[----:B-1----:R1:W2:Y:S02]  /*10820*/  SYNCS.PHASECHK.TRANS64.TRYWAIT P0, [R4+URZ+0xe0], R7 ;  /* 0x0000e007040075a7 */ /* 0x0022a400080011ff */
[----:B--2---:R-:W-:Y:S05]  /*10830*/  @!P0 NANOSLEEP.SYNCS 0x989680 ;  /* 0x009896800000895d */ /* 0x004fea0003900000 */
[----:B------:R-:W2:Y:S02]  /*10840*/  @!P0 SYNCS.PHASECHK.TRANS64 P0, [R4+URZ+0xe0], R7 ;  /* 0x0000e007040085a7 */ /* 0x000ea400080010ff */
[----:B--2---:R-:W-:Y:S05]  /*10850*/  @!P0 BRA `(.L_x_140) ;  /* 0xfffffffc00f08947 */ /* 0x004fea000383ffff */
[----:B------:R-:W-:Y:S05]  /*10860*/  BRA `(.L_x_141) ;  /* 0xffffff44002c7947 */ /* 0x000fea000383ffff */
.L_x_57:
[----:B------:R-:W-:Y:S02]  /*10870*/  MOV R8, UR18 ;  /* 0x0000001200087c02 */ /* 0x000fe40008000f00 */
[----:B------:R-:W-:Y:S02]  /*10880*/  MOV R9, UR18 ;  /* 0x0000001200097c02 */ /* 0x000fe40008000f00 */
[----:B------:R-:W-:-:S07]  /*10890*/  MOV R4, UR4 ;  /* 0x0000000400047c02 */ /* 0x000fce0008000f00 */
.L_x_142:
[----:B-1----:R1:W2:Y:S02]  /*108a0*/  SYNCS.PHASECHK.TRANS64.TRYWAIT P0, [R4+URZ+0xd8], R9 ;  /* 0x0000d809040075a7 */ /* 0x0022a400080011ff */
[----:B--2---:R-:W-:Y:S05]  /*108b0*/  @!P0 NANOSLEEP.SYNCS 0x989680 ;  /* 0x009896800000895d */ /* 0x004fea0003900000 */
[----:B------:R-:W2:Y:S02]  /*108c0*/  @!P0 SYNCS.PHASECHK.TRANS64 P0, [R4+URZ+0xd8], R9 ;  /* 0x0000d809040085a7 */ /* 0x000ea400080010ff */
[----:B--2---:R-:W-:Y:S05]  /*108d0*/  @!P0 BRA `(.L_x_142) ;  /* 0xfffffffc00f08947 */ /* 0x004fea000383ffff */
[----:B------:R-:W-:Y:S05]  /*108e0*/  BRA `(.L_x_143) ;  /* 0xffffff4400a47947 */ /* 0x000fea000383ffff */
.L_x_58:
[----:B------:R-:W-:Y:S01]  /*108f0*/  MOV R3, UR4 ;  /* 0x0000000400037c02 */ /* 0x000fe20008000f00 */
[----:B------:R-:W-:-:S06]  /*10900*/  UMOV UR19, UR18 ;  /* 0x0000001200137c82 */ /* 0x000fcc0008000000 */
.L_x_144:
[----:B------:R-:W-:Y:S02]  /*10910*/  MOV R4, UR18 ;  /* 0x0000001200047c02 */ /* 0x000fe40008000f00 */
[----:B-1----:R-:W-:-:S04]  /*10920*/  MOV R5, UR19 ;  /* 0x0000001300057c02 */ /* 0x002fc80008000f00 */
[----:B------:R1:W2:Y:S03]  /*10930*/  SYNCS.PHASECHK.TRANS64.TRYWAIT P0, [R3+URZ+0xe8], R5 ;  /* 0x0000e805030075a7 */ /* 0x0002a600080011ff */
[----:B--2---:R-:W-:Y:S05]  /*10940*/  @!P0 NANOSLEEP.SYNCS 0x989680 ;  /* 0x009896800000895d */ /* 0x004fea0003900000 */
[----:B------:R-:W2:Y:S02]  /*10950*/  @!P0 SYNCS.PHASECHK.TRANS64 P0, [R3+URZ+0xe8], R5 ;  /* 0x0000e805030085a7 */ /* 0x000ea400080010ff */
[----:B--2---:R-:W-:Y:S05]  /*10960*/  @!P0 BRA `(.L_x_144) ;  /* 0xfffffffc00e88947 */ /* 0x004fea000383ffff */
[----:B------:R-:W-:Y:S05]  /*10970*/  BRA `(.L_x_145) ;  /* 0xffffff4400e47947 */ /* 0x000fea000383ffff */
.L_x_59:
[----:B------:R-:W-:-:S07]  /*10980*/  MOV R3, UR4 ;  /* 0x0000000400037c02 */ /* 0x000fce0008000f00 */
.L_x_146:
[----:B-1----:R1:W2:Y:S02]  /*10990*/  SYNCS.PHASECHK.TRANS64.TRYWAIT P0, [R3+URZ+0x180], RZ ;  /* 0x000180ff030075a7 */ /* 0x0022a400080011ff */
[----:B--2---:R-:W-:Y:S05]  /*109a0*/  @!P0 NANOSLEEP.SYNCS 0x989680 ;  /* 0x009896800000895d */ /* 0x004fea0003900000 */
[----:B------:R-:W2:Y:S02]  /*109b0*/  @!P0 SYNCS.PHASECHK.TRANS64 P0, [R3+URZ+0x180], RZ ;  /* 0x000180ff030085a7 */ /* 0x000ea400080010ff */
[----:B--2---:R-:W-:Y:S05]  /*109c0*/  @!P0 BRA `(.L_x_146) ;  /* 0xfffffffc00f08947 */ /* 0x004fea000383ffff */
[----:B------:R-:W-:Y:S05]  /*109d0*/  BRA `(.L_x_147) ;  /* 0xffffff48001c7947 */ /* 0x000fea000383ffff */
.L_x_65:
[----:B------:R-:W-:-:S07]  /*109e0*/  MOV R3, UR4 ;  /* 0x0000000400037c02 */ /* 0x000fce0008000f00 */
.L_x_148:
[----:B-1----:R1:W2:Y:S02]  /*109f0*/  SYNCS.PHASECHK.TRANS64.TRYWAIT P0, [R3+URZ+0x140], RZ ;  /* 0x000140ff030075a7 */ /* 0x0022a400080011ff */
[----:B--2---:R-:W-:Y:S05]  /*10a00*/  @!P0 NANOSLEEP.SYNCS 0x989680 ;  /* 0x009896800000895d */ /* 0x004fea0003900000 */
[----:B------:R-:W2:Y:S02]  /*10a10*/  @!P0 SYNCS.PHASECHK.TRANS64 P0, [R3+URZ+0x140], RZ ;  /* 0x000140ff030085a7 */ /* 0x000ea400080010ff */
[----:B--2---:R-:W-:Y:S05]  /*10a20*/  @!P0 BRA `(.L_x_148) ;  /* 0xfffffffc00f08947 */ /* 0x004fea000383ffff */
[----:B------:R-:W-:Y:S05]  /*10a30*/  BRA `(.L_x_149) ;  /* 0xffffff50000c7947 */ /* 0x000fea000383ffff */
.L_x_66:
[----:B-1----:R-:W-:-:S07]  /*10a40*/  MOV R3, UR4 ;  /* 0x0000000400037c02 */ /* 0x002fce0008000f00 */
.L_x_150:
[----:B-1----:R1:W2:Y:S02]  /*10a50*/  SYNCS.PHASECHK.TRANS64.TRYWAIT P0, [R3+URZ+0x148], RZ ;  /* 0x000148ff030075a7 */ /* 0x0022a400080011ff */
[----:B--2---:R-:W-:Y:S05]  /*10a60*/  @!P0 NANOSLEEP.SYNCS 0x989680 ;  /* 0x009896800000895d */ /* 0x004fea0003900000 */
[----:B------:R-:W2:Y:S02]  /*10a70*/  @!P0 SYNCS.PHASECHK.TRANS64 P0, [R3+URZ+0x148], RZ ;  /* 0x000148ff030085a7 */ /* 0x000ea400080010ff */
[----:B--2---:R-:W-:Y:S05]  /*10a80*/  @!P0 BRA `(.L_x_150) ;  /* 0xfffffffc00f08947 */ /* 0x004fea000383ffff */
[----:B------:R-:W-:Y:S05]  /*10a90*/  BRA `(.L_x_151) ;  /* 0xffffff50004c7947 */ /* 0x000fea000383ffff */
.L_x_70:
[----:B------:R-:W-:Y:S02]  /*10aa0*/  MOV R3, UR13 ;  /* 0x0000000d00037c02 */ /* 0x000fe40008000f00 */
[----:B------:R-:W-:Y:S02]  /*10ab0*/  MOV R4, 0x80000000 ;  /* 0x8000000000047802 */ /* 0x000fe40000000f00 */
[----:B------:R-:W-:-:S07]  /*10ac0*/  MOV R5, 0x80000000 ;  /* 0x8000000000057802 */ /* 0x000fce0000000f00 */
.L_x_152:
[----:B-1----:R1:W2:Y:S02]  /*10ad0*/  SYNCS.PHASECHK.TRANS64.TRYWAIT P0, [R3+URZ], R5 ;  /* 0x00000005030075a7 */ /* 0x0022a400080011ff */
[----:B--2---:R-:W-:Y:S05]  /*10ae0*/  @!P0 NANOSLEEP.SYNCS 0x989680 ;  /* 0x009896800000895d */ /* 0x004fea0003900000 */
[----:B------:R-:W2:Y:S02]  /*10af0*/  @!P0 SYNCS.PHASECHK.TRANS64 P0, [R3+URZ], R5 ;  /* 0x00000005030085a7 */ /* 0x000ea400080010ff */
[----:B--2---:R-:W-:Y:S05]  /*10b00*/  @!P0 BRA `(.L_x_152) ;  /* 0xfffffffc00f08947 */ /* 0x004fea000383ffff */
[----:B------:R-:W-:Y:S05]  /*10b10*/  BRA `(.L_x_153) ;  /* 0xffffff54000c7947 */ /* 0x000fea000383ffff */
.L_x_71:
[----:B------:R-:W-:-:S07]  /*10b20*/  MOV R3, UR14 ;  /* 0x0000000e00037c02 */ /* 0x000fce0008000f00 */
.L_x_154:
[----:B-1----:R1:W2:Y:S02]  /*10b30*/  SYNCS.PHASECHK.TRANS64.TRYWAIT P0, [R3+URZ], RZ ;  /* 0x000000ff030075a7 */ /* 0x0022a400080011ff */
[----:B--2---:R-:W-:Y:S05]  /*10b40*/  @!P0 NANOSLEEP.SYNCS 0x989680 ;  /* 0x009896800000895d */ /* 0x004fea0003900000 */
[----:B------:R-:W2:Y:S02]  /*10b50*/  @!P0 SYNCS.PHASECHK.TRANS64 P0, [R3+URZ], RZ ;  /* 0x000000ff030085a7 */ /* 0x000ea400080010ff */
[----:B--2---:R-:W-:Y:S05]  /*10b60*/  @!P0 BRA `(.L_x_154) ;  /* 0xfffffffc00f08947 */ /* 0x004fea000383ffff */
[----:B------:R-:W-:Y:S05]  /*10b70*/  BRA `(.L_x_155) ;  /* 0xffffff5400e87947 */ /* 0x000fea000383ffff */
.L_x_72:
[----:B------:R-:W-:-:S07]  /*10b80*/  MOV R4, UR13 ;  /* 0x0000000d00047c02 */ /* 0x000fce0008000f00 */
.L_x_156:
[----:B-1----:R1:W2:Y:S02]  /*10b90*/  SYNCS.PHASECHK.TRANS64.TRYWAIT P0, [R4+URZ], RZ ;  /* 0x000000ff040075a7 */ /* 0x0022a400080011ff */
[----:B--2---:R-:W-:Y:S05]  /*10ba0*/  @!P0 NANOSLEEP.SYNCS 0x989680 ;  /* 0x009896800000895d */ /* 0x004fea0003900000 */
[----:B------:R-:W2:Y:S02]  /*10bb0*/  @!P0 SYNCS.PHASECHK.TRANS64 P0, [R4+URZ], RZ ;  /* 0x000000ff040085a7 */ /* 0x000ea400080010ff */
[----:B--2---:R-:W-:Y:S05]  /*10bc0*/  @!P0 BRA `(.L_x_156) ;  /* 0xfffffffc00f08947 */ /* 0x004fea000383ffff */
[----:B------:R-:W-:Y:S05]  /*10bd0*/  BRA `(.L_x_157) ;  /* 0xffffff7c00847947 */ /* 0x000fea000383ffff */
.L_x_74:
[----:B------:R-:W-:Y:S02]  /*10be0*/  MOV R6, UR4 ;  /* 0x0000000400067c02 */ /* 0x000fe40008000f00 */
[----:B------:R-:W-:Y:S02]  /*10bf0*/  MOV R7, UR4 ;  /* 0x0000000400077c02 */ /* 0x000fe40008000f00 */
[----:B------:R-:W-:-:S07]  /*10c00*/  MOV R4, UR14 ;  /* 0x0000000e00047c02 */ /* 0x000fce0008000f00 */
.L_x_158:
[----:B-1----:R1:W4:Y:S02]  /*10c10*/  SYNCS.PHASECHK.TRANS64.TRYWAIT P0, [R4+URZ], R7 ;  /* 0x00000007040075a7 */ /* 0x00232400080011ff */
[----:B----4-:R-:W-:Y:S05]  /*10c20*/  @!P0 NANOSLEEP.SYNCS 0x989680 ;  /* 0x009896800000895d */ /* 0x010fea0003900000 */
[----:B------:R-:W4:Y:S02]  /*10c30*/  @!P0 SYNCS.PHASECHK.TRANS64 P0, [R4+URZ], R7 ;  /* 0x00000007040085a7 */ /* 0x000f2400080010ff */
[----:B----4-:R-:W-:Y:S05]  /*10c40*/  @!P0 BRA `(.L_x_158) ;  /* 0xfffffffc00f08947 */ /* 0x010fea000383ffff */
[----:B------:R-:W-:Y:S05]  /*10c50*/  BRA `(.L_x_159) ;  /* 0xffffff7c00c47947 */ /* 0x000fea000383ffff */
.L_x_75:
[----:B------:R-:W-:Y:S02]  /*10c60*/  MOV R6, UR4 ;  /* 0x0000000400067c02 */ /* 0x000fe40008000f00 */
[----:B------:R-:W-:Y:S02]  /*10c70*/  MOV R7, UR4 ;  /* 0x0000000400077c02 */ /* 0x000fe40008000f00 */
[----:B------:R-:W-:-:S07]  /*10c80*/  MOV R4, UR13 ;  /* 0x0000000d00047c02 */ /* 0x000fce0008000f00 */
.L_x_160:
[----:B-1----:R1:W2:Y:S02]  /*10c90*/  SYNCS.PHASECHK.TRANS64.TRYWAIT P0, [R4+URZ], R7 ;  /* 0x00000007040075a7 */ /* 0x0022a400080011ff */
[----:B--2---:R-:W-:Y:S05]  /*10ca0*/  @!P0 NANOSLEEP.SYNCS 0x989680 ;  /* 0x009896800000895d */ /* 0x004fea0003900000 */
[----:B------:R-:W2:Y:S02]  /*10cb0*/  @!P0 SYNCS.PHASECHK.TRANS64 P0, [R4+URZ], R7 ;  /* 0x00000007040085a7 */ /* 0x000ea400080010ff */
[----:B--2---:R-:W-:Y:S05]  /*10cc0*/  @!P0 BRA `(.L_x_160) ;  /* 0xfffffffc00f08947 */ /* 0x004fea000383ffff */
[----:B------:R-:W-:Y:S05]  /*10cd0*/  BRA `(.L_x_161) ;  /* 0xffffffa000187947 */ /* 0x000fea000383ffff */
.L_x_78:
[----:B------:R-:W-:Y:S01]  /*10ce0*/  UIADD3 UR8, UPT, UPT, UR7, 0xc0, URZ ;  /* 0x000000c007087890 */ /* 0x000fe2000fffe0ff */
[----:B------:R-:W-:Y:S02]  /*10cf0*/  MOV R6, UR4 ;  /* 0x0000000400067c02 */ /* 0x000fe40008000f00 */
[----:B------:R-:W-:-:S03]  /*10d00*/  MOV R7, UR4 ;  /* 0x0000000400077c02 */ /* 0x000fc60008000f00 */
[----:B------:R-:W-:-:S07]  /*10d10*/  MOV R4, UR8 ;  /* 0x0000000800047c02 */ /* 0x000fce0008000f00 */
.L_x_162:
[----:B-1----:R1:W2:Y:S02]  /*10d20*/  SYNCS.PHASECHK.TRANS64.TRYWAIT P0, [R4+URZ], R7 ;  /* 0x00000007040075a7 */ /* 0x0022a400080011ff */
[----:B--2---:R-:W-:Y:S05]  /*10d30*/  @!P0 NANOSLEEP.SYNCS 0x989680 ;  /* 0x009896800000895d */ /* 0x004fea0003900000 */
[----:B------:R-:W2:Y:S02]  /*10d40*/  @!P0 SYNCS.PHASECHK.TRANS64 P0, [R4+URZ], R7 ;  /* 0x00000007040085a7 */ /* 0x000ea400080010ff */
[----:B--2---:R-:W-:Y:S05]  /*10d50*/  @!P0 BRA `(.L_x_162) ;  /* 0xfffffffc00f08947 */ /* 0x004fea000383ffff */
[----:B------:R-:W-:Y:S05]  /*10d60*/  BRA `(.L_x_163) ;  /* 0xffffffa4009c7947 */ /* 0x000fea000383ffff */
.L_x_79:
[----:B------:R-:W-:Y:S01]  /*10d70*/  UIADD3 UR6, UPT, UPT, UR7, 0x130, URZ ;  /* 0x0000013007067890 */ /* 0x000fe2000fffe0ff */
[----:B------:R-:W-:Y:S02]  /*10d80*/  MOV R6, UR4 ;  /* 0x0000000400067c02 */ /* 0x000fe40008000f00 */
[----:B------:R-:W-:-:S03]  /*10d90*/  MOV R7, UR4 ;  /* 0x0000000400077c02 */ /* 0x000fc60008000f00 */
[----:B------:R-:W-:-:S07]  /*10da0*/  MOV R4, UR6 ;  /* 0x0000000600047c02 */ /* 0x000fce0008000f00 */
.L_x_164:
[----:B-1----:R1:W2:Y:S02]  /*10db0*/  SYNCS.PHASECHK.TRANS64.TRYWAIT P0, [R4+URZ], R7 ;  /* 0x00000007040075a7 */ /* 0x0022a400080011ff */
[----:B--2---:R-:W-:Y:S05]  /*10dc0*/  @!P0 NANOSLEEP.SYNCS 0x989680 ;  /* 0x009896800000895d */ /* 0x004fea0003900000 */
[----:B------:R-:W2:Y:S02]  /*10dd0*/  @!P0 SYNCS.PHASECHK.TRANS64 P0, [R4+URZ], R7 ;  /* 0x00000007040085a7 */ /* 0x000ea400080010ff */
[----:B--2---:R-:W-:Y:S05]  /*10de0*/  @!P0 BRA `(.L_x_164) ;  /* 0xfffffffc00f08947 */ /* 0x004fea000383ffff */
[----:B------:R-:W-:Y:S05]  /*10df0*/  BRA `(.L_x_165) ;  /* 0xffffffc000247947 */ /* 0x000fea000383ffff */
.L_x_81:
[----:B------:R-:W-:Y:S01]  /*10e00*/  UIADD3 UR4, UPT, UPT, UR4, 0x130, URZ ;  /* 0x0000013004047890 */ /* 0x000fe2000fffe0ff */
[----:B-1--45:R-:W-:Y:S02]  /*10e10*/  MOV R4, UR9 ;  /* 0x0000000900047c02 */ /* 0x032fe40008000f00 */
[----:B--2---:R-:W-:-:S03]  /*10e20*/  MOV R5, UR9 ;  /* 0x0000000900057c02 */ /* 0x004fc60008000f00 */
[----:B------:R-:W-:-:S07]  /*10e30*/  MOV R2, UR4 ;  /* 0x0000000400027c02 */ /* 0x000fce0008000f00 */
.L_x_166:
[----:B-1----:R1:W2:Y:S02]  /*10e40*/  SYNCS.PHASECHK.TRANS64.TRYWAIT P0, [R2+URZ], R5 ;  /* 0x00000005020075a7 */ /* 0x0022a400080011ff */
[----:B--2---:R-:W-:Y:S05]  /*10e50*/  @!P0 NANOSLEEP.SYNCS 0x989680 ;  /* 0x009896800000895d */ /* 0x004fea0003900000 */
[----:B------:R-:W2:Y:S02]  /*10e60*/  @!P0 SYNCS.PHASECHK.TRANS64 P0, [R2+URZ], R5 ;  /* 0x00000005020085a7 */ /* 0x000ea400080010ff */
[----:B--2---:R-:W-:Y:S05]  /*10e70*/  @!P0 BRA `(.L_x_166) ;  /* 0xfffffffc00f08947 */ /* 0x004fea000383ffff */
[----:B------:R-:W-:Y:S05]  /*10e80*/  BRA `(.L_x_167) ;  /* 0xffffffc4007c7947 */ /* 0x000fea000383ffff */
.L_x_91:
[----:B------:R-:W-:-:S07]  /*10e90*/  MOV R4, UR7 ;  /* 0x0000000700047c02 */ /* 0x000fce0008000f00 */
.L_x_168:
[----:B-1----:R1:W2:Y:S02]  /*10ea0*/  SYNCS.PHASECHK.TRANS64.TRYWAIT P0, [R4+URZ+0x100], RZ ;  /* 0x000100ff040075a7 */ /* 0x0022a400080011ff */
[----:B--2---:R-:W-:Y:S05]  /*10eb0*/  @!P0 NANOSLEEP.SYNCS 0x989680 ;  /* 0x009896800000895d */ /* 0x004fea0003900000 */
[----:B------:R-:W2:Y:S02]  /*10ec0*/  @!P0 SYNCS.PHASECHK.TRANS64 P0, [R4+URZ+0x100], RZ ;  /* 0x000100ff040085a7 */ /* 0x000ea400080010ff */
[----:B--2---:R-:W-:Y:S05]  /*10ed0*/  @!P0 BRA `(.L_x_168) ;  /* 0xfffffffc00f08947 */ /* 0x004fea000383ffff */
[----:B------:R-:W-:Y:S05]  /*10ee0*/  BRA `(.L_x_169) ;  /* 0xffffffd8002c7947 */ /* 0x000fea000383ffff */
.L_x_92:
[----:B------:R-:W-:Y:S01]  /*10ef0*/  HFMA2 R6, -RZ, RZ, -0.0 , 0 ;  /* 0x80000000ff067431 */ /* 0x000fe200000001ff */
[----:B-1----:R-:W-:Y:S02]  /*10f00*/  MOV R4, UR7 ;  /* 0x0000000700047c02 */ /* 0x002fe40008000f00 */
[----:B------:R-:W-:-:S07]  /*10f10*/  MOV R7, 0x80000000 ;  /* 0x8000000000077802 */ /* 0x000fce0000000f00 */
.L_x_170:
[----:B-1----:R1:W2:Y:S02]  /*10f20*/  SYNCS.PHASECHK.TRANS64.TRYWAIT P0, [R4+URZ+0x150], R7 ;  /* 0x00015007040075a7 */ /* 0x0022a400080011ff */
[----:B--2---:R-:W-:Y:S05]  /*10f30*/  @!P0 NANOSLEEP.SYNCS 0x989680 ;  /* 0x009896800000895d */ /* 0x004fea0003900000 */
[----:B------:R-:W2:Y:S02]  /*10f40*/  @!P0 SYNCS.PHASECHK.TRANS64 P0, [R4+URZ+0x150], R7 ;  /* 0x00015007040085a7 */ /* 0x000ea400080010ff */
[----:B--2---:R-:W-:Y:S05]  /*10f50*/  @!P0 BRA `(.L_x_170) ;  /* 0xfffffffc00f08947 */ /* 0x004fea000383ffff */
[----:B------:R-:W-:Y:S05]  /*10f60*/  BRA `(.L_x_171) ;  /* 0xffffffd8001c7947 */ /* 0x000fea000383ffff */
.L_x_93:
[----:B------:R-:W-:-:S07]  /*10f70*/  MOV R4, UR7 ;  /* 0x0000000700047c02 */ /* 0x000fce0008000f00 */
.L_x_172:
[----:B-1----:R1:W2:Y:S02]  /*10f80*/  SYNCS.PHASECHK.TRANS64.TRYWAIT P0, [R4+URZ+0x108], RZ ;  /* 0x000108ff040075a7 */ /* 0x0022a400080011ff */
[----:B--2---:R-:W-:Y:S05]  /*10f90*/  @!P0 NANOSLEEP.SYNCS 0x989680 ;  /* 0x009896800000895d */ /* 0x004fea0003900000 */
[----:B------:R-:W2:Y:S02]  /*10fa0*/  @!P0 SYNCS.PHASECHK.TRANS64 P0, [R4+URZ+0x108], RZ ;  /* 0x000108ff040085a7 */ /* 0x000ea400080010ff */
[----:B--2---:R-:W-:Y:S05]  /*10fb0*/  @!P0 BRA `(.L_x_172) ;  /* 0xfffffffc00f08947 */ /* 0x004fea000383ffff */
[----:B------:R-:W-:Y:S05]  /*10fc0*/  BRA `(.L_x_173) ;  /* 0xffffffe000147947 */ /* 0x000fea000383ffff */
.L_x_94:
[----:B------:R-:W-:Y:S01]  /*10fd0*/  HFMA2 R6, -RZ, RZ, -0.0 , 0 ;  /* 0x80000000ff067431 */ /* 0x000fe200000001ff */
[----:B-1----:R-:W-:Y:S02]  /*10fe0*/  MOV R4, UR7 ;  /* 0x0000000700047c02 */ /* 0x002fe40008000f00 */
[----:B------:R-:W-:-:S07]  /*10ff0*/  MOV R7, 0x80000000 ;  /* 0x8000000000077802 */ /* 0x000fce0000000f00 */
.L_x_174:
[----:B-1----:R1:W2:Y:S02]  /*11000*/  SYNCS.PHASECHK.TRANS64.TRYWAIT P0, [R4+URZ+0x158], R7 ;  /* 0x00015807040075a7 */ /* 0x0022a400080011ff */
[----:B--2---:R-:W-:Y:S05]  /*11010*/  @!P0 NANOSLEEP.SYNCS 0x989680 ;  /* 0x009896800000895d */ /* 0x004fea0003900000 */
[----:B------:R-:W2:Y:S02]  /*11020*/  @!P0 SYNCS.PHASECHK.TRANS64 P0, [R4+URZ+0x158], R7 ;  /* 0x00015807040085a7 */ /* 0x000ea400080010ff */
[----:B--2---:R-:W-:Y:S05]  /*11030*/  @!P0 BRA `(.L_x_174) ;  /* 0xfffffffc00f08947 */ /* 0x004fea000383ffff */
[----:B------:R-:W-:Y:S05]  /*11040*/  BRA `(.L_x_175) ;  /* 0xffffffe000047947 */ /* 0x000fea000383ffff */
.L_x_95:
[----:B-1-3--:R-:W-:Y:S02]  /*11050*/  MOV R0, UR7 ;  /* 0x0000000700007c02 */ /* 0x00afe40008000f00 */
[----:B------:R-:W-:-:S07]  /*11060*/  MOV R5, R4 ;  /* 0x0000000400057202 */ /* 0x000fce0000000f00 */
.L_x_176:
[----:B-1----:R1:W2:Y:S02]  /*11070*/  SYNCS.PHASECHK.TRANS64.TRYWAIT P0, [R0+URZ+0x158], R5 ;  /* 0x00015805000075a7 */ /* 0x0022a400080011ff */
[----:B--2---:R-:W-:Y:S05]  /*11080*/  @!P0 NANOSLEEP.SYNCS 0x989680 ;  /* 0x009896800000895d */ /* 0x004fea0003900000 */
[----:B------:R-:W2:Y:S02]  /*11090*/  @!P0 SYNCS.PHASECHK.TRANS64 P0, [R0+URZ+0x158], R5 ;  /* 0x00015805000085a7 */ /* 0x000ea400080010ff */
[----:B--2---:R-:W-:Y:S05]  /*110a0*/  @!P0 BRA `(.L_x_176) ;  /* 0xfffffffc00f08947 */ /* 0x004fea000383ffff */
[----:B------:R-:W-:Y:S05]  /*110b0*/  BRA `(.L_x_177) ;  /* 0xffffffe800c47947 */ /* 0x000fea000383ffff */
        .weak           $__internal_0_$__cuda_sm10x_tcgen05_guardrail_trap_col_being_dealloced_not_returned_by_alloc
        .type           $__internal_0_$__cuda_sm10x_tcgen05_guardrail_trap_col_being_dealloced_not_returned_by_alloc,@function
        .size           $__internal_0_$__cuda_sm10x_tcgen05_guardrail_trap_col_being_dealloced_not_returned_by_alloc,($__internal_1_$__cuda_sm10x_tcgen05_guardrail_trap_phase_invalid_during_alloc - $__internal_0_$__cuda_sm10x_tcgen05_guardrail_trap_col_being_dealloced_not_returned_by_alloc)
$__internal_0_$__cuda_sm10x_tcgen05_guardrail_trap_col_being_dealloced_not_returned_by_alloc:
[----:B------:R-:W-:Y:S05]  /*110c0*/  BPT.TRAP 0x1 ;  /* 0x000000040000795c */ /* 0x000fea0000300000 */
[----:B------:R-:W-:-:S04]  /*110d0*/  HFMA2 R5, -RZ, RZ, 0, 0 ;  /* 0x00000000ff057431 */ /* 0x000fc800000001ff */
[----:B------:R-:W-:Y:S05]  /*110e0*/  RET.REL.NODEC R4 `(kernel_cutlass_kernel_flash_attncuteflash_fwd_sm100FlashAttentionForwardSm100_object_at__tensor0000o9611101213_tensor0000o9611101213_tensor0000o9610111213_tensor0000o9611101213_tensorptrf_0) ;  /* 0xfffffeec04c47950 */ /* 0x000fea0003c3ffff */
        .weak           $__internal_1_$__cuda_sm10x_tcgen05_guardrail_trap_phase_invalid_during_alloc
        .type           $__internal_1_$__cuda_sm10x_tcgen05_guardrail_trap_phase_invalid_during_alloc,@function
        .size           $__internal_1_$__cuda_sm10x_tcgen05_guardrail_trap_phase_invalid_during_alloc,($__internal_2_$__cuda_sm10x_tcgen05_guardrail_trap_unallocated_columns_being_dealloced - $__internal_1_$__cuda_sm10x_tcgen05_guardrail_trap_phase_invalid_during_alloc)
$__internal_1_$__cuda_sm10x_tcgen05_guardrail_trap_phase_invalid_during_alloc:
[----:B------:R-:W-:Y:S05]  /*110f0*/  BPT.TRAP 0x1 ;  /* 0x000000040000795c */ /* 0x000fea0000300000 */
[----:B------:R-:W-:-:S04]  /*11100*/  MOV R5, 0x0 ;  /* 0x0000000000057802 */ /* 0x000fc80000000f00 */
[----:B------:R-:W-:Y:S05]  /*11110*/  RET.REL.NODEC R4 `(kernel_cutlass_kernel_flash_attncuteflash_fwd_sm100FlashAttentionForwardSm100_object_at__tensor0000o9611101213_tensor0000o9611101213_tensor0000o9610111213_tensor0000o9611101213_tensorptrf_0) ;  /* 0xfffffeec04b87950 */ /* 0x000fea0003c3ffff */
        .weak           $__internal_2_$__cuda_sm10x_tcgen05_guardrail_trap_unallocated_columns_being_dealloced
        .type           $__internal_2_$__cuda_sm10x_tcgen05_guardrail_trap_unallocated_columns_being_dealloced,@function
        .size           $__internal_2_$__cuda_sm10x_tcgen05_guardrail_trap_unallocated_columns_being_dealloced,(.L_x_181 - $__internal_2_$__cuda_sm10x_tcgen05_guardrail_trap_unallocated_columns_being_dealloced)
$__internal_2_$__cuda_sm10x_tcgen05_guardrail_trap_unallocated_columns_being_dealloced:
[----:B------:R-:W-:Y:S05]  /*11120*/  BPT.TRAP 0x1 ;  /* 0x000000040000795c */ /* 0x000fea0000300000 */
[----:B------:R-:W-:-:S04]  /*11130*/  HFMA2 R5, -RZ, RZ, 0, 0 ;  /* 0x00000000ff057431 */ /* 0x000fc800000001ff */
[----:B------:R-:W-:Y:S05]  /*11140*/  RET.REL.NODEC R4 `(kernel_cutlass_kernel_flash_attncuteflash_fwd_sm100FlashAttentionForwardSm100_object_at__tensor0000o9611101213_tensor0000o9611101213_tensor0000o9610111213_tensor0000o9611101213_tensorptrf_0) ;  /* 0xfffffeec04ac7950 */ /* 0x000fea0003c3ffff */
.L_x_178:
[----:B------:R-:W-:-:S00]  /*11150*/  BRA `(.L_x_178) ;  /* 0xfffffffc00fc7947 */ /* 0x000fc0000383ffff */
[----:B------:R-:W-:-:S00]  /*11160*/  NOP ;  /* 0x0000000000007918 */ /* 0x000fc00000000000 */
        /* <DEDUP_REMOVED lines=9> */
.L_x_181:


//--------------------- .nv.shared.kernel_cutlass_kernel_flash_attncuteflash_fwd_sm100FlashAttentionForwardSm100_object_at__tensor0000o9611101213_tensor0000o9611101213_tensor0000o9610111213_tensor0000o9611101213_tensorptrf_0 --------------------------
	.section	.nv.shared.kernel_cutlass_kernel_flash_attncuteflash_fwd_sm100FlashAttentionForwardSm100_object_at__tensor0000o9611101213_tensor0000o9611101213_tensor0000o9610111213_tensor0000o9611101213_tensorptrf_0,"aw",@nobits
	.sectionflags	@""
	.align	1024
	.zero		1024


//--------------------- .nv.shared.reserved.0     --------------------------
	.section	.nv.shared.reserved.0,"aw",@nobits
	.align	8
	.weak		__nv_reservedSMEM_offset_0_alias
	.size		__nv_reservedSMEM_offset_0_alias, 0, 64
	.other		__nv_reservedSMEM_offset_0_alias,@"STO_CUDA_RESERVED_SHARED STV_DEFAULT"
__nv_reservedSMEM_offset_0_alias:
	.zero		0
.nv.shared.reserved.0:
	.zero		64
	.weak		__nv_reservedSMEM_allocation_phase
	.type		__nv_reservedSMEM_allocation_phase,@object
	.size		__nv_reservedSMEM_allocation_phase,(.L_0 - __nv_reservedSMEM_allocation_phase)
__nv_reservedSMEM_allocation_phase:
	.zero		1
.L_0:
	.zero		7
	.weak		__nv_reservedSMEM_devtool_atexit_pc
	.type		__nv_reservedSMEM_devtool_atexit_pc,@object
	.size		__nv_reservedSMEM_devtool_atexit_pc,(__nv_reservedSMEM_allocation_mask - __nv_reservedSMEM_devtool_atexit_pc)
__nv_reservedSMEM_devtool_atexit_pc:
	.zero		8
	.weak		__nv_reservedSMEM_allocation_mask
	.type		__nv_reservedSMEM_allocation_mask,@object
	.size		__nv_reservedSMEM_allocation_mask,(.L_2 - __nv_reservedSMEM_allocation_mask)
__nv_reservedSMEM_allocation_mask:
	.zero		4
.L_2:
	.zero		4
	.weak		__nv_reservedSMEM_tmem_allocation_pipeline_mbarrier
	.type		__nv_reservedSMEM_tmem_allocation_pipeline_mbarrier,@object
	.size		__nv_reservedSMEM_tmem_allocation_pipeline_mbarrier,(__nv_reservedSMEM_tmem_allocation_pipeline_mbarrier_parity - __nv_reservedSMEM_tmem_allocation_pipeline_mbarrier)
__nv_reservedSMEM_tmem_allocation_pipeline_mbarrier:
	.zero		8
	.weak		__nv_reservedSMEM_tmem_allocation_pipeline_mbarrier_parity
	.type		__nv_reservedSMEM_tmem_allocation_pipeline_mbarrier_parity,@object
	.size		__nv_reservedSMEM_tmem_allocation_pipeline_mbarrier_parity,(.L_4 - __nv_reservedSMEM_tmem_allocation_pipeline_mbarrier_parity)
__nv_reservedSMEM_tmem_allocation_pipeline_mbarrier_parity:
	.zero		4
.L_4:


//--------------------- .nv.constant0.kernel_cutlass_kernel_flash_attncuteflash_fwd_sm100FlashAttentionForwardSm100_object_at__tensor0000o9611101213_tensor0000o9611101213_tensor0000o9610111213_tensor0000o9611101213_tensorptrf_0 --------------------------
	.section	.nv.constant0.kernel_cutlass_kernel_flash_attncuteflash_fwd_sm100FlashAttentionForwardSm100_object_at__tensor0000o9611101213_tensor0000o9611101213_tensor0000o9610111213_tensor0000o9611101213_tensorptrf_0,"a",@progbits
	.sectionflags	@""
	.align	4
.nv.constant0.kernel_cutlass_kernel_flash_attncuteflash_fwd_sm100FlashAttentionForwardSm100_object_at__tensor0000o9611101213_tensor0000o9611101213_tensor0000o9610111213_tensor0000o9611101213_tensorptrf_0:
	.zero		1640


//--------------------- SYMBOLS --------------------------

	.type		.nv.reservedSmem.offset0,@object
	.size		.nv.reservedSmem.offset0,0x4
	.type		.nv.reservedSmem.cap,@object
	.size		.nv.reservedSmem.cap,0x4
